	.target	sm_80

	.elftype	@"ET_EXEC"


//--------------------- .note.nv.tkinfo           --------------------------
	.section	.note.nv.tkinfo,"",@"SHT_NOTE"
	.sectionflags	@"SHF_NOTE_NV_TKINFO"
	.tkinfo
        /*0018*/ 	.word	0x00000002
        /*0030*/ 	.string	""
        /*0030*/ 	.string	"ptxas"
        /*0030*/ 	.string	"Cuda compilation tools, release 13.0, V13.0.88"
        /*0030*/ 	.string	"Build cuda_13.0.r13.0/compiler.36424714_0"
        /*0030*/ 	.string	"-v  -suppress-debug-info  -lineinfo  -arch sm_80 "



//--------------------- .note.nv.cuinfo           --------------------------
	.section	.note.nv.cuinfo,"",@"SHT_NOTE"
	.sectionflags	@"SHF_NOTE_NV_CUINFO"
        /*0018*/ 	.short	0x0002
        /*001a*/ 	.short	0x0050
        /*001c*/ 	.short	0x0082
	.zero		2


//--------------------- .nv.info                  --------------------------
	.section	.nv.info,"",@"SHT_CUDA_INFO"
	.align	4


	//----- nvinfo : EIATTR_REGCOUNT
	.align		4
        /*0000*/ 	.byte	0x04, 0x2f
        /*0002*/ 	.short	(.L_1 - .L_0)
	.align		4
.L_0:
        /*0004*/ 	.word	index@(matmul_kernel)
        /*0008*/ 	.word	0x00000020


	//----- nvinfo : EIATTR_FRAME_SIZE
	.align		4
.L_1:
        /*000c*/ 	.byte	0x04, 0x11
        /*000e*/ 	.short	(.L_3 - .L_2)
	.align		4
.L_2:
        /*0010*/ 	.word	index@(matmul_kernel)
        /*0014*/ 	.word	0x00002058


	//----- nvinfo : EIATTR_MIN_STACK_SIZE
	.align		4
.L_3:
        /*0018*/ 	.byte	0x04, 0x12
        /*001a*/ 	.short	(.L_5 - .L_4)
	.align		4
.L_4:
        /*001c*/ 	.word	index@(matmul_kernel)
        /*0020*/ 	.word	0x00002058
.L_5:


//--------------------- .nv.info.matmul_kernel    --------------------------
	.section	.nv.info.matmul_kernel,"",@"SHT_CUDA_INFO"
	.sectionflags	@""
	.align	4


	//----- nvinfo : EIATTR_CUDA_API_VERSION
	.align		4
        /*0000*/ 	.byte	0x04, 0x37
        /*0002*/ 	.short	(.L_7 - .L_6)
.L_6:
        /*0004*/ 	.word	0x00000082


	//----- nvinfo : EIATTR_SW2861232_WAR
	.align		4
.L_7:
        /*0008*/ 	.byte	0x01, 0x35
	.zero		2


	//----- nvinfo : EIATTR_PARAM_CBANK
	.align		4
        /*000c*/ 	.byte	0x04, 0x0a
        /*000e*/ 	.short	(.L_9 - .L_8)
	.align		4
.L_8:
        /*0010*/ 	.word	index@(.nv.constant0.matmul_kernel)
        /*0014*/ 	.short	0x0160
        /*0016*/ 	.short	0x0050


	//----- nvinfo : EIATTR_CBANK_PARAM_SIZE
	.align		4
.L_9:
        /*0018*/ 	.byte	0x03, 0x19
        /*001a*/ 	.short	0x0050


	//----- nvinfo : EIATTR_KPARAM_INFO
	.align		4
        /*001c*/ 	.byte	0x04, 0x17
        /*001e*/ 	.short	(.L_11 - .L_10)
.L_10:
        /*0020*/ 	.word	0x00000000
        /*0024*/ 	.short	0x000d
        /*0026*/ 	.short	0x0048
        /*0028*/ 	.byte	0x00, 0xf4, 0x21, 0x00


	//----- nvinfo : EIATTR_KPARAM_INFO
	.align		4
.L_11:
        /*002c*/ 	.byte	0x04, 0x17
        /*002e*/ 	.short	(.L_13 - .L_12)
.L_12:
        /*0030*/ 	.word	0x00000000
        /*0034*/ 	.short	0x000c
        /*0036*/ 	.short	0x0040
        /*0038*/ 	.byte	0x00, 0xf4, 0x21, 0x00


	//----- nvinfo : EIATTR_KPARAM_INFO
	.align		4
.L_13:
        /*003c*/ 	.byte	0x04, 0x17
        /*003e*/ 	.short	(.L_15 - .L_14)
.L_14:
        /*0040*/ 	.word	0x00000000
        /*0044*/ 	.short	0x000b
        /*0046*/ 	.short	0x0038
        /*0048*/ 	.byte	0x00, 0xf0, 0x11, 0x00


	//----- nvinfo : EIATTR_KPARAM_INFO
	.align		4
.L_15:
        /*004c*/ 	.byte	0x04, 0x17
        /*004e*/ 	.short	(.L_17 - .L_16)
.L_16:
        /*0050*/ 	.word	0x00000000
        /*0054*/ 	.short	0x000a
        /*0056*/ 	.short	0x0034
        /*0058*/ 	.byte	0x00, 0xf0, 0x11, 0x00


	//----- nvinfo : EIATTR_KPARAM_INFO
	.align		4
.L_17:
        /*005c*/ 	.byte	0x04, 0x17
        /*005e*/ 	.short	(.L_19 - .L_18)
.L_18:
        /*0060*/ 	.word	0x00000000
        /*0064*/ 	.short	0x0009
        /*0066*/ 	.short	0x0030
        /*0068*/ 	.byte	0x00, 0xf0, 0x11, 0x00


	//----- nvinfo : EIATTR_KPARAM_INFO
	.align		4
.L_19:
        /*006c*/ 	.byte	0x04, 0x17
        /*006e*/ 	.short	(.L_21 - .L_20)
.L_20:
        /*0070*/ 	.word	0x00000000
        /*0074*/ 	.short	0x0008
        /*0076*/ 	.short	0x002c
        /*0078*/ 	.byte	0x00, 0xf0, 0x11, 0x00


	//----- nvinfo : EIATTR_KPARAM_INFO
	.align		4
.L_21:
        /*007c*/ 	.byte	0x04, 0x17
        /*007e*/ 	.short	(.L_23 - .L_22)
.L_22:
        /*0080*/ 	.word	0x00000000
        /*0084*/ 	.short	0x0007
        /*0086*/ 	.short	0x0028
        /*0088*/ 	.byte	0x00, 0xf0, 0x11, 0x00


	//----- nvinfo : EIATTR_KPARAM_INFO
	.align		4
.L_23:
        /*008c*/ 	.byte	0x04, 0x17
        /*008e*/ 	.short	(.L_25 - .L_24)
.L_24:
        /*0090*/ 	.word	0x00000000
        /*0094*/ 	.short	0x0006
        /*0096*/ 	.short	0x0024
        /*0098*/ 	.byte	0x00, 0xf0, 0x11, 0x00


	//----- nvinfo : EIATTR_KPARAM_INFO
	.align		4
.L_25:
        /*009c*/ 	.byte	0x04, 0x17
        /*009e*/ 	.short	(.L_27 - .L_26)
.L_26:
        /*00a0*/ 	.word	0x00000000
        /*00a4*/ 	.short	0x0005
        /*00a6*/ 	.short	0x0020
        /*00a8*/ 	.byte	0x00, 0xf0, 0x11, 0x00


	//----- nvinfo : EIATTR_KPARAM_INFO
	.align		4
.L_27:
        /*00ac*/ 	.byte	0x04, 0x17
        /*00ae*/ 	.short	(.L_29 - .L_28)
.L_28:
        /*00b0*/ 	.word	0x00000000
        /*00b4*/ 	.short	0x0004
        /*00b6*/ 	.short	0x001c
        /*00b8*/ 	.byte	0x00, 0xf0, 0x11, 0x00


	//----- nvinfo : EIATTR_KPARAM_INFO
	.align		4
.L_29:
        /*00bc*/ 	.byte	0x04, 0x17
        /*00be*/ 	.short	(.L_31 - .L_30)
.L_30:
        /*00c0*/ 	.word	0x00000000
        /*00c4*/ 	.short	0x0003
        /*00c6*/ 	.short	0x0018
        /*00c8*/ 	.byte	0x00, 0xf0, 0x11, 0x00


	//----- nvinfo : EIATTR_KPARAM_INFO
	.align		4
.L_31:
        /*00cc*/ 	.byte	0x04, 0x17
        /*00ce*/ 	.short	(.L_33 - .L_32)
.L_32:
        /*00d0*/ 	.word	0x00000000
        /*00d4*/ 	.short	0x0002
        /*00d6*/ 	.short	0x0010
        /*00d8*/ 	.byte	0x00, 0xf4, 0x21, 0x00


	//----- nvinfo : EIATTR_KPARAM_INFO
	.align		4
.L_33:
        /*00dc*/ 	.byte	0x04, 0x17
        /*00de*/ 	.short	(.L_35 - .L_34)
.L_34:
        /*00e0*/ 	.word	0x00000000
        /*00e4*/ 	.short	0x0001
        /*00e6*/ 	.short	0x0008
        /*00e8*/ 	.byte	0x00, 0xf4, 0x21, 0x00


	//----- nvinfo : EIATTR_KPARAM_INFO
	.align		4
.L_35:
        /*00ec*/ 	.byte	0x04, 0x17
        /*00ee*/ 	.short	(.L_37 - .L_36)
.L_36:
        /*00f0*/ 	.word	0x00000000
        /*00f4*/ 	.short	0x0000
        /*00f6*/ 	.short	0x0000
        /*00f8*/ 	.byte	0x00, 0xf4, 0x21, 0x00


	//----- nvinfo : EIATTR_MAXREG_COUNT
	.align		4
.L_37:
        /*00fc*/ 	.byte	0x03, 0x1b
        /*00fe*/ 	.short	0x0080


	//----- nvinfo : EIATTR_NUM_BARRIERS
	.align		4
        /*0100*/ 	.byte	0x02, 0x4c
        /*0102*/ 	.byte	0x01
	.zero		1


	//----- nvinfo : EIATTR_ANNOTATIONS
	.align		4
        /*0104*/ 	.byte	0x04, 0x55
        /*0106*/ 	.short	(.L_39 - .L_38)


	//   ....[0]....
.L_38:
        /*0108*/ 	.word	0x00000001
        /*010c*/ 	.byte	0x10, 0x05, 0x00, 0x00, 0x01, 0x00, 0x00, 0x00, 0x80, 0x05, 0x00, 0x00, 0x01, 0x00, 0x00, 0x00
        /* <DEDUP_REMOVED lines=2921> */
        /*b7ac*/ 	.byte	0xb0, 0xdb, 0x02, 0x00


	//----- nvinfo : EIATTR_MERCURY_ISA_VERSION
	.align		4
.L_39:
        /*b7b0*/ 	.byte	0x03, 0x5f
        /*b7b2*/ 	.short	0x0000


	//----- nvinfo : EIATTR_EXIT_INSTR_OFFSETS
	.align		4
        /*b7b4*/ 	.byte	0x04, 0x1c
        /*b7b6*/ 	.short	(.L_41 - .L_40)


	//   ....[0]....
.L_40:
        /*b7b8*/ 	.word	0x0002e270


	//   ....[1]....
        /*b7bc*/ 	.word	0x0002e2a0


	//----- nvinfo : EIATTR_REQNTID
	.align		4
.L_41:
        /*b7c0*/ 	.byte	0x04, 0x10
        /*b7c2*/ 	.short	(.L_43 - .L_42)
.L_42:
        /*b7c4*/ 	.word	0x00000200
        /*b7c8*/ 	.word	0x00000001
        /*b7cc*/ 	.word	0x00000001
.L_43:


//--------------------- .nv.callgraph             --------------------------
	.section	.nv.callgraph,"",@"SHT_CUDA_CALLGRAPH"
	.align	4
	.sectionentsize	8
	.align		4
        /*0000*/ 	.word	0x00000000
	.align		4
        /*0004*/ 	.word	0xffffffff
	.align		4
        /*0008*/ 	.word	0x00000000
	.align		4
        /*000c*/ 	.word	0xfffffffe
	.align		4
        /*0010*/ 	.word	0x00000000
	.align		4
        /*0014*/ 	.word	0xfffffffd
	.align		4
        /*0018*/ 	.word	0x00000000
	.align		4
        /*001c*/ 	.word	0xfffffffc


//--------------------- .nv.rel.action            --------------------------
	.section	.nv.rel.action,"",@"SHT_CUDA_RELOCINFO"
	.align	8
	.sectionentsize	8
        /*0000*/ 	.byte	0x73, 0x00, 0x00, 0x00, 0x00, 0x00, 0x00, 0x00, 0x00, 0x00, 0x00, 0x11, 0x25, 0x00, 0x05, 0x36


//--------------------- .nv.constant0.matmul_kernel --------------------------
	.section	.nv.constant0.matmul_kernel,"a",@progbits
	.sectionflags	@""
	.align	4
.nv.constant0.matmul_kernel:
	.zero		432


//--------------------- .text.matmul_kernel       --------------------------
	.section	.text.matmul_kernel,"ax",@progbits
	.sectioninfo	@"SHI_REGISTERS=32"
	.align	128
        .global         matmul_kernel
        .type           matmul_kernel,@function
        .size           matmul_kernel,(.L_x_5 - matmul_kernel)
        .other          matmul_kernel,@"STO_CUDA_ENTRY STV_DEFAULT"
matmul_kernel:
.text.matmul_kernel:
[----:B------:R-:W-:-:S03]  /*0000*/  IMAD.MOV.U32 R1, RZ, RZ, c[0x0][0x28] ;  /* 0x00000a00ff017624 */ /* 0x000fc600078e00ff */
[----:B------:R-:W-:Y:S01]  /*0010*/  IMAD.MOV.U32 R6, RZ, RZ, 0x1ff ;  /* 0x000001ffff067424 */ /* 0x000fe200078e00ff */
[----:B------:R-:W0:Y:S01]  /*0020*/  S2R R29, SR_TID.X ;  /* 0x00000000001d7919 */ /* 0x000e220000002100 */
[----:B------:R-:W-:Y:S01]  /*0030*/  IADD3 R1, R1, -0x2058, RZ ;  /* 0xffffdfa801017810 */ /* 0x000fe20007ffe0ff */
[----:B------:R-:W-:Y:S02]  /*0040*/  ULDC.64 UR4, c[0x0][0x118] ;  /* 0x0000460000047ab9 */ /* 0x000fe40000000a00 */
[----:B------:R-:W-:-:S04]  /*0050*/  IADD3 R0, R6, c[0x0][0x17c], RZ ;  /* 0x00005f0006007a10 */ /* 0x000fc80007ffe0ff */
[----:B------:R-:W-:-:S04]  /*0060*/  SHF.R.S32.HI R3, RZ, 0x1f, R0 ;  /* 0x0000001fff037819 */ /* 0x000fc80000011400 */
[----:B------:R-:W-:-:S04]  /*0070*/  LEA.HI R3, R3, R0, RZ, 0x9 ;  /* 0x0000000003037211 */ /* 0x000fc800078f48ff */
[----:B------:R-:W-:Y:S02]  /*0080*/  SHF.R.S32.HI R0, RZ, 0x9, R3 ;  /* 0x00000009ff007819 */ /* 0x000fe40000011403 */
[----:B------:R-:W1:Y:S03]  /*0090*/  S2R R3, SR_CTAID.X ;  /* 0x0000000000037919 */ /* 0x000e660000002500 */
[----:B------:R-:W-:Y:S01]  /*00a0*/  IMAD.SHL.U32 R0, R0, 0x8, RZ ;  /* 0x0000000800007824 */ /* 0x000fe200078e00ff */
[----:B0-----:R-:W-:-:S04]  /*00b0*/  LOP3.LUT R12, R29, 0x1ff, RZ, 0xc0, !PT ;  /* 0x000001ff1d0c7812 */ /* 0x001fc800078ec0ff */
[-C--:B------:R-:W-:Y:S02]  /*00c0*/  IABS R7, R0.reuse ;  /* 0x0000000000077213 */ /* 0x080fe40000000000 */
[----:B------:R-:W-:Y:S02]  /*00d0*/  IABS R11, R0 ;  /* 0x00000000000b7213 */ /* 0x000fe40000000000 */
[----:B------:R-:W0:Y:S01]  /*00e0*/  I2F.RP R2, R7 ;  /* 0x0000000700027306 */ /* 0x000e220000209400 */
[----:B-1----:R-:W-:-:S07]  /*00f0*/  IABS R10, R3 ;  /* 0x00000003000a7213 */ /* 0x002fce0000000000 */
[----:B0-----:R-:W0:Y:S02]  /*0100*/  MUFU.RCP R2, R2 ;  /* 0x0000000200027308 */ /* 0x001e240000001000 */
[----:B0-----:R-:W-:Y:S01]  /*0110*/  IADD3 R4, R2, 0xffffffe, RZ ;  /* 0x0ffffffe02047810 */ /* 0x001fe20007ffe0ff */
[----:B------:R-:W-:-:S05]  /*0120*/  IMAD.MOV R2, RZ, RZ, -R11 ;  /* 0x000000ffff027224 */ /* 0x000fca00078e0a0b */
[----:B------:R0:W1:Y:S02]  /*0130*/  F2I.FTZ.U32.TRUNC.NTZ R5, R4 ;  /* 0x0000000400057305 */ /* 0x000064000021f000 */
[----:B0-----:R-:W-:Y:S02]  /*0140*/  IMAD.MOV.U32 R4, RZ, RZ, RZ ;  /* 0x000000ffff047224 */ /* 0x001fe400078e00ff */
[----:B-1----:R-:W-:-:S04]  /*0150*/  IMAD.MOV R8, RZ, RZ, -R5 ;  /* 0x000000ffff087224 */ /* 0x002fc800078e0a05 */
[----:B------:R-:W-:Y:S02]  /*0160*/  IMAD R9, R8, R7, RZ ;  /* 0x0000000708097224 */ /* 0x000fe400078e02ff */
[----:B------:R-:W-:Y:S02]  /*0170*/  IMAD.MOV.U32 R8, RZ, RZ, R10 ;  /* 0x000000ffff087224 */ /* 0x000fe400078e000a */
[----:B------:R-:W-:-:S06]  /*0180*/  IMAD.HI.U32 R5, R5, R9, R4 ;  /* 0x0000000905057227 */ /* 0x000fcc00078e0004 */
[----:B------:R-:W-:-:S04]  /*0190*/  IMAD.HI.U32 R5, R5, R8, RZ ;  /* 0x0000000805057227 */ /* 0x000fc800078e00ff */
[----:B------:R-:W-:-:S05]  /*01a0*/  IMAD R2, R5, R2, R8 ;  /* 0x0000000205027224 */ /* 0x000fca00078e0208 */
[----:B------:R-:W-:-:S13]  /*01b0*/  ISETP.GT.U32.AND P1, PT, R7, R2, PT ;  /* 0x000000020700720c */ /* 0x000fda0003f24070 */
[----:B------:R-:W-:Y:S01]  /*01c0*/  @!P1 IMAD.IADD R2, R2, 0x1, -R7 ;  /* 0x0000000102029824 */ /* 0x000fe200078e0a07 */
[----:B------:R-:W-:Y:S02]  /*01d0*/  @!P1 IADD3 R5, R5, 0x1, RZ ;  /* 0x0000000105059810 */ /* 0x000fe40007ffe0ff */
[----:B------:R-:W-:Y:S02]  /*01e0*/  ISETP.NE.AND P1, PT, R0, RZ, PT ;  /* 0x000000ff0000720c */ /* 0x000fe40003f25270 */
[----:B------:R-:W-:Y:S02]  /*01f0*/  ISETP.GE.U32.AND P0, PT, R2, R7, PT ;  /* 0x000000070200720c */ /* 0x000fe40003f06070 */
[----:B------:R-:W-:-:S04]  /*0200*/  LOP3.LUT R2, R3, R0, RZ, 0x3c, !PT ;  /* 0x0000000003027212 */ /* 0x000fc800078e3cff */
[----:B------:R-:W-:Y:S02]  /*0210*/  ISETP.GE.AND P2, PT, R2, RZ, PT ;  /* 0x000000ff0200720c */ /* 0x000fe40003f46270 */
[----:B------:R-:W-:-:S05]  /*0220*/  IADD3 R2, R6, c[0x0][0x178], RZ ;  /* 0x00005e0006027a10 */ /* 0x000fca0007ffe0ff */
[----:B------:R-:W-:-:S05]  /*0230*/  @P0 IADD3 R5, R5, 0x1, RZ ;  /* 0x0000000105050810 */ /* 0x000fca0007ffe0ff */
[----:B------:R-:W-:Y:S01]  /*0240*/  IMAD.MOV.U32 R4, RZ, RZ, R5 ;  /* 0x000000ffff047224 */ /* 0x000fe200078e0005 */
[----:B------:R-:W-:-:S03]  /*0250*/  SHF.R.S32.HI R5, RZ, 0x1f, R2 ;  /* 0x0000001fff057819 */ /* 0x000fc60000011402 */
[----:B------:R-:W-:Y:S01]  /*0260*/  @!P2 IMAD.MOV R4, RZ, RZ, -R4 ;  /* 0x000000ffff04a224 */ /* 0x000fe200078e0a04 */
[----:B------:R-:W-:Y:S02]  /*0270*/  @!P1 LOP3.LUT R4, RZ, R0, RZ, 0x33, !PT ;  /* 0x00000000ff049212 */ /* 0x000fe400078e33ff */
[----:B------:R-:W-:-:S03]  /*0280*/  LEA.HI R5, R5, R2, RZ, 0x9 ;  /* 0x0000000205057211 */ /* 0x000fc600078f48ff */
[----:B------:R-:W-:Y:S02]  /*0290*/  IMAD.SHL.U32 R2, R4, 0x8, RZ ;  /* 0x0000000804027824 */ /* 0x000fe400078e00ff */
[----:B------:R-:W-:-:S03]  /*02a0*/  IMAD.MOV R4, RZ, RZ, -R4 ;  /* 0x000000ffff047224 */ /* 0x000fc600078e0a04 */
[----:B------:R-:W-:Y:S01]  /*02b0*/  LEA.HI.SX32 R5, R5, -R2, 0x17 ;  /* 0x8000000205057211 */ /* 0x000fe200078fbaff */
[----:B------:R-:W-:Y:S02]  /*02c0*/  IMAD R13, R0, R4, R3 ;  /* 0x00000004000d7224 */ /* 0x000fe400078e0203 */
[----:B------:R-:W-:Y:S01]  /*02d0*/  IMAD.MOV.U32 R4, RZ, RZ, RZ ;  /* 0x000000ffff047224 */ /* 0x000fe200078e00ff */
[----:B------:R-:W-:Y:S02]  /*02e0*/  IMNMX R6, R5, 0x8, PT ;  /* 0x0000000805067817 */ /* 0x000fe40003800200 */
[----:B------:R-:W-:Y:S02]  /*02f0*/  IABS R11, R13 ;  /* 0x0000000d000b7213 */ /* 0x000fe40000000000 */
[----:B------:R-:W-:-:S04]  /*0300*/  IABS R9, R6 ;  /* 0x0000000600097213 */ /* 0x000fc80000000000 */
[----:B------:R-:W0:Y:S08]  /*0310*/  I2F.RP R7, R9 ;  /* 0x0000000900077306 */ /* 0x000e300000209400 */
[----:B0-----:R-:W0:Y:S02]  /*0320*/  MUFU.RCP R7, R7 ;  /* 0x0000000700077308 */ /* 0x001e240000001000 */
[----:B0-----:R-:W-:-:S06]  /*0330*/  IADD3 R5, R7, 0xffffffe, RZ ;  /* 0x0ffffffe07057810 */ /* 0x001fcc0007ffe0ff */
[----:B------:R-:W0:Y:S02]  /*0340*/  F2I.FTZ.U32.TRUNC.NTZ R5, R5 ;  /* 0x0000000500057305 */ /* 0x000e24000021f000 */
[----:B0-----:R-:W-:-:S04]  /*0350*/  IMAD.MOV R8, RZ, RZ, -R5 ;  /* 0x000000ffff087224 */ /* 0x001fc800078e0a05 */
[----:B------:R-:W-:-:S04]  /*0360*/  IMAD.MOV.U32 R0, RZ, RZ, R8 ;  /* 0x000000ffff007224 */ /* 0x000fc800078e0008 */
[----:B------:R-:W-:Y:S01]  /*0370*/  IMAD R3, R0, R9, RZ ;  /* 0x0000000900037224 */ /* 0x000fe200078e02ff */
[----:B------:R-:W-:-:S03]  /*0380*/  IABS R0, R6 ;  /* 0x0000000600007213 */ /* 0x000fc60000000000 */
[----:B------:R-:W-:-:S04]  /*0390*/  IMAD.HI.U32 R4, R5, R3, R4 ;  /* 0x0000000305047227 */ /* 0x000fc800078e0004 */
[----:B------:R-:W-:Y:S02]  /*03a0*/  IMAD.MOV R0, RZ, RZ, -R0 ;  /* 0x000000ffff007224 */ /* 0x000fe400078e0a00 */
        /* <DEDUP_REMOVED lines=8> */
[----:B------:R-:W-:Y:S01]  /*0430*/  ISETP.GE.AND P2, PT, R0, RZ, PT ;  /* 0x000000ff0000720c */ /* 0x000fe20003f46270 */
[----:B------:R-:W-:-:S06]  /*0440*/  IMAD.MOV.U32 R0, RZ, RZ, c[0x0][0x180] ;  /* 0x00006000ff007624 */ /* 0x000fcc00078e00ff */
[----:B------:R-:W-:-:S05]  /*0450*/  @P0 IADD3 R4, R4, 0x1, RZ ;  /* 0x0000000104040810 */ /* 0x000fca0007ffe0ff */
[----:B------:R-:W-:Y:S02]  /*0460*/  IMAD.MOV.U32 R28, RZ, RZ, R4 ;  /* 0x000000ffff1c7224 */ /* 0x000fe400078e0004 */
[----:B------:R-:W-:Y:S02]  /*0470*/  IMAD.MOV.U32 R4, RZ, RZ, c[0x0][0x180] ;  /* 0x00006000ff047624 */ /* 0x000fe400078e00ff */
[----:B------:R-:W-:Y:S01]  /*0480*/  @!P2 IMAD.MOV R28, RZ, RZ, -R28 ;  /* 0x000000ffff1ca224 */ /* 0x000fe200078e0a1c */
[----:B------:R-:W-:Y:S02]  /*0490*/  @!P1 LOP3.LUT R28, RZ, R6, RZ, 0x33, !PT ;  /* 0x00000006ff1c9212 */ /* 0x000fe400078e33ff */
[----:B------:R-:W-:-:S03]  /*04a0*/  IADD3 R4, R4, 0x1f, RZ ;  /* 0x0000001f04047810 */ /* 0x000fc60007ffe0ff */
[----:B------:R-:W-:Y:S01]  /*04b0*/  IMAD.MOV R3, RZ, RZ, -R28 ;  /* 0x000000ffff037224 */ /* 0x000fe200078e0a1c */
[----:B------:R-:W-:Y:S01]  /*04c0*/  ISETP.GT.AND P0, PT, R4, 0x1f, PT ;  /* 0x0000001f0400780c */ /* 0x000fe20003f04270 */
[----:B------:R-:W-:Y:S02]  /*04d0*/  IMAD.SHL.U32 R28, R28, 0x200, RZ ;  /* 0x000002001c1c7824 */ /* 0x000fe400078e00ff */
[----:B------:R-:W-:-:S04]  /*04e0*/  IMAD R3, R6, R3, R13 ;  /* 0x0000000306037224 */ /* 0x000fc800078e020d */
[----:B------:R-:W-:-:S04]  /*04f0*/  IMAD.IADD R3, R2, 0x1, R3 ;  /* 0x0000000102037824 */ /* 0x000fc800078e0203 */
[----:B------:R-:W-:-:S05]  /*0500*/  IMAD R2, R3, 0x200, R12 ;  /* 0x0000020003027824 */ /* 0x000fca00078e020c */
[----:B------:R0:W-:Y:S01]  /*0510*/  STL [R1+0xd8c], R2 ;  /* 0x000d8c0201007387 */ /* 0x0001e20000100800 */
[----:B------:R-:W-:Y:S05]  /*0520*/  @P0 BRA `(.L_x_0) ;  /* 0x00000f7000000947 */ /* 0x000fea0003800000 */
[----:B------:R-:W-:Y:S01]  /*0530*/  IMAD.SHL.U32 R0, R29, 0x2, RZ ;  /* 0x000000021d007824 */ /* 0x000fe200078e00ff */
[----:B------:R-:W-:Y:S01]  /*0540*/  CS2R R20, SRZ ;  /* 0x0000000000147805 */ /* 0x000fe2000001ff00 */
[----:B------:R-:W-:Y:S01]  /*0550*/  CS2R R22, SRZ ;  /* 0x0000000000167805 */ /* 0x000fe2000001ff00 */
[----:B------:R-:W-:Y:S01]  /*0560*/  CS2R R16, SRZ ;  /* 0x0000000000107805 */ /* 0x000fe2000001ff00 */
[----:B------:R-:W-:Y:S01]  /*0570*/  CS2R R18, SRZ ;  /* 0x0000000000127805 */ /* 0x000fe2000001ff00 */
[----:B------:R1:W-:Y:S01]  /*0580*/  STL [R1+0xd88], R0 ;  /* 0x000d880001007387 */ /* 0x0003e20000100800 */
[----:B------:R-:W-:Y:S01]  /*0590*/  CS2R R12, SRZ ;  /* 0x00000000000c7805 */ /* 0x000fe2000001ff00 */
[----:B------:R-:W-:Y:S01]  /*05a0*/  CS2R R14, SRZ ;  /* 0x00000000000e7805 */ /* 0x000fe2000001ff00 */
[----:B------:R-:W-:Y:S01]  /*05b0*/  CS2R R8, SRZ ;  /* 0x0000000000087805 */ /* 0x000fe2000001ff00 */
[----:B------:R1:W-:Y:S01]  /*05c0*/  STL [R1], RZ ;  /* 0x000000ff01007387 */ /* 0x0003e20000100800 */
[----:B------:R-:W-:Y:S01]  /*05d0*/  CS2R R10, SRZ ;  /* 0x00000000000a7805 */ /* 0x000fe2000001ff00 */
[----:B------:R-:W-:Y:S01]  /*05e0*/  CS2R R4, SRZ ;  /* 0x0000000000047805 */ /* 0x000fe2000001ff00 */
[----:B------:R-:W-:Y:S01]  /*05f0*/  CS2R R6, SRZ ;  /* 0x0000000000067805 */ /* 0x000fe2000001ff00 */
[----:B------:R1:W-:Y:S01]  /*0600*/  STL [R1+0x4], RZ ;  /* 0x000004ff01007387 */ /* 0x0003e20000100800 */
[----:B------:R-:W-:Y:S01]  /*0610*/  CS2R R24, SRZ ;  /* 0x0000000000187805 */ /* 0x000fe2000001ff00 */
[----:B------:R-:W-:-:S02]  /*0620*/  CS2R R26, SRZ ;  /* 0x00000000001a7805 */ /* 0x000fc4000001ff00 */
[----:B------:R1:W-:Y:S04]  /*0630*/  STL [R1+0x8], RZ ;  /* 0x000008ff01007387 */ /* 0x0003e80000100800 */
        /* <DEDUP_REMOVED lines=228> */
[----:B------:R1:W-:Y:S01]  /*1480*/  STL [R1+0x8ac], RZ ;  /* 0x0008acff01007387 */ /* 0x0003e20000100800 */
[----:B------:R-:W-:Y:S05]  /*1490*/  BRA `(.L_x_1) ;  /* 0x0001c54000007947 */ /* 0x000fea0003800000 */
.L_x_0:
[----:B------:R-:W-:Y:S01]  /*14a0*/  IABS R20, c[0x0][0x17c] ;  /* 0x00005f0000147a13 */ /* 0x000fe20000000000 */
[----:B------:R1:W-:Y:S01]  /*14b0*/  STL [R1+0xdac], R0 ;  /* 0x000dac0001007387 */ /* 0x0003e20000100800 */
[----:B------:R-:W-:-:S02]  /*14c0*/  SHF.R.U32.HI R3, RZ, 0x5, R29 ;  /* 0x00000005ff037819 */ /* 0x000fc4000001161d */
[----:B------:R-:W2:Y:S01]  /*14d0*/  I2F.RP R5, R20 ;  /* 0x0000001400057306 */ /* 0x000ea20000209400 */
[----:B0-----:R-:W-:Y:S01]  /*14e0*/  LEA.HI R2, R29, R28, RZ, 0x1b ;  /* 0x0000001c1d027211 */ /* 0x001fe200078fd8ff */
[----:B------:R-:W-:Y:S01]  /*14f0*/  STL [R1+0xdb0], R28 ;  /* 0x000db01c01007387 */ /* 0x000fe20000100800 */
[----:B------:R-:W-:Y:S02]  /*1500*/  SGXT.U32 R3, R3, 0x4 ;  /* 0x000000040303781a */ /* 0x000fe40000000000 */
[----:B------:R-:W-:Y:S02]  /*1510*/  IADD3 R8, R2, 0x1f0, RZ ;  /* 0x000001f002087810 */ /* 0x000fe40007ffe0ff */
[----:B------:R-:W-:Y:S02]  /*1520*/  LOP3.LUT R22, R28, R3, RZ, 0xfc, !PT ;  /* 0x000000031c167212 */ /* 0x000fe400078efcff */
[----:B------:R-:W-:Y:S02]  /*1530*/  IADD3 R10, R2, 0x1b0, RZ ;  /* 0x000001b0020a7810 */ /* 0x000fe40007ffe0ff */
[----:B------:R-:W-:-:S02]  /*1540*/  LOP3.LUT R3, R22, 0x1e0, RZ, 0xfc, !PT ;  /* 0x000001e016037812 */ /* 0x000fc400078efcff */
[----:B------:R-:W-:Y:S02]  /*1550*/  LOP3.LUT R14, R22, 0x1c0, RZ, 0xfc, !PT ;  /* 0x000001c0160e7812 */ /* 0x000fe400078efcff */
[----:B------:R-:W-:Y:S01]  /*1560*/  IABS R11, R3 ;  /* 0x00000003000b7213 */ /* 0x000fe20000000000 */
[----:B--2---:R-:W0:Y:S01]  /*1570*/  MUFU.RCP R5, R5 ;  /* 0x0000000500057308 */ /* 0x004e220000001000 */
[----:B------:R-:W-:Y:S02]  /*1580*/  IADD3 R12, R2, 0x1d0, RZ ;  /* 0x000001d0020c7810 */ /* 0x000fe40007ffe0ff */
[----:B------:R-:W-:Y:S02]  /*1590*/  IABS R9, R14 ;  /* 0x0000000e00097213 */ /* 0x000fe40000000000 */
[----:B------:R-:W-:Y:S02]  /*15a0*/  IABS R13, R12 ;  /* 0x0000000c000d7213 */ /* 0x000fe40000000000 */
[----:B------:R-:W-:-:S02]  /*15b0*/  ISETP.GE.AND P0, PT, R8, RZ, PT ;  /* 0x000000ff0800720c */ /* 0x000fc40003f06270 */
[----:B------:R-:W-:Y:S02]  /*15c0*/  ISETP.GE.AND P6, PT, R10, RZ, PT ;  /* 0x000000ff0a00720c */ /* 0x000fe40003fc6270 */
[----:B------:R-:W-:Y:S02]  /*15d0*/  ISETP.GE.AND P3, PT, R12, RZ, PT ;  /* 0x000000ff0c00720c */ /* 0x000fe40003f66270 */
[----:B------:R-:W-:Y:S02]  /*15e0*/  IADD3 R26, R2, 0x70, RZ ;  /* 0x00000070021a7810 */ /* 0x000fe40007ffe0ff */
[----:B------:R-:W-:Y:S02]  /*15f0*/  LOP3.LUT R29, R22, 0xa0, RZ, 0xfc, !PT ;  /* 0x000000a0161d7812 */ /* 0x000fe400078efcff */
[----:B0-----:R-:W-:Y:S02]  /*1600*/  IADD3 R6, R5, 0xffffffe, RZ ;  /* 0x0ffffffe05067810 */ /* 0x001fe40007ffe0ff */
[----:B------:R-:W-:-:S02]  /*1610*/  IABS R5, R8 ;  /* 0x0000000800057213 */ /* 0x000fc40000000000 */
[----:B------:R0:W2:Y:S02]  /*1620*/  F2I.FTZ.U32.TRUNC.NTZ R7, R6 ;  /* 0x0000000600077305 */ /* 0x0000a4000021f000 */
[----:B0-----:R-:W-:Y:S02]  /*1630*/  IMAD.MOV.U32 R6, RZ, RZ, RZ ;  /* 0x000000ffff067224 */ /* 0x001fe400078e00ff */
[----:B--2---:R-:W-:-:S04]  /*1640*/  IMAD.MOV R25, RZ, RZ, -R7 ;  /* 0x000000ffff197224 */ /* 0x004fc800078e0a07 */
[----:B------:R-:W-:-:S04]  /*1650*/  IMAD R25, R25, R20, RZ ;  /* 0x0000001419197224 */ /* 0x000fc800078e02ff */
[----:B------:R-:W-:-:S04]  /*1660*/  IMAD.HI.U32 R25, R7, R25, R6 ;  /* 0x0000001907197227 */ /* 0x000fc800078e0006 */
[----:B------:R-:W-:Y:S02]  /*1670*/  IMAD.MOV.U32 R7, RZ, RZ, R5 ;  /* 0x000000ffff077224 */ /* 0x000fe400078e0005 */
[----:B------:R-:W-:-:S04]  /*1680*/  IMAD.HI.U32 R6, R25, R11, RZ ;  /* 0x0000000b19067227 */ /* 0x000fc800078e00ff */
[----:B------:R-:W-:-:S04]  /*1690*/  IMAD.HI.U32 R5, R25, R7, RZ ;  /* 0x0000000719057227 */ /* 0x000fc800078e00ff */
[----:B------:R-:W-:Y:S02]  /*16a0*/  IMAD.MOV R6, RZ, RZ, -R6 ;  /* 0x000000ffff067224 */ /* 0x000fe400078e0a06 */
[----:B------:R-:W-:Y:S02]  /*16b0*/  IMAD.MOV R5, RZ, RZ, -R5 ;  /* 0x000000ffff057224 */ /* 0x000fe400078e0a05 */
[C---:B------:R-:W-:Y:S01]  /*16c0*/  IMAD R11, R20.reuse, R6, R11 ;  /* 0x00000006140b7224 */ /* 0x040fe200078e020b */
[----:B------:R-:W-:Y:S01]  /*16d0*/  IABS R6, R10 ;  /* 0x0000000a00067213 */ /* 0x000fe20000000000 */
[C---:B------:R-:W-:Y:S01]  /*16e0*/  IMAD R5, R20.reuse, R5, R7 ;  /* 0x0000000514057224 */ /* 0x040fe200078e0207 */
[----:B------:R-:W-:Y:S02]  /*16f0*/  SHF.R.S32.HI R7, RZ, 0x1f, R4 ;  /* 0x0000001fff077819 */ /* 0x000fe40000011404 */
[C---:B------:R-:W-:Y:S01]  /*1700*/  ISETP.GT.U32.AND P2, PT, R20.reuse, R11, PT ;  /* 0x0000000b1400720c */ /* 0x040fe20003f44070 */
[----:B------:R-:W-:Y:S01]  /*1710*/  IMAD.MOV.U32 R8, RZ, RZ, R6 ;  /* 0x000000ffff087224 */ /* 0x000fe200078e0006 */
[----:B------:R-:W-:Y:S01]  /*1720*/  ISETP.GT.U32.AND P1, PT, R20, R5, PT ;  /* 0x000000051400720c */ /* 0x000fe20003f24070 */
[----:B------:R-:W-:Y:S01]  /*1730*/  IMAD.HI.U32 R6, R25, R9, RZ ;  /* 0x0000000919067227 */ /* 0x000fe200078e00ff */
[----:B-1----:R-:W-:-:S02]  /*1740*/  LEA.HI R0, R7, R4, RZ, 0x5 ;  /* 0x0000000407007211 */ /* 0x002fc400078f28ff */
[----:B------:R-:W-:Y:S01]  /*1750*/  LOP3.LUT R10, R22, 0x1a0, RZ, 0xfc, !PT ;  /* 0x000001a0160a7812 */ /* 0x000fe200078efcff */
[----:B------:R-:W-:Y:S02]  /*1760*/  IMAD.HI.U32 R4, R25, R13, RZ ;  /* 0x0000000d19047227 */ /* 0x000fe400078e00ff */
[----:B------:R0:W-:Y:S01]  /*1770*/  STL [R1+0x50], R0 ;  /* 0x0000500001007387 */ /* 0x0001e20000100800 */
[----:B------:R-:W-:Y:S01]  /*1780*/  IABS R12, R10 ;  /* 0x0000000a000c7213 */ /* 0x000fe20000000000 */
[----:B------:R-:W-:Y:S02]  /*1790*/  IMAD.MOV R6, RZ, RZ, -R6 ;  /* 0x000000ffff067224 */ /* 0x000fe400078e0a06 */
[--C-:B------:R-:W-:Y:S02]  /*17a0*/  @!P2 IMAD.IADD R11, R11, 0x1, -R20.reuse ;  /* 0x000000010b0ba824 */ /* 0x100fe400078e0a14 */
[----:B------:R-:W-:Y:S02]  /*17b0*/  @!P1 IMAD.IADD R5, R5, 0x1, -R20 ;  /* 0x0000000105059824 */ /* 0x000fe400078e0a14 */
[----:B------:R-:W-:Y:S01]  /*17c0*/  IMAD.MOV R7, RZ, RZ, -R4 ;  /* 0x000000ffff077224 */ /* 0x000fe200078e0a04 */
[C---:B------:R-:W-:Y:S01]  /*17d0*/  ISETP.GT.U32.AND P5, PT, R20.reuse, R11, PT ;  /* 0x0000000b1400720c */ /* 0x040fe20003fa4070 */
[----:B------:R-:W-:Y:S01]  /*17e0*/  IMAD.HI.U32 R4, R25, R8, RZ ;  /* 0x0000000819047227 */ /* 0x000fe200078e00ff */
[----:B------:R-:W-:-:S03]  /*17f0*/  ISETP.GT.U32.AND P4, PT, R20, R5, PT ;  /* 0x000000051400720c */ /* 0x000fc60003f84070 */
[----:B------:R-:W-:Y:S01]  /*1800*/  IMAD R9, R20, R6, R9 ;  /* 0x0000000614097224 */ /* 0x000fe200078e0209 */
[----:B------:R-:W-:Y:S01]  /*1810*/  IADD3 R6, R2, 0x170, RZ ;  /* 0x0000017002067810 */ /* 0x000fe20007ffe0ff */
[C---:B------:R-:W-:Y:S02]  /*1820*/  IMAD R13, R20.reuse, R7, R13 ;  /* 0x00000007140d7224 */ /* 0x040fe400078e020d */
[----:B------:R-:W-:Y:S01]  /*1830*/  IMAD.MOV R7, RZ, RZ, -R4 ;  /* 0x000000ffff077224 */ /* 0x000fe200078e0a04 */
[C---:B------:R-:W-:Y:S02]  /*1840*/  ISETP.GT.U32.AND P1, PT, R20.reuse, R9, PT ;  /* 0x000000091400720c */ /* 0x040fe40003f24070 */
[C---:B------:R-:W-:Y:S01]  /*1850*/  ISETP.GT.U32.AND P2, PT, R20.reuse, R13, PT ;  /* 0x0000000d1400720c */ /* 0x040fe20003f44070 */
[----:B------:R-:W-:Y:S01]  /*1860*/  IMAD R7, R20, R7, R8 ;  /* 0x0000000714077224 */ /* 0x000fe200078e0208 */
[----:B------:R-:W-:Y:S01]  /*1870*/  IADD3 R4, R2, 0x190, RZ ;  /* 0x0000019002047810 */ /* 0x000fe20007ffe0ff */
[--C-:B------:R-:W-:Y:S01]  /*1880*/  @!P5 IMAD.IADD R11, R11, 0x1, -R20.reuse ;  /* 0x000000010b0bd824 */ /* 0x100fe200078e0a14 */
[----:B------:R-:W-:Y:S01]  /*1890*/  IABS R27, R6 ;  /* 0x00000006001b7213 */ /* 0x000fe20000000000 */
[--C-:B------:R-:W-:Y:S01]  /*18a0*/  @!P4 IMAD.IADD R5, R5, 0x1, -R20.reuse ;  /* 0x000000010505c824 */ /* 0x100fe200078e0a14 */
[----:B------:R-:W-:Y:S01]  /*18b0*/  ISETP.GT.U32.AND P5, PT, R20, R7, PT ;  /* 0x000000071400720c */ /* 0x000fe20003fa4070 */
[----:B------:R-:W-:Y:S01]  /*18c0*/  IMAD.MOV.U32 R18, RZ, RZ, R11 ;  /* 0x000000ffff127224 */ /* 0x000fe200078e000b */
[----:B------:R-:W-:Y:S01]  /*18d0*/  ISETP.GE.AND P4, PT, R4, RZ, PT ;  /* 0x000000ff0400720c */ /* 0x000fe20003f86270 */
[----:B0-----:R-:W-:Y:S01]  /*18e0*/  IMAD.MOV.U32 R0, RZ, RZ, R5 ;  /* 0x000000ffff007224 */ /* 0x001fe200078e0005 */
[----:B------:R-:W-:Y:S01]  /*18f0*/  IABS R4, R4 ;  /* 0x0000000400047213 */ /* 0x000fe20000000000 */
[----:B------:R-:W-:Y:S01]  /*1900*/  @!P1 IMAD.IADD R9, R9, 0x1, -R20 ;  /* 0x0000000109099824 */ /* 0x000fe200078e0a14 */
[----:B------:R-:W-:Y:S01]  /*1910*/  LOP3.LUT R8, R22, 0x180, RZ, 0xfc, !PT ;  /* 0x0000018016087812 */ /* 0x000fe200078efcff */
[----:B------:R-:W-:-:S02]  /*1920*/  @!P0 IMAD.MOV R0, RZ, RZ, -R0 ;  /* 0x000000ffff008224 */ /* 0x000fc400078e0a00 */
[--C-:B------:R-:W-:Y:S01]  /*1930*/  @!P2 IMAD.IADD R13, R13, 0x1, -R20.reuse ;  /* 0x000000010d0da824 */ /* 0x100fe200078e0a14 */
[----:B------:R-:W-:Y:S01]  /*1940*/  ISETP.GT.U32.AND P0, PT, R20, R9, PT ;  /* 0x000000091400720c */ /* 0x000fe20003f04070 */
[----:B------:R-:W-:Y:S01]  /*1950*/  IMAD.HI.U32 R5, R25, R12, RZ ;  /* 0x0000000c19057227 */ /* 0x000fe200078e00ff */
[----:B------:R-:W-:Y:S01]  /*1960*/  ISETP.GE.AND P2, PT, R6, RZ, PT ;  /* 0x000000ff0600720c */ /* 0x000fe20003f46270 */
[----:B------:R0:W-:Y:S01]  /*1970*/  STL [R1+0x38], R0 ;  /* 0x0000380001007387 */ /* 0x0001e20000100800 */
[----:B------:R-:W-:Y:S01]  /*1980*/  ISETP.GT.U32.AND P1, PT, R20, R13, PT ;  /* 0x0000000d1400720c */ /* 0x000fe20003f24070 */
[----:B------:R-:W-:Y:S02]  /*1990*/  @!P5 IMAD.IADD R7, R7, 0x1, -R20 ;  /* 0x000000010707d824 */ /* 0x000fe400078e0a14 */
[----:B------:R-:W-:-:S03]  /*19a0*/  IMAD.HI.U32 R6, R25, R4, RZ ;  /* 0x0000000419067227 */ /* 0x000fc600078e00ff */
[----:B------:R-:W-:Y:S01]  /*19b0*/  ISETP.GT.U32.AND P5, PT, R20, R7, PT ;  /* 0x000000071400720c */ /* 0x000fe20003fa4070 */
[----:B------:R-:W-:Y:S01]  /*19c0*/  IMAD.MOV R15, RZ, RZ, -R6 ;  /* 0x000000ffff0f7224 */ /* 0x000fe200078e0a06 */
[----:B------:R-:W-:Y:S01]  /*19d0*/  LOP3.LUT R6, R22, 0x160, RZ, 0xfc, !PT ;  /* 0x0000016016067812 */ /* 0x000fe200078efcff */
[----:B------:R-:W-:Y:S01]  /*19e0*/  @!P0 IMAD.IADD R9, R9, 0x1, -R20 ;  /* 0x0000000109098824 */ /* 0x000fe200078e0a14 */
[----:B------:R-:W-:Y:S01]  /*19f0*/  ISETP.GE.AND P0, PT, R3, RZ, PT ;  /* 0x000000ff0300720c */ /* 0x000fe20003f06270 */
[C---:B------:R-:W-:Y:S01]  /*1a00*/  IMAD R3, R20.reuse, R15, R4 ;  /* 0x0000000f14037224 */ /* 0x040fe200078e0204 */
[----:B------:R-:W-:Y:S01]  /*1a10*/  IABS R16, R6 ;  /* 0x0000000600107213 */ /* 0x000fe20000000000 */
[----:B------:R-:W-:Y:S02]  /*1a20*/  IMAD.MOV R5, RZ, RZ, -R5 ;  /* 0x000000ffff057224 */ /* 0x000fe400078e0a05 */
[----:B------:R-:W-:Y:S02]  /*1a30*/  @!P1 IMAD.IADD R13, R13, 0x1, -R20 ;  /* 0x000000010d0d9824 */ /* 0x000fe400078e0a14 */
[C---:B------:R-:W-:Y:S01]  /*1a40*/  IMAD R5, R20.reuse, R5, R12 ;  /* 0x0000000514057224 */ /* 0x040fe200078e020c */
[----:B------:R-:W-:Y:S01]  /*1a50*/  IABS R12, R8 ;  /* 0x00000008000c7213 */ /* 0x000fe20000000000 */
[----:B------:R-:W-:Y:S01]  /*1a60*/  @!P5 IMAD.IADD R7, R7, 0x1, -R20 ;  /* 0x000000010707d824 */ /* 0x000fe200078e0a14 */
[C---:B------:R-:W-:Y:S01]  /*1a70*/  ISETP.GT.U32.AND P5, PT, R20.reuse, R3, PT ;  /* 0x000000031400720c */ /* 0x040fe20003fa4070 */
[----:B0-----:R-:W-:Y:S01]  /*1a80*/  IMAD.MOV.U32 R0, RZ, RZ, R13 ;  /* 0x000000ffff007224 */ /* 0x001fe200078e000d */
[----:B------:R-:W-:Y:S01]  /*1a90*/  ISETP.GT.U32.AND P1, PT, R20, R5, PT ;  /* 0x000000051400720c */ /* 0x000fe20003f24070 */
[----:B------:R-:W-:-:S04]  /*1aa0*/  IMAD.HI.U32 R4, R25, R12, RZ ;  /* 0x0000000c19047227 */ /* 0x000fc800078e00ff */
[----:B------:R-:W-:-:S04]  /*1ab0*/  IMAD.HI.U32 R15, R25, R27, RZ ;  /* 0x0000001b190f7227 */ /* 0x000fc800078e00ff */
[----:B------:R-:W-:Y:S02]  /*1ac0*/  IMAD.MOV R17, RZ, RZ, -R4 ;  /* 0x000000ffff117224 */ /* 0x000fe400078e0a04 */
[----:B------:R-:W-:Y:S02]  /*1ad0*/  @!P5 IMAD.IADD R3, R3, 0x1, -R20 ;  /* 0x000000010303d824 */ /* 0x000fe400078e0a14 */
[----:B------:R-:W-:Y:S02]  /*1ae0*/  @!P0 IMAD.MOV R18, RZ, RZ, -R18 ;  /* 0x000000ffff128224 */ /* 0x000fe400078e0a12 */
[----:B------:R-:W-:Y:S01]  /*1af0*/  IMAD.MOV.U32 R4, RZ, RZ, R16 ;  /* 0x000000ffff047224 */ /* 0x000fe200078e0010 */
[----:B------:R-:W-:Y:S01]  /*1b00*/  ISETP.GT.U32.AND P5, PT, R20, R3, PT ;  /* 0x000000031400720c */ /* 0x000fe20003fa4070 */
[----:B------:R-:W-:Y:S01]  /*1b10*/  @!P3 IMAD.MOV R0, RZ, RZ, -R0 ;  /* 0x000000ffff00b224 */ /* 0x000fe200078e0a00 */
[----:B------:R-:W-:Y:S01]  /*1b20*/  STL [R1+0x34], R18 ;  /* 0x0000341201007387 */ /* 0x000fe20000100800 */
[----:B------:R-:W-:-:S02]  /*1b30*/  IMAD.MOV R15, RZ, RZ, -R15 ;  /* 0x000000ffff0f7224 */ /* 0x000fc400078e0a0f */
[----:B------:R-:W-:Y:S01]  /*1b40*/  IMAD.HI.U32 R11, R25, R4, RZ ;  /* 0x00000004190b7227 */ /* 0x000fe200078e00ff */
[----:B------:R0:W-:Y:S03]  /*1b50*/  STL [R1+0x30], R0 ;  /* 0x0000300001007387 */ /* 0x0001e60000100800 */
[C---:B------:R-:W-:Y:S02]  /*1b60*/  IMAD R27, R20.reuse, R15, R27 ;  /* 0x0000000f141b7224 */ /* 0x040fe400078e021b */
[----:B------:R-:W-:Y:S02]  /*1b70*/  IMAD.MOV R11, RZ, RZ, -R11 ;  /* 0x000000ffff0b7224 */ /* 0x000fe400078e0a0b */
[C---:B------:R-:W-:Y:S02]  /*1b80*/  IMAD R12, R20.reuse, R17, R12 ;  /* 0x00000011140c7224 */ /* 0x040fe400078e020c */
[----:B------:R-:W-:Y:S01]  /*1b90*/  IMAD R4, R20, R11, R4 ;  /* 0x0000000b14047224 */ /* 0x000fe200078e0204 */
[----:B------:R-:W-:Y:S01]  /*1ba0*/  LOP3.LUT R11, R22, 0x140, RZ, 0xfc, !PT ;  /* 0x00000140160b7812 */ /* 0x000fe200078efcff */
[----:B0-----:R-:W-:Y:S01]  /*1bb0*/  IMAD.MOV.U32 R0, RZ, RZ, R7 ;  /* 0x000000ffff007224 */ /* 0x001fe200078e0007 */
[C---:B------:R-:W-:Y:S01]  /*1bc0*/  ISETP.GT.U32.AND P3, PT, R20.reuse, R12, PT ;  /* 0x0000000c1400720c */ /* 0x040fe20003f64070 */
[----:B------:R-:W-:Y:S01]  /*1bd0*/  @!P5 IMAD.IADD R3, R3, 0x1, -R20 ;  /* 0x000000010303d824 */ /* 0x000fe200078e0a14 */
[C---:B------:R-:W-:Y:S01]  /*1be0*/  ISETP.GT.U32.AND P5, PT, R20.reuse, R4, PT ;  /* 0x000000041400720c */ /* 0x040fe20003fa4070 */
[----:B------:R-:W-:Y:S01]  /*1bf0*/  @!P6 IMAD.MOV R0, RZ, RZ, -R0 ;  /* 0x000000ffff00e224 */ /* 0x000fe200078e0a00 */
[----:B------:R-:W-:Y:S01]  /*1c00*/  ISETP.GT.U32.AND P6, PT, R20, R27, PT ;  /* 0x0000001b1400720c */ /* 0x000fe20003fc4070 */
[----:B------:R-:W-:Y:S01]  /*1c10*/  @!P1 IMAD.IADD R5, R5, 0x1, -R20 ;  /* 0x0000000105059824 */ /* 0x000fe200078e0a14 */
[----:B------:R-:W-:Y:S01]  /*1c20*/  ISETP.GE.AND P1, PT, R14, RZ, PT ;  /* 0x000000ff0e00720c */ /* 0x000fe20003f26270 */
[----:B------:R-:W-:Y:S01]  /*1c30*/  IMAD.MOV.U32 R28, RZ, RZ, R3 ;  /* 0x000000ffff1c7224 */ /* 0x000fe200078e0003 */
[----:B------:R-:W-:-:S02]  /*1c40*/  IADD3 R14, R2, 0x150, RZ ;  /* 0x00000150020e7810 */ /* 0x000fc40007ffe0ff */
[----:B------:R-:W-:Y:S01]  /*1c50*/  ISETP.GT.U32.AND P0, PT, R20, R5, PT ;  /* 0x000000051400720c */ /* 0x000fe20003f04070 */
[----:B------:R-:W-:Y:S01]  /*1c60*/  @!P4 IMAD.MOV R28, RZ, RZ, -R28 ;  /* 0x000000ffff1cc224 */ /* 0x000fe200078e0a1c */
[----:B------:R-:W-:Y:S01]  /*1c70*/  IABS R15, R14 ;  /* 0x0000000e000f7213 */ /* 0x000fe20000000000 */
[--C-:B------:R-:W-:Y:S01]  /*1c80*/  @!P3 IMAD.IADD R12, R12, 0x1, -R20.reuse ;  /* 0x000000010c0cb824 */ /* 0x100fe200078e0a14 */
[----:B------:R-:W-:Y:S01]  /*1c90*/  ISETP.GE.AND P3, PT, R8, RZ, PT ;  /* 0x000000ff0800720c */ /* 0x000fe20003f66270 */
[--C-:B------:R-:W-:Y:S01]  /*1ca0*/  @!P5 IMAD.IADD R4, R4, 0x1, -R20.reuse ;  /* 0x000000010404d824 */ /* 0x100fe200078e0a14 */
[----:B------:R-:W-:Y:S01]  /*1cb0*/  IABS R8, R11 ;  /* 0x0000000b00087213 */ /* 0x000fe20000000000 */
[----:B------:R-:W-:Y:S02]  /*1cc0*/  @!P6 IMAD.IADD R27, R27, 0x1, -R20 ;  /* 0x000000011b1be824 */ /* 0x000fe400078e0a14 */
[----:B------:R-:W-:Y:S01]  /*1cd0*/  @!P1 IMAD.MOV R9, RZ, RZ, -R9 ;  /* 0x000000ffff099224 */ /* 0x000fe200078e0a09 */
[----:B------:R-:W-:Y:S01]  /*1ce0*/  ISETP.GE.AND P1, PT, R10, RZ, PT ;  /* 0x000000ff0a00720c */ /* 0x000fe20003f26270 */
[----:B------:R-:W-:Y:S01]  /*1cf0*/  IMAD.HI.U32 R3, R25, R8, RZ ;  /* 0x0000000819037227 */ /* 0x000fe200078e00ff */
[----:B------:R-:W-:-:S02]  /*1d00*/  ISETP.GT.U32.AND P6, PT, R20, R27, PT ;  /* 0x0000001b1400720c */ /* 0x000fc40003fc4070 */
[----:B------:R-:W-:Y:S01]  /*1d10*/  ISETP.GT.U32.AND P5, PT, R20, R4, PT ;  /* 0x000000041400720c */ /* 0x000fe20003fa4070 */
[--C-:B------:R-:W-:Y:S01]  /*1d20*/  @!P0 IMAD.IADD R5, R5, 0x1, -R20.reuse ;  /* 0x0000000105058824 */ /* 0x100fe200078e0a14 */
[----:B------:R0:W-:Y:S01]  /*1d30*/  STL [R1+0x2c], R9 ;  /* 0x00002c0901007387 */ /* 0x0001e20000100800 */
[----:B------:R-:W-:Y:S01]  /*1d40*/  IMAD.HI.U32 R7, R25, R15, RZ ;  /* 0x0000000f19077227 */ /* 0x000fe200078e00ff */
[----:B------:R-:W-:Y:S02]  /*1d50*/  ISETP.GE.AND P0, PT, R14, RZ, PT ;  /* 0x000000ff0e00720c */ /* 0x000fe40003f06270 */
[----:B------:R1:W-:Y:S01]  /*1d60*/  STL [R1+0x28], R0 ;  /* 0x0000280001007387 */ /* 0x0003e20000100800 */
[----:B------:R-:W-:Y:S02]  /*1d70*/  IMAD.MOV R3, RZ, RZ, -R3 ;  /* 0x000000ffff037224 */ /* 0x000fe400078e0a03 */
[----:B------:R-:W-:Y:S02]  /*1d80*/  IMAD.MOV R7, RZ, RZ, -R7 ;  /* 0x000000ffff077224 */ /* 0x000fe400078e0a07 */
[----:B------:R-:W-:Y:S01]  /*1d90*/  @!P6 IMAD.IADD R27, R27, 0x1, -R20 ;  /* 0x000000011b1be824 */ /* 0x000fe200078e0a14 */
[----:B------:R-:W-:Y:S01]  /*1da0*/  ISETP.GE.AND P6, PT, R6, RZ, PT ;  /* 0x000000ff0600720c */ /* 0x000fe20003fc6270 */
[----:B------:R-:W-:Y:S01]  /*1db0*/  IMAD R6, R20, R3, R8 ;  /* 0x0000000314067224 */ /* 0x000fe200078e0208 */
[----:B------:R-:W-:Y:S01]  /*1dc0*/  LOP3.LUT R3, R22, 0x120, RZ, 0xfc, !PT ;  /* 0x0000012016037812 */ /* 0x000fe200078efcff */
[----:B------:R-:W-:Y:S01]  /*1dd0*/  @!P5 IMAD.IADD R4, R4, 0x1, -R20 ;  /* 0x000000010404d824 */ /* 0x000fe200078e0a14 */
[----:B0-----:R-:W-:Y:S01]  /*1de0*/  IADD3 R9, R2, 0x110, RZ ;  /* 0x0000011002097810 */ /* 0x001fe20007ffe0ff */
[----:B-1----:R-:W-:Y:S01]  /*1df0*/  IMAD.MOV.U32 R0, RZ, RZ, R5 ;  /* 0x000000ffff007224 */ /* 0x002fe200078e0005 */
[C---:B------:R-:W-:Y:S01]  /*1e00*/  ISETP.GT.U32.AND P5, PT, R20.reuse, R6, PT ;  /* 0x000000061400720c */ /* 0x040fe20003fa4070 */
[----:B------:R-:W-:Y:S01]  /*1e10*/  IMAD R5, R20, R7, R15 ;  /* 0x0000000714057224 */ /* 0x000fe200078e020f */
[----:B------:R-:W-:Y:S01]  /*1e20*/  IADD3 R7, R2, 0x130, RZ ;  /* 0x0000013002077810 */ /* 0x000fe20007ffe0ff */
[----:B------:R-:W-:Y:S01]  /*1e30*/  @!P1 IMAD.MOV R0, RZ, RZ, -R0 ;  /* 0x000000ffff009224 */ /* 0x000fe200078e0a00 */
[----:B------:R-:W-:Y:S01]  /*1e40*/  ISETP.GT.U32.AND P1, PT, R20, R12, PT ;  /* 0x0000000c1400720c */ /* 0x000fe20003f24070 */
[----:B------:R-:W-:Y:S01]  /*1e50*/  @!P2 IMAD.MOV R27, RZ, RZ, -R27 ;  /* 0x000000ffff1ba224 */ /* 0x000fe200078e0a1b */
[----:B------:R-:W-:Y:S01]  /*1e60*/  ISETP.GE.AND P4, PT, R7, RZ, PT ;  /* 0x000000ff0700720c */ /* 0x000fe20003f86270 */
[----:B------:R-:W-:Y:S01]  /*1e70*/  @!P6 IMAD.MOV R4, RZ, RZ, -R4 ;  /* 0x000000ffff04e224 */ /* 0x000fe200078e0a04 */
[----:B------:R-:W-:Y:S01]  /*1e80*/  IABS R7, R7 ;  /* 0x0000000700077213 */ /* 0x000fe20000000000 */
[----:B------:R0:W-:Y:S01]  /*1e90*/  STL [R1+0x8], R0 ;  /* 0x0000080001007387 */ /* 0x0001e20000100800 */
[----:B------:R-:W-:-:S02]  /*1ea0*/  IABS R8, R3 ;  /* 0x0000000300087213 */ /* 0x000fc40000000000 */
[----:B------:R-:W-:Y:S01]  /*1eb0*/  ISETP.GE.AND P6, PT, R11, RZ, PT ;  /* 0x000000ff0b00720c */ /* 0x000fe20003fc6270 */
[----:B------:R-:W-:Y:S01]  /*1ec0*/  IMAD.HI.U32 R13, R25, R7, RZ ;  /* 0x00000007190d7227 */ /* 0x000fe200078e00ff */
[----:B------:R-:W-:Y:S01]  /*1ed0*/  LOP3.LUT R15, R22, 0x100, RZ, 0xfc, !PT ;  /* 0x00000100160f7812 */ /* 0x000fe200078efcff */
[----:B------:R-:W-:Y:S02]  /*1ee0*/  STL [R1+0xddc], R28 ;  /* 0x000ddc1c01007387 */ /* 0x000fe40000100800 */
[--C-:B------:R-:W-:Y:S01]  /*1ef0*/  @!P1 IMAD.IADD R12, R12, 0x1, -R20.reuse ;  /* 0x000000010c0c9824 */ /* 0x100fe200078e0a14 */
[----:B------:R-:W-:Y:S01]  /*1f00*/  ISETP.GT.U32.AND P1, PT, R20, R5, PT ;  /* 0x000000051400720c */ /* 0x000fe20003f24070 */
[----:B------:R-:W-:Y:S01]  /*1f10*/  @!P5 IMAD.IADD R6, R6, 0x1, -R20 ;  /* 0x000000010606d824 */ /* 0x000fe200078e0a14 */
[----:B------:R-:W-:Y:S01]  /*1f20*/  IABS R10, R15 ;  /* 0x0000000f000a7213 */ /* 0x000fe20000000000 */
[----:B------:R-:W-:Y:S02]  /*1f30*/  IMAD.MOV R13, RZ, RZ, -R13 ;  /* 0x000000ffff0d7224 */ /* 0x000fe400078e0a0d */
[----:B0-----:R-:W-:Y:S01]  /*1f40*/  IMAD.MOV.U32 R0, RZ, RZ, R12 ;  /* 0x000000ffff007224 */ /* 0x001fe200078e000c */
[C---:B------:R-:W-:Y:S01]  /*1f50*/  ISETP.GT.U32.AND P5, PT, R20.reuse, R6, PT ;  /* 0x000000061400720c */ /* 0x040fe20003fa4070 */
[----:B------:R-:W-:-:S02]  /*1f60*/  IMAD R7, R20, R13, R7 ;  /* 0x0000000d14077224 */ /* 0x000fc400078e0207 */
[----:B------:R-:W-:-:S03]  /*1f70*/  IMAD.HI.U32 R13, R25, R8, RZ ;  /* 0x00000008190d7227 */ /* 0x000fc600078e00ff */
[C---:B------:R-:W-:Y:S01]  /*1f80*/  ISETP.GT.U32.AND P2, PT, R20.reuse, R7, PT ;  /* 0x000000071400720c */ /* 0x040fe20003f44070 */
[----:B------:R-:W-:Y:S02]  /*1f90*/  IMAD.MOV R13, RZ, RZ, -R13 ;  /* 0x000000ffff0d7224 */ /* 0x000fe400078e0a0d */
[----:B------:R-:W-:Y:S01]  /*1fa0*/  @!P1 IMAD.IADD R5, R5, 0x1, -R20 ;  /* 0x0000000105059824 */ /* 0x000fe200078e0a14 */
[----:B------:R-:W-:Y:S01]  /*1fb0*/  ISETP.GE.AND P1, PT, R9, RZ, PT ;  /* 0x000000ff0900720c */ /* 0x000fe20003f26270 */
[----:B------:R-:W-:Y:S01]  /*1fc0*/  IMAD R8, R20, R13, R8 ;  /* 0x0000000d14087224 */ /* 0x000fe200078e0208 */
[----:B------:R-:W-:Y:S01]  /*1fd0*/  IABS R9, R9 ;  /* 0x0000000900097213 */ /* 0x000fe20000000000 */
[----:B------:R-:W-:Y:S01]  /*1fe0*/  @!P5 IMAD.IADD R6, R6, 0x1, -R20 ;  /* 0x000000010606d824 */ /* 0x000fe200078e0a14 */
[----:B------:R-:W-:Y:S01]  /*1ff0*/  IADD3 R13, R2, 0xd0, RZ ;  /* 0x000000d0020d7810 */ /* 0x000fe20007ffe0ff */
[----:B------:R-:W-:Y:S01]  /*2000*/  @!P3 IMAD.MOV R0, RZ, RZ, -R0 ;  /* 0x000000ffff00b224 */ /* 0x000fe200078e0a00 */
[C---:B------:R-:W-:Y:S01]  /*2010*/  ISETP.GT.U32.AND P5, PT, R20.reuse, R8, PT ;  /* 0x000000081400720c */ /* 0x040fe20003fa4070 */
[----:B------:R-:W-:Y:S01]  /*2020*/  IMAD.HI.U32 R12, R25, R9, RZ ;  /* 0x00000009190c7227 */ /* 0x000fe200078e00ff */
[----:B------:R-:W-:-:S02]  /*2030*/  ISETP.GT.U32.AND P3, PT, R20, R5, PT ;  /* 0x000000051400720c */ /* 0x000fc40003f64070 */
[----:B------:R0:W-:Y:S01]  /*2040*/  STL [R1+0xde0], R0 ;  /* 0x000de00001007387 */ /* 0x0001e20000100800 */
[----:B------:R-:W-:Y:S02]  /*2050*/  IMAD.MOV R12, RZ, RZ, -R12 ;  /* 0x000000ffff0c7224 */ /* 0x000fe400078e0a0c */
[----:B------:R-:W-:Y:S01]  /*2060*/  @!P6 IMAD.MOV R6, RZ, RZ, -R6 ;  /* 0x000000ffff06e224 */ /* 0x000fe200078e0a06 */
[----:B------:R-:W-:Y:S01]  /*2070*/  STL [R1+0xde4], R27 ;  /* 0x000de41b01007387 */ /* 0x000fe20000100800 */
[C---:B------:R-:W-:Y:S02]  /*2080*/  IMAD R9, R20.reuse, R12, R9 ;  /* 0x0000000c14097224 */ /* 0x040fe400078e0209 */
[----:B------:R-:W-:Y:S01]  /*2090*/  IMAD.HI.U32 R11, R25, R10, RZ ;  /* 0x0000000a190b7227 */ /* 0x000fe200078e00ff */
[----:B------:R1:W-:Y:S02]  /*20a0*/  STL [R1+0xde8], R4 ;  /* 0x000de80401007387 */ /* 0x0003e40000100800 */
[----:B------:R-:W-:Y:S01]  /*20b0*/  ISETP.GT.U32.AND P6, PT, R20, R9, PT ;  /* 0x000000091400720c */ /* 0x000fe20003fc4070 */
[----:B------:R-:W-:Y:S01]  /*20c0*/  @!P5 IMAD.IADD R8, R8, 0x1, -R20 ;  /* 0x000000010808d824 */ /* 0x000fe200078e0a14 */
[----:B0-----:R-:W-:Y:S01]  /*20d0*/  LOP3.LUT R0, R22, 0xc0, RZ, 0xfc, !PT ;  /* 0x000000c016007812 */ /* 0x001fe200078efcff */
[----:B------:R-:W-:-:S02]  /*20e0*/  IMAD.MOV R11, RZ, RZ, -R11 ;  /* 0x000000ffff0b7224 */ /* 0x000fc400078e0a0b */
[----:B------:R-:W-:Y:S01]  /*20f0*/  @!P3 IMAD.IADD R5, R5, 0x1, -R20 ;  /* 0x000000010505b824 */ /* 0x000fe200078e0a14 */
[C---:B------:R-:W-:Y:S01]  /*2100*/  ISETP.GT.U32.AND P5, PT, R20.reuse, R8, PT ;  /* 0x000000081400720c */ /* 0x040fe20003fa4070 */
[----:B------:R-:W-:Y:S01]  /*2110*/  IMAD R10, R20, R11, R10 ;  /* 0x0000000b140a7224 */ /* 0x000fe200078e020a */
[----:B------:R-:W-:Y:S01]  /*2120*/  IADD3 R11, R2, 0xf0, RZ ;  /* 0x000000f0020b7810 */ /* 0x000fe20007ffe0ff */
[----:B------:R-:W-:Y:S01]  /*2130*/  @!P0 IMAD.MOV R5, RZ, RZ, -R5 ;  /* 0x000000ffff058224 */ /* 0x000fe200078e0a05 */
[----:B------:R-:W-:Y:S01]  /*2140*/  ISETP.GE.AND P3, PT, R3, RZ, PT ;  /* 0x000000ff0300720c */ /* 0x000fe20003f66270 */
[--C-:B------:R-:W-:Y:S01]  /*2150*/  @!P2 IMAD.IADD R7, R7, 0x1, -R20.reuse ;  /* 0x000000010707a824 */ /* 0x100fe200078e0a14 */
[----:B------:R-:W-:Y:S01]  /*2160*/  LOP3.LUT R3, R22, 0xe0, RZ, 0xfc, !PT ;  /* 0x000000e016037812 */ /* 0x000fe200078efcff */
[----:B------:R-:W-:Y:S01]  /*2170*/  @!P6 IMAD.IADD R9, R9, 0x1, -R20 ;  /* 0x000000010909e824 */ /* 0x000fe200078e0a14 */
[----:B------:R-:W-:Y:S01]  /*2180*/  ISETP.GE.AND P0, PT, R11, RZ, PT ;  /* 0x000000ff0b00720c */ /* 0x000fe20003f06270 */
[----:B------:R-:W-:Y:S01]  /*2190*/  STL [R1+0xdec], R5 ;  /* 0x000dec0501007387 */ /* 0x000fe20000100800 */
[----:B------:R-:W-:-:S02]  /*21a0*/  IABS R11, R11 ;  /* 0x0000000b000b7213 */ /* 0x000fc40000000000 */
[----:B------:R-:W-:Y:S01]  /*21b0*/  IABS R12, R3 ;  /* 0x00000003000c7213 */ /* 0x000fe20000000000 */
[----:B------:R-:W-:Y:S01]  /*21c0*/  @!P5 IMAD.IADD R8, R8, 0x1, -R20 ;  /* 0x000000010808d824 */ /* 0x000fe200078e0a14 */
[C---:B------:R-:W-:Y:S01]  /*21d0*/  ISETP.GT.U32.AND P6, PT, R20.reuse, R9, PT ;  /* 0x000000091400720c */ /* 0x040fe20003fc4070 */
[C---:B------:R-:W-:Y:S01]  /*21e0*/  IMAD.HI.U32 R17, R25.reuse, R11, RZ ;  /* 0x0000000b19117227 */ /* 0x040fe200078e00ff */
[C---:B------:R-:W-:Y:S01]  /*21f0*/  ISETP.GT.U32.AND P5, PT, R20.reuse, R10, PT ;  /* 0x0000000a1400720c */ /* 0x040fe20003fa4070 */
[----:B------:R-:W-:Y:S01]  /*2200*/  STL [R1+0xdf0], R6 ;  /* 0x000df00601007387 */ /* 0x000fe20000100800 */
[----:B------:R-:W-:Y:S01]  /*2210*/  IABS R16, R0 ;  /* 0x0000000000107213 */ /* 0x000fe20000000000 */
[----:B------:R-:W-:Y:S01]  /*2220*/  IMAD.HI.U32 R14, R25, R12, RZ ;  /* 0x0000000c190e7227 */ /* 0x000fe200078e00ff */
[----:B------:R-:W-:Y:S02]  /*2230*/  ISETP.GT.U32.AND P2, PT, R20, R7, PT ;  /* 0x000000071400720c */ /* 0x000fe40003f44070 */
[----:B-1----:R-:W-:Y:S01]  /*2240*/  LOP3.LUT R4, R22, 0x60, RZ, 0xfc, !PT ;  /* 0x0000006016047812 */ /* 0x002fe200078efcff */
[----:B------:R-:W-:-:S02]  /*2250*/  IMAD.MOV R17, RZ, RZ, -R17 ;  /* 0x000000ffff117224 */ /* 0x000fc400078e0a11 */
[----:B------:R-:W-:Y:S02]  /*2260*/  IMAD.MOV R14, RZ, RZ, -R14 ;  /* 0x000000ffff0e7224 */ /* 0x000fe400078e0a0e */
[----:B------:R-:W-:Y:S01]  /*2270*/  IMAD R11, R20, R17, R11 ;  /* 0x00000011140b7224 */ /* 0x000fe200078e020b */
[----:B------:R-:W-:Y:S01]  /*2280*/  IADD3 R17, R2, 0xb0, RZ ;  /* 0x000000b002117810 */ /* 0x000fe20007ffe0ff */
[----:B------:R-:W-:Y:S01]  /*2290*/  IMAD R12, R20, R14, R12 ;  /* 0x0000000e140c7224 */ /* 0x000fe200078e020c */
[----:B------:R-:W-:Y:S01]  /*22a0*/  IADD3 R14, R2, 0x90, RZ ;  /* 0x00000090020e7810 */ /* 0x000fe20007ffe0ff */
[--C-:B------:R-:W-:Y:S01]  /*22b0*/  @!P6 IMAD.IADD R9, R9, 0x1, -R20.reuse ;  /* 0x000000010909e824 */ /* 0x100fe200078e0a14 */
[----:B------:R-:W-:Y:S01]  /*22c0*/  ISETP.GT.U32.AND P6, PT, R20, R11, PT ;  /* 0x0000000b1400720c */ /* 0x000fe20003fc4070 */
[----:B------:R-:W-:Y:S01]  /*22d0*/  @!P5 IMAD.IADD R10, R10, 0x1, -R20 ;  /* 0x000000010a0ad824 */ /* 0x000fe200078e0a14 */
[----:B------:R-:W-:Y:S01]  /*22e0*/  ISETP.GT.U32.AND P5, PT, R20, R12, PT ;  /* 0x0000000c1400720c */ /* 0x000fe20003fa4070 */
[----:B------:R-:W-:Y:S01]  /*22f0*/  IMAD.HI.U32 R21, R25, R16, RZ ;  /* 0x0000001019157227 */ /* 0x000fe200078e00ff */
[----:B------:R-:W-:-:S02]  /*2300*/  IABS R19, R17 ;  /* 0x0000001100137213 */ /* 0x000fc40000000000 */
[----:B------:R-:W-:Y:S01]  /*2310*/  IABS R23, R14 ;  /* 0x0000000e00177213 */ /* 0x000fe20000000000 */
[----:B------:R-:W-:Y:S02]  /*2320*/  IMAD.MOV R21, RZ, RZ, -R21 ;  /* 0x000000ffff157224 */ /* 0x000fe400078e0a15 */
[----:B------:R-:W-:Y:S02]  /*2330*/  @!P1 IMAD.MOV R9, RZ, RZ, -R9 ;  /* 0x000000ffff099224 */ /* 0x000fe400078e0a09 */
[C---:B------:R-:W-:Y:S02]  /*2340*/  IMAD R16, R20.reuse, R21, R16 ;  /* 0x0000001514107224 */ /* 0x040fe400078e0210 */
[--C-:B------:R-:W-:Y:S01]  /*2350*/  @!P6 IMAD.IADD R11, R11, 0x1, -R20.reuse ;  /* 0x000000010b0be824 */ /* 0x100fe200078e0a14 */
[----:B------:R-:W-:Y:S01]  /*2360*/  ISETP.GT.U32.AND P6, PT, R20, R10, PT ;  /* 0x0000000a1400720c */ /* 0x000fe20003fc4070 */
[----:B------:R-:W-:Y:S01]  /*2370*/  @!P5 IMAD.IADD R12, R12, 0x1, -R20 ;  /* 0x000000010c0cd824 */ /* 0x000fe200078e0a14 */
[----:B------:R-:W-:Y:S01]  /*2380*/  ISETP.GT.U32.AND P1, PT, R20, R16, PT ;  /* 0x000000101400720c */ /* 0x000fe20003f24070 */
[----:B------:R-:W-:-:S03]  /*2390*/  IMAD.HI.U32 R21, R25, R19, RZ ;  /* 0x0000001319157227 */ /* 0x000fc600078e00ff */
[----:B------:R-:W-:Y:S01]  /*23a0*/  ISETP.GT.U32.AND P5, PT, R20, R12, PT ;  /* 0x0000000c1400720c */ /* 0x000fe20003fa4070 */
[----:B------:R-:W-:Y:S02]  /*23b0*/  IMAD.MOV R21, RZ, RZ, -R21 ;  /* 0x000000ffff157224 */ /* 0x000fe400078e0a15 */
[----:B------:R-:W-:Y:S01]  /*23c0*/  @!P2 IMAD.IADD R7, R7, 0x1, -R20 ;  /* 0x000000010707a824 */ /* 0x000fe200078e0a14 */
[----:B------:R-:W-:Y:S01]  /*23d0*/  ISETP.GE.AND P2, PT, R13, RZ, PT ;  /* 0x000000ff0d00720c */ /* 0x000fe20003f46270 */
[----:B------:R-:W-:Y:S01]  /*23e0*/  @!P3 IMAD.MOV R8, RZ, RZ, -R8 ;  /* 0x000000ffff08b224 */ /* 0x000fe200078e0a08 */
[----:B------:R-:W-:Y:S01]  /*23f0*/  IABS R13, R13 ;  /* 0x0000000d000d7213 */ /* 0x000fe20000000000 */
[--C-:B------:R-:W-:Y:S01]  /*2400*/  @!P6 IMAD.IADD R10, R10, 0x1, -R20.reuse ;  /* 0x000000010a0ae824 */ /* 0x100fe200078e0a14 */
[----:B------:R-:W-:Y:S01]  /*2410*/  ISETP.GE.AND P6, PT, R17, RZ, PT ;  /* 0x000000ff1100720c */ /* 0x000fe20003fc6270 */
[C---:B------:R-:W-:Y:S02]  /*2420*/  IMAD R17, R20.reuse, R21, R19 ;  /* 0x0000001514117224 */ /* 0x040fe400078e0213 */
[----:B------:R-:W-:Y:S01]  /*2430*/  @!P4 IMAD.MOV R7, RZ, RZ, -R7 ;  /* 0x000000ffff07c224 */ /* 0x000fe200078e0a07 */
[----:B------:R-:W-:Y:S01]  /*2440*/  ISETP.GT.U32.AND P4, PT, R20, R11, PT ;  /* 0x0000000b1400720c */ /* 0x000fe20003f84070 */
[--C-:B------:R-:W-:Y:S01]  /*2450*/  @!P5 IMAD.IADD R12, R12, 0x1, -R20.reuse ;  /* 0x000000010c0cd824 */ /* 0x100fe200078e0a14 */
[----:B------:R-:W-:Y:S01]  /*2460*/  ISETP.GT.U32.AND P5, PT, R20, R17, PT ;  /* 0x000000111400720c */ /* 0x000fe20003fa4070 */
[----:B------:R-:W-:Y:S01]  /*2470*/  @!P1 IMAD.IADD R16, R16, 0x1, -R20 ;  /* 0x0000000110109824 */ /* 0x000fe200078e0a14 */
[----:B------:R-:W-:Y:S01]  /*2480*/  ISETP.GE.AND P1, PT, R3, RZ, PT ;  /* 0x000000ff0300720c */ /* 0x000fe20003f26270 */
[----:B------:R-:W-:Y:S01]  /*2490*/  STL [R1+0xdf4], R7 ;  /* 0x000df40701007387 */ /* 0x000fe20000100800 */
[----:B------:R-:W-:Y:S01]  /*24a0*/  IABS R3, c[0x0][0x178] ;  /* 0x00005e0000037a13 */ /* 0x000fe20000000000 */
[----:B------:R-:W-:-:S02]  /*24b0*/  IMAD.HI.U32 R18, R25, R13, RZ ;  /* 0x0000000d19127227 */ /* 0x000fc400078e00ff */
[----:B------:R-:W-:Y:S02]  /*24c0*/  STL [R1+0xdf8], R8 ;  /* 0x000df80801007387 */ /* 0x000fe40000100800 */
[----:B------:R-:W-:Y:S02]  /*24d0*/  IMAD.MOV.U32 R28, RZ, RZ, R3 ;  /* 0x000000ffff1c7224 */ /* 0x000fe400078e0003 */
[--C-:B------:R-:W-:Y:S01]  /*24e0*/  @!P4 IMAD.IADD R11, R11, 0x1, -R20.reuse ;  /* 0x000000010b0bc824 */ /* 0x100fe200078e0a14 */
[----:B------:R-:W-:Y:S01]  /*24f0*/  ISETP.GE.AND P4, PT, R15, RZ, PT ;  /* 0x000000ff0f00720c */ /* 0x000fe20003f86270 */
[----:B------:R-:W-:Y:S01]  /*2500*/  @!P5 IMAD.IADD R17, R17, 0x1, -R20 ;  /* 0x000000011111d824 */ /* 0x000fe200078e0a14 */
[----:B------:R-:W-:Y:S01]  /*2510*/  ISETP.GT.U32.AND P5, PT, R20, R16, PT ;  /* 0x000000101400720c */ /* 0x000fe20003fa4070 */
[----:B------:R-:W-:Y:S01]  /*2520*/  @!P0 IMAD.MOV R11, RZ, RZ, -R11 ;  /* 0x000000ffff0b8224 */ /* 0x000fe200078e0a0b */
[----:B------:R-:W-:Y:S01]  /*2530*/  LOP3.LUT R15, R22, 0x80, RZ, 0xfc, !PT ;  /* 0x00000080160f7812 */ /* 0x000fe200078efcff */
[----:B------:R-:W-:Y:S01]  /*2540*/  STL [R1+0xdfc], R9 ;  /* 0x000dfc0901007387 */ /* 0x000fe20000100800 */
[----:B------:R-:W-:Y:S01]  /*2550*/  ISETP.GT.U32.AND P0, PT, R20, R17, PT ;  /* 0x000000111400720c */ /* 0x000fe20003f04070 */
[----:B------:R-:W-:Y:S01]  /*2560*/  IMAD.MOV R18, RZ, RZ, -R18 ;  /* 0x000000ffff127224 */ /* 0x000fe200078e0a12 */
[----:B------:R-:W-:Y:S01]  /*2570*/  IABS R24, R15 ;  /* 0x0000000f00187213 */ /* 0x000fe20000000000 */
[----:B------:R-:W-:-:S04]  /*2580*/  IMAD.HI.U32 R19, R25, R23, RZ ;  /* 0x0000001719137227 */ /* 0x000fc800078e00ff */
[----:B------:R-:W-:-:S04]  /*2590*/  IMAD.HI.U32 R3, R25, R24, RZ ;  /* 0x0000001819037227 */ /* 0x000fc800078e00ff */
[----:B------:R-:W-:Y:S01]  /*25a0*/  @!P5 IMAD.IADD R16, R16, 0x1, -R20 ;  /* 0x000000011010d824 */ /* 0x000fe200078e0a14 */
[----:B------:R-:W-:Y:S01]  /*25b0*/  ISETP.GE.AND P5, PT, R26, RZ, PT ;  /* 0x000000ff1a00720c */ /* 0x000fe20003fa6270 */
[----:B------:R-:W-:Y:S01]  /*25c0*/  IMAD.MOV R3, RZ, RZ, -R3 ;  /* 0x000000ffff037224 */ /* 0x000fe200078e0a03 */
[----:B------:R-:W-:Y:S01]  /*25d0*/  IABS R26, R26 ;  /* 0x0000001a001a7213 */ /* 0x000fe20000000000 */
[----:B------:R-:W-:Y:S02]  /*25e0*/  @!P4 IMAD.MOV R10, RZ, RZ, -R10 ;  /* 0x000000ffff0ac224 */ /* 0x000fe400078e0a0a */
[----:B------:R-:W-:Y:S02]  /*25f0*/  IMAD R24, R20, R3, R24 ;  /* 0x0000000314187224 */ /* 0x000fe400078e0218 */
[----:B------:R-:W-:Y:S01]  /*2600*/  IMAD.HI.U32 R3, R25, R26, RZ ;  /* 0x0000001a19037227 */ /* 0x000fe200078e00ff */
[----:B------:R-:W-:Y:S03]  /*2610*/  STL [R1+0xe00], R10 ;  /* 0x000e000a01007387 */ /* 0x000fe60000100800 */
[----:B------:R-:W-:Y:S01]  /*2620*/  @!P0 IMAD.IADD R17, R17, 0x1, -R20 ;  /* 0x0000000111118824 */ /* 0x000fe200078e0a14 */
[----:B------:R-:W-:Y:S01]  /*2630*/  ISETP.GE.AND P0, PT, R0, RZ, PT ;  /* 0x000000ff0000720c */ /* 0x000fe20003f06270 */
[----:B------:R-:W-:Y:S01]  /*2640*/  IMAD.MOV R3, RZ, RZ, -R3 ;  /* 0x000000ffff037224 */ /* 0x000fe200078e0a03 */
[----:B------:R-:W-:Y:S01]  /*2650*/  LOP3.LUT R0, R22, 0x40, RZ, 0xfc, !PT ;  /* 0x0000004016007812 */ /* 0x000fe200078efcff */
[----:B------:R-:W-:Y:S01]  /*2660*/  STL [R1+0xe04], R11 ;  /* 0x000e040b01007387 */ /* 0x000fe20000100800 */
[C---:B------:R-:W-:Y:S01]  /*2670*/  IMAD R13, R20.reuse, R18, R13 ;  /* 0x00000012140d7224 */ /* 0x040fe200078e020d */
[----:B------:R-:W-:Y:S01]  /*2680*/  IABS R18, R29 ;  /* 0x0000001d00127213 */ /* 0x000fe20000000000 */
[C---:B------:R-:W-:Y:S01]  /*2690*/  IMAD R26, R20.reuse, R3, R26 ;  /* 0x00000003141a7224 */ /* 0x040fe200078e021a */
[----:B------:R0:W-:Y:S01]  /*26a0*/  STL [R1+0x48], R0 ;  /* 0x0000480001007387 */ /* 0x0001e20000100800 */
[----:B------:R-:W-:Y:S01]  /*26b0*/  IABS R3, R0 ;  /* 0x0000000000037213 */ /* 0x000fe20000000000 */
[----:B------:R-:W-:Y:S01]  /*26c0*/  IMAD.MOV R19, RZ, RZ, -R19 ;  /* 0x000000ffff137224 */ /* 0x000fe200078e0a13 */
[----:B------:R-:W-:Y:S01]  /*26d0*/  ISETP.GT.U32.AND P3, PT, R20, R13, PT ;  /* 0x0000000d1400720c */ /* 0x000fe20003f64070 */
[----:B------:R-:W-:-:S04]  /*26e0*/  IMAD.HI.U32 R21, R25, R18, RZ ;  /* 0x0000001219157227 */ /* 0x000fc800078e00ff */
[----:B------:R-:W-:Y:S01]  /*26f0*/  IMAD.MOV R21, RZ, RZ, -R21 ;  /* 0x000000ffff157224 */ /* 0x000fe200078e0a15 */
[----:B0-----:R-:W2:Y:S01]  /*2700*/  LDL R0, [R1+0xd8c] ;  /* 0x000d8c0001007983 */ /* 0x001ea20000100800 */
[----:B------:R-:W-:Y:S01]  /*2710*/  IMAD R23, R20, R19, R23 ;  /* 0x0000001314177224 */ /* 0x000fe200078e0217 */
[----:B------:R-:W-:Y:S01]  /*2720*/  IADD3 R19, R2, 0x50, RZ ;  /* 0x0000005002137810 */ /* 0x000fe20007ffe0ff */
[C---:B------:R-:W-:Y:S01]  /*2730*/  IMAD R18, R20.reuse, R21, R18 ;  /* 0x0000001514127224 */ /* 0x040fe200078e0212 */
[----:B------:R-:W-:Y:S01]  /*2740*/  IABS R21, R4 ;  /* 0x0000000400157213 */ /* 0x000fe20000000000 */
[----:B------:R-:W-:Y:S02]  /*2750*/  @!P1 IMAD.MOV R12, RZ, RZ, -R12 ;  /* 0x000000ffff0c9224 */ /* 0x000fe400078e0a0c */
[----:B------:R-:W-:Y:S01]  /*2760*/  @!P3 IMAD.IADD R13, R13, 0x1, -R20 ;  /* 0x000000010d0db824 */ /* 0x000fe200078e0a14 */
[----:B------:R-:W-:Y:S01]  /*2770*/  ISETP.GT.U32.AND P1, PT, R20, R18, PT ;  /* 0x000000121400720c */ /* 0x000fe20003f24070 */
[----:B------:R-:W-:Y:S01]  /*2780*/  @!P0 IMAD.MOV R16, RZ, RZ, -R16 ;  /* 0x000000ffff108224 */ /* 0x000fe200078e0a10 */
[----:B------:R-:W-:Y:S01]  /*2790*/  ISETP.GE.AND P3, PT, R14, RZ, PT ;  /* 0x000000ff0e00720c */ /* 0x000fe20003f66270 */
[----:B------:R-:W-:Y:S01]  /*27a0*/  @!P6 IMAD.MOV R17, RZ, RZ, -R17 ;  /* 0x000000ffff11e224 */ /* 0x000fe200078e0a11 */
[C---:B------:R-:W-:Y:S01]  /*27b0*/  ISETP.GT.U32.AND P4, PT, R20.reuse, R13, PT ;  /* 0x0000000d1400720c */ /* 0x040fe20003f84070 */
[----:B------:R-:W0:Y:S01]  /*27c0*/  I2F.RP R14, R28 ;  /* 0x0000001c000e7306 */ /* 0x000e220000209400 */
[----:B------:R-:W-:-:S02]  /*27d0*/  ISETP.GT.U32.AND P0, PT, R20, R24, PT ;  /* 0x000000181400720c */ /* 0x000fc40003f04070 */
[----:B------:R-:W-:Y:S02]  /*27e0*/  ISETP.GE.AND P6, PT, R15, RZ, PT ;  /* 0x000000ff0f00720c */ /* 0x000fe40003fc6270 */
[----:B------:R-:W-:-:S03]  /*27f0*/  IADD3 R15, R2, 0x30, RZ ;  /* 0x00000030020f7810 */ /* 0x000fc60007ffe0ff */
[----:B------:R-:W-:Y:S01]  /*2800*/  @!P1 IMAD.IADD R18, R18, 0x1, -R20 ;  /* 0x0000000112129824 */ /* 0x000fe200078e0a14 */
[----:B------:R-:W-:-:S03]  /*2810*/  ISETP.GE.AND P1, PT, R29, RZ, PT ;  /* 0x000000ff1d00720c */ /* 0x000fc60003f26270 */
[--C-:B------:R-:W-:Y:S01]  /*2820*/  @!P4 IMAD.IADD R13, R13, 0x1, -R20.reuse ;  /* 0x000000010d0dc824 */ /* 0x100fe200078e0a14 */
[----:B------:R-:W-:Y:S01]  /*2830*/  ISETP.GT.U32.AND P4, PT, R20, R23, PT ;  /* 0x000000171400720c */ /* 0x000fe20003f84070 */
[--C-:B------:R-:W-:Y:S01]  /*2840*/  @!P0 IMAD.IADD R24, R24, 0x1, -R20.reuse ;  /* 0x0000000118188824 */ /* 0x100fe200078e0a14 */
[C---:B------:R-:W-:Y:S01]  /*2850*/  ISETP.GT.U32.AND P0, PT, R20.reuse, R26, PT ;  /* 0x0000001a1400720c */ /* 0x040fe20003f04070 */
[----:B------:R-:W-:Y:S01]  /*2860*/  @!P2 IMAD.MOV R13, RZ, RZ, -R13 ;  /* 0x000000ffff0da224 */ /* 0x000fe200078e0a0d */
[----:B0-----:R-:W0:Y:S09]  /*2870*/  MUFU.RCP R14, R14 ;  /* 0x0000000e000e7308 */ /* 0x001e320000001000 */
[----:B------:R-:W-:Y:S01]  /*2880*/  @!P4 IMAD.IADD R23, R23, 0x1, -R20 ;  /* 0x000000011717c824 */ /* 0x000fe200078e0a14 */
[----:B------:R-:W-:-:S04]  /*2890*/  ISETP.GT.U32.AND P4, PT, R20, R18, PT ;  /* 0x000000121400720c */ /* 0x000fc80003f84070 */
[----:B------:R-:W-:Y:S01]  /*28a0*/  ISETP.GT.U32.AND P2, PT, R20, R23, PT ;  /* 0x000000171400720c */ /* 0x000fe20003f44070 */
[----:B------:R-:W-:Y:S01]  /*28b0*/  @!P0 IMAD.IADD R26, R26, 0x1, -R20 ;  /* 0x000000011a1a8824 */ /* 0x000fe200078e0a14 */
[----:B0-----:R-:W-:-:S07]  /*28c0*/  IADD3 R14, R14, 0xffffffe, RZ ;  /* 0x0ffffffe0e0e7810 */ /* 0x001fce0007ffe0ff */
[--C-:B------:R-:W-:Y:S01]  /*28d0*/  @!P4 IMAD.IADD R18, R18, 0x1, -R20.reuse ;  /* 0x000000011212c824 */ /* 0x100fe200078e0a14 */
[----:B------:R-:W-:Y:S02]  /*28e0*/  ISETP.GE.AND P4, PT, R19, RZ, PT ;  /* 0x000000ff1300720c */ /* 0x000fe40003f86270 */
[----:B------:R-:W-:Y:S01]  /*28f0*/  IABS R19, R19 ;  /* 0x0000001300137213 */ /* 0x000fe20000000000 */
[----:B------:R-:W-:Y:S01]  /*2900*/  @!P2 IMAD.IADD R23, R23, 0x1, -R20 ;  /* 0x000000011717a824 */ /* 0x000fe200078e0a14 */
[----:B------:R-:W-:Y:S02]  /*2910*/  ISETP.GE.AND P2, PT, R15, RZ, PT ;  /* 0x000000ff0f00720c */ /* 0x000fe40003f46270 */
[----:B------:R-:W-:Y:S01]  /*2920*/  IABS R15, R15 ;  /* 0x0000000f000f7213 */ /* 0x000fe20000000000 */
[----:B------:R-:W-:Y:S02]  /*2930*/  IMAD.MOV.U32 R8, RZ, RZ, R19 ;  /* 0x000000ffff087224 */ /* 0x000fe400078e0013 */
[----:B------:R-:W-:Y:S01]  /*2940*/  @!P1 IMAD.MOV R18, RZ, RZ, -R18 ;  /* 0x000000ffff129224 */ /* 0x000fe200078e0a12 */
[C---:B------:R-:W-:Y:S01]  /*2950*/  ISETP.GT.U32.AND P1, PT, R20.reuse, R26, PT ;  /* 0x0000001a1400720c */ /* 0x040fe20003f24070 */
[----:B------:R-:W-:Y:S01]  /*2960*/  IMAD.MOV.U32 R5, RZ, RZ, R15 ;  /* 0x000000ffff057224 */ /* 0x000fe200078e000f */
[----:B------:R-:W-:Y:S01]  /*2970*/  ISETP.GT.U32.AND P0, PT, R20, R24, PT ;  /* 0x000000181400720c */ /* 0x000fe20003f04070 */
[C---:B------:R-:W-:Y:S01]  /*2980*/  IMAD.HI.U32 R29, R25.reuse, R8, RZ ;  /* 0x00000008191d7227 */ /* 0x040fe200078e00ff */
[----:B------:R0:W1:Y:S03]  /*2990*/  F2I.FTZ.U32.TRUNC.NTZ R15, R14 ;  /* 0x0000000e000f7305 */ /* 0x000066000021f000 */
[----:B------:R-:W-:-:S04]  /*29a0*/  IMAD.HI.U32 R19, R25, R3, RZ ;  /* 0x0000000319137227 */ /* 0x000fc800078e00ff */
[----:B------:R-:W-:Y:S02]  /*29b0*/  IMAD.MOV R7, RZ, RZ, -R29 ;  /* 0x000000ffff077224 */ /* 0x000fe400078e0a1d */
[----:B0-----:R-:W-:-:S04]  /*29c0*/  IMAD.HI.U32 R14, R25, R21, RZ ;  /* 0x00000015190e7227 */ /* 0x001fc800078e00ff */
[----:B------:R-:W-:Y:S02]  /*29d0*/  IMAD.MOV R14, RZ, RZ, -R14 ;  /* 0x000000ffff0e7224 */ /* 0x000fe400078e0a0e */
[----:B------:R-:W-:Y:S02]  /*29e0*/  IMAD.MOV R29, RZ, RZ, -R19 ;  /* 0x000000ffff1d7224 */ /* 0x000fe400078e0a13 */
[C---:B------:R-:W-:Y:S02]  /*29f0*/  IMAD R19, R20.reuse, R7, R8 ;  /* 0x0000000714137224 */ /* 0x040fe400078e0208 */
[----:B------:R-:W-:Y:S02]  /*2a00*/  IMAD R21, R20, R14, R21 ;  /* 0x0000000e14157224 */ /* 0x000fe400078e0215 */
[----:B------:R-:W-:Y:S01]  /*2a10*/  @!P1 IMAD.IADD R26, R26, 0x1, -R20 ;  /* 0x000000011a1a9824 */ /* 0x000fe200078e0a14 */
[----:B------:R-:W-:Y:S01]  /*2a20*/  ISETP.GT.U32.AND P1, PT, R20, R19, PT ;  /* 0x000000131400720c */ /* 0x000fe20003f24070 */
[----:B------:R-:W-:Y:S01]  /*2a30*/  IMAD.HI.U32 R9, R25, R5, RZ ;  /* 0x0000000519097227 */ /* 0x000fe200078e00ff */
[----:B------:R-:W-:-:S03]  /*2a40*/  IADD3 R6, R2, 0x10, RZ ;  /* 0x0000001002067810 */ /* 0x000fc60007ffe0ff */
[--C-:B------:R-:W-:Y:S01]  /*2a50*/  @!P0 IMAD.IADD R24, R24, 0x1, -R20.reuse ;  /* 0x0000000118188824 */ /* 0x100fe200078e0a14 */
[C---:B------:R-:W-:Y:S01]  /*2a60*/  ISETP.GT.U32.AND P0, PT, R20.reuse, R21, PT ;  /* 0x000000151400720c */ /* 0x040fe20003f04070 */
[----:B------:R-:W-:Y:S01]  /*2a70*/  IMAD.MOV R2, RZ, RZ, -R9 ;  /* 0x000000ffff027224 */ /* 0x000fe200078e0a09 */
[----:B------:R-:W-:Y:S01]  /*2a80*/  IABS R14, R6 ;  /* 0x00000006000e7213 */ /* 0x000fe20000000000 */
[C---:B------:R-:W-:Y:S02]  /*2a90*/  IMAD R3, R20.reuse, R29, R3 ;  /* 0x0000001d14037224 */ /* 0x040fe400078e0203 */
[----:B------:R-:W-:Y:S01]  /*2aa0*/  IMAD R2, R20, R2, R5 ;  /* 0x0000000214027224 */ /* 0x000fe200078e0205 */
[----:B------:R-:W-:Y:S01]  /*2ab0*/  IABS R29, R22 ;  /* 0x00000016001d7213 */ /* 0x000fe20000000000 */
[----:B------:R-:W-:-:S03]  /*2ac0*/  @!P1 IMAD.IADD R19, R19, 0x1, -R20 ;  /* 0x0000000113139824 */ /* 0x000fc600078e0a14 */
[C---:B------:R-:W-:Y:S01]  /*2ad0*/  ISETP.GT.U32.AND P1, PT, R20.reuse, R2, PT ;  /* 0x000000021400720c */ /* 0x040fe20003f24070 */
[----:B------:R-:W-:Y:S02]  /*2ae0*/  IMAD.MOV.U32 R11, RZ, RZ, R14 ;  /* 0x000000ffff0b7224 */ /* 0x000fe400078e000e */
[----:B------:R-:W-:Y:S01]  /*2af0*/  @!P0 IMAD.IADD R21, R21, 0x1, -R20 ;  /* 0x0000000115158824 */ /* 0x000fe200078e0a14 */
[----:B------:R-:W-:Y:S01]  /*2b00*/  ISETP.GT.U32.AND P0, PT, R20, R3, PT ;  /* 0x000000031400720c */ /* 0x000fe20003f04070 */
[----:B-1----:R-:W-:Y:S02]  /*2b10*/  IMAD.MOV R14, RZ, RZ, -R15 ;  /* 0x000000ffff0e7224 */ /* 0x002fe400078e0a0f */
[----:B------:R-:W-:Y:S01]  /*2b20*/  IMAD.MOV.U32 R27, RZ, RZ, R29 ;  /* 0x000000ffff1b7224 */ /* 0x000fe200078e001d */
[----:B------:R-:W-:Y:S01]  /*2b30*/  LOP3.LUT R7, R22, 0x20, RZ, 0xfc, !PT ;  /* 0x0000002016077812 */ /* 0x000fe200078efcff */
[----:B------:R-:W-:Y:S02]  /*2b40*/  IMAD.MOV.U32 R29, RZ, RZ, R14 ;  /* 0x000000ffff1d7224 */ /* 0x000fe400078e000e */
[----:B------:R-:W-:-:S04]  /*2b50*/  IMAD.HI.U32 R14, R25, R27, RZ ;  /* 0x0000001b190e7227 */ /* 0x000fc800078e00ff */
[----:B------:R-:W-:-:S04]  /*2b60*/  IMAD.HI.U32 R5, R25, R11, RZ ;  /* 0x0000000b19057227 */ /* 0x000fc800078e00ff */
[----:B------:R-:W-:Y:S02]  /*2b70*/  IMAD.MOV R9, RZ, RZ, -R14 ;  /* 0x000000ffff097224 */ /* 0x000fe400078e0a0e */
[----:B------:R-:W-:Y:S02]  /*2b80*/  IMAD R29, R29, R28, RZ ;  /* 0x0000001c1d1d7224 */ /* 0x000fe400078e02ff */
[----:B------:R-:W-:Y:S02]  /*2b90*/  IMAD.MOV.U32 R14, RZ, RZ, RZ ;  /* 0x000000ffff0e7224 */ /* 0x000fe400078e00ff */
[--C-:B------:R-:W-:Y:S02]  /*2ba0*/  @!P1 IMAD.IADD R2, R2, 0x1, -R20.reuse ;  /* 0x0000000102029824 */ /* 0x100fe400078e0a14 */
[----:B------:R-:W-:Y:S02]  /*2bb0*/  IMAD.MOV R10, RZ, RZ, -R5 ;  /* 0x000000ffff0a7224 */ /* 0x000fe400078e0a05 */
[----:B------:R-:W-:Y:S01]  /*2bc0*/  @!P0 IMAD.IADD R3, R3, 0x1, -R20 ;  /* 0x0000000103038824 */ /* 0x000fe200078e0a14 */
[C---:B------:R-:W-:Y:S01]  /*2bd0*/  ISETP.GT.U32.AND P0, PT, R20.reuse, R21, PT ;  /* 0x000000151400720c */ /* 0x040fe20003f04070 */
[----:B------:R-:W-:Y:S01]  /*2be0*/  @!P6 IMAD.MOV R24, RZ, RZ, -R24 ;  /* 0x000000ffff18e224 */ /* 0x000fe200078e0a18 */
[----:B------:R-:W-:-:S02]  /*2bf0*/  ISETP.GT.U32.AND P1, PT, R20, R19, PT ;  /* 0x000000131400720c */ /* 0x000fc40003f24070 */
[C---:B------:R-:W-:Y:S01]  /*2c00*/  ISETP.GT.U32.AND P6, PT, R20.reuse, R2, PT ;  /* 0x000000021400720c */ /* 0x040fe20003fc4070 */
[----:B------:R-:W-:Y:S01]  /*2c10*/  @!P3 IMAD.MOV R23, RZ, RZ, -R23 ;  /* 0x000000ffff17b224 */ /* 0x000fe200078e0a17 */
[----:B------:R-:W-:Y:S01]  /*2c20*/  ISETP.GT.U32.AND P3, PT, R20, R3, PT ;  /* 0x000000031400720c */ /* 0x000fe20003f64070 */
[----:B------:R-:W-:-:S06]  /*2c30*/  @!P5 IMAD.MOV R26, RZ, RZ, -R26 ;  /* 0x000000ffff1ad224 */ /* 0x000fcc00078e0a1a */
[--C-:B------:R-:W-:Y:S01]  /*2c40*/  @!P0 IMAD.IADD R21, R21, 0x1, -R20.reuse ;  /* 0x0000000115158824 */ /* 0x100fe200078e0a14 */
[----:B------:R-:W-:Y:S01]  /*2c50*/  ISETP.GE.AND P0, PT, R6, RZ, PT ;  /* 0x000000ff0600720c */ /* 0x000fe20003f06270 */
[--C-:B------:R-:W-:Y:S01]  /*2c60*/  @!P1 IMAD.IADD R19, R19, 0x1, -R20.reuse ;  /* 0x0000000113139824 */ /* 0x100fe200078e0a14 */
[----:B------:R-:W0:Y:S01]  /*2c70*/  S2R R6, SR_TID.X ;  /* 0x0000000000067919 */ /* 0x000e220000002100 */
[--C-:B------:R-:W-:Y:S02]  /*2c80*/  @!P6 IMAD.IADD R2, R2, 0x1, -R20.reuse ;  /* 0x000000010202e824 */ /* 0x100fe400078e0a14 */
[----:B------:R-:W-:Y:S01]  /*2c90*/  @!P3 IMAD.IADD R3, R3, 0x1, -R20 ;  /* 0x000000010303b824 */ /* 0x000fe200078e0a14 */
[----:B------:R-:W-:-:S13]  /*2ca0*/  ISETP.GE.AND P3, PT, R4, RZ, PT ;  /* 0x000000ff0400720c */ /* 0x000fda0003f66270 */
[----:B------:R-:W-:Y:S02]  /*2cb0*/  @!P3 IMAD.MOV R21, RZ, RZ, -R21 ;  /* 0x000000ffff15b224 */ /* 0x000fe400078e0a15 */
[----:B0-----:R-:W-:Y:S01]  /*2cc0*/  IMAD.SHL.U32 R4, R6, 0x2, RZ ;  /* 0x0000000206047824 */ /* 0x001fe200078e00ff */
[----:B--2---:R-:W-:Y:S02]  /*2cd0*/  IABS R8, R0 ;  /* 0x0000000000087213 */ /* 0x004fe40000000000 */
[----:B------:R-:W-:-:S05]  /*2ce0*/  IABS R0, R7 ;  /* 0x0000000700007213 */ /* 0x000fca0000000000 */
[----:B------:R-:W-:Y:S02]  /*2cf0*/  IMAD.MOV.U32 R5, RZ, RZ, R0 ;  /* 0x000000ffff057224 */ /* 0x000fe400078e0000 */
[----:B------:R-:W-:-:S04]  /*2d00*/  IMAD.HI.U32 R0, R15, R29, R14 ;  /* 0x0000001d0f007227 */ /* 0x000fc800078e000e */
[C---:B------:R-:W-:Y:S02]  /*2d10*/  IMAD R14, R20.reuse, R10, R11 ;  /* 0x0000000a140e7224 */ /* 0x040fe400078e020b */
[----:B------:R-:W-:Y:S01]  /*2d20*/  IMAD.HI.U32 R25, R25, R5, RZ ;  /* 0x0000000519197227 */ /* 0x000fe200078e00ff */
[----:B------:R-:W2:Y:S03]  /*2d30*/  LDL.LU R11, [R1+0xe04] ;  /* 0x000e0400010b7983 */ /* 0x000ea60000300800 */
[----:B------:R-:W-:Y:S01]  /*2d40*/  IMAD.MOV.U32 R29, RZ, RZ, R8 ;  /* 0x000000ffff1d7224 */ /* 0x000fe200078e0008 */
[----:B------:R-:W-:Y:S01]  /*2d50*/  ISETP.GT.U32.AND P5, PT, R20, R14, PT ;  /* 0x0000000e1400720c */ /* 0x000fe20003fa4070 */
[----:B------:R-:W-:Y:S01]  /*2d60*/  IMAD.MOV R25, RZ, RZ, -R25 ;  /* 0x000000ffff197224 */ /* 0x000fe200078e0a19 */
[----:B------:R-:W3:Y:S01]  /*2d70*/  LDL.LU R10, [R1+0xe00] ;  /* 0x000e0000010a7983 */ /* 0x000ee20000300800 */
[----:B------:R-:W-:-:S04]  /*2d80*/  IMAD.HI.U32 R0, R0, R29, RZ ;  /* 0x0000001d00007227 */ /* 0x000fc800078e00ff */
[C---:B------:R-:W-:Y:S02]  /*2d90*/  IMAD R15, R20.reuse, R9, R27 ;  /* 0x00000009140f7224 */ /* 0x040fe400078e021b */
[C---:B------:R-:W-:Y:S02]  /*2da0*/  IMAD R25, R20.reuse, R25, R5 ;  /* 0x0000001914197224 */ /* 0x040fe400078e0205 */
[----:B------:R-:W-:Y:S01]  /*2db0*/  IMAD.MOV R0, RZ, RZ, -R0 ;  /* 0x000000ffff007224 */ /* 0x000fe200078e0a00 */
[C---:B------:R-:W-:Y:S02]  /*2dc0*/  ISETP.GT.U32.AND P1, PT, R20.reuse, R15, PT ;  /* 0x0000000f1400720c */ /* 0x040fe40003f24070 */
[----:B------:R-:W-:Y:S01]  /*2dd0*/  ISETP.GT.U32.AND P6, PT, R20, R25, PT ;  /* 0x000000191400720c */ /* 0x000fe20003fc4070 */
[----:B------:R-:W-:Y:S02]  /*2de0*/  IMAD R5, R28, R0, R29 ;  /* 0x000000001c057224 */ /* 0x000fe400078e021d */
[----:B------:R-:W-:-:S03]  /*2df0*/  @!P5 IMAD.IADD R14, R14, 0x1, -R20 ;  /* 0x000000010e0ed824 */ /* 0x000fc600078e0a14 */
[----:B------:R-:W-:-:S05]  /*2e00*/  ISETP.GT.U32.AND P5, PT, R28, R5, PT ;  /* 0x000000051c00720c */ /* 0x000fca0003fa4070 */
[--C-:B------:R-:W-:Y:S02]  /*2e10*/  @!P1 IMAD.IADD R15, R15, 0x1, -R20.reuse ;  /* 0x000000010f0f9824 */ /* 0x100fe400078e0a14 */
[----:B------:R-:W-:Y:S01]  /*2e20*/  @!P6 IMAD.IADD R25, R25, 0x1, -R20 ;  /* 0x000000011919e824 */ /* 0x000fe200078e0a14 */
[C---:B------:R-:W-:Y:S02]  /*2e30*/  ISETP.GT.U32.AND P1, PT, R20.reuse, R14, PT ;  /* 0x0000000e1400720c */ /* 0x040fe40003f24070 */
[C---:B------:R-:W-:Y:S02]  /*2e40*/  ISETP.GT.U32.AND P6, PT, R20.reuse, R15, PT ;  /* 0x0000000f1400720c */ /* 0x040fe40003fc4070 */
[----:B------:R-:W-:Y:S01]  /*2e50*/  ISETP.GT.U32.AND P3, PT, R20, R25, PT ;  /* 0x000000191400720c */ /* 0x000fe20003f64070 */
[----:B------:R-:W-:Y:S01]  /*2e60*/  @!P5 IMAD.IADD R5, R5, 0x1, -R28 ;  /* 0x000000010505d824 */ /* 0x000fe200078e0a1c */
[----:B------:R-:W-:Y:S01]  /*2e70*/  IABS R20, c[0x0][0x178] ;  /* 0x00005e0000147a13 */ /* 0x000fe20000000000 */
[----:B------:R-:W-:-:S03]  /*2e80*/  IMAD.SHL.U32 R9, R6, 0x10, RZ ;  /* 0x0000001006097824 */ /* 0x000fc600078e00ff */
[----:B------:R-:W-:Y:S02]  /*2e90*/  ISETP.GT.U32.AND P5, PT, R20, R5, PT ;  /* 0x000000051400720c */ /* 0x000fe40003fa4070 */
[----:B------:R-:W-:Y:S01]  /*2ea0*/  IABS R20, c[0x0][0x17c] ;  /* 0x00005f0000147a13 */ /* 0x000fe20000000000 */
[C---:B------:R-:W-:Y:S01]  /*2eb0*/  IMAD.SHL.U32 R8, R6.reuse, 0x8, RZ ;  /* 0x0000000806087824 */ /* 0x040fe200078e00ff */
[----:B------:R-:W-:Y:S02]  /*2ec0*/  LOP3.LUT R29, R6, 0x7, RZ, 0xc0, !PT ;  /* 0x00000007061d7812 */ /* 0x000fe400078ec0ff */
[----:B------:R-:W-:Y:S01]  /*2ed0*/  LOP3.LUT R9, R9, 0x600, RZ, 0xc0, !PT ;  /* 0x0000060009097812 */ /* 0x000fe200078ec0ff */
[----:B------:R-:W-:Y:S01]  /*2ee0*/  @!P1 IMAD.IADD R14, R14, 0x1, -R20 ;  /* 0x000000010e0e9824 */ /* 0x000fe200078e0a14 */
[----:B------:R-:W-:Y:S02]  /*2ef0*/  SHF.R.U32.HI R0, RZ, 0x2, R6 ;  /* 0x00000002ff007819 */ /* 0x000fe40000011606 */
[----:B------:R-:W-:-:S02]  /*2f00*/  LOP3.LUT R20, R6, 0x7, RZ, 0xc0, !PT ;  /* 0x0000000706147812 */ /* 0x000fc400078ec0ff */
[----:B------:R-:W-:Y:S01]  /*2f10*/  ISETP.GE.AND P1, PT, R22, RZ, PT ;  /* 0x000000ff1600720c */ /* 0x000fe20003f26270 */
[--C-:B------:R-:W-:Y:S01]  /*2f20*/  IMAD R27, R29, 0x40, R9.reuse ;  /* 0x000000401d1b7824 */ /* 0x100fe200078e0209 */
[----:B------:R-:W-:Y:S02]  /*2f30*/  LOP3.LUT R22, R6, 0x7, RZ, 0xc0, !PT ;  /* 0x0000000706167812 */ /* 0x000fe400078ec0ff */
[----:B------:R-:W-:Y:S01]  /*2f40*/  LOP3.LUT R0, R0, 0x60, RZ, 0xc0, !PT ;  /* 0x0000006000007812 */ /* 0x000fe200078ec0ff */
[----:B------:R-:W-:Y:S01]  /*2f50*/  IMAD R20, R20, 0x40, R9 ;  /* 0x0000004014147824 */ /* 0x000fe200078e0209 */
[--C-:B------:R-:W-:Y:S01]  /*2f60*/  LOP3.LUT R29, R8, 0x30, R4.reuse, 0x48, !PT ;  /* 0x00000030081d7812 */ /* 0x100fe200078e4804 */
[----:B------:R0:W-:Y:S01]  /*2f70*/  STL [R1+0xd88], R4 ;  /* 0x000d880401007387 */ /* 0x0001e20000100800 */
[----:B------:R-:W-:Y:S01]  /*2f80*/  LOP3.LUT R8, R0, 0x10, R4, 0xf8, !PT ;  /* 0x0000001000087812 */ /* 0x000fe200078ef804 */
[----:B------:R-:W-:Y:S02]  /*2f90*/  IMAD R22, R22, 0x410, RZ ;  /* 0x0000041016167824 */ /* 0x000fe400078e02ff */
[----:B------:R-:W-:Y:S01]  /*2fa0*/  IMAD.IADD R29, R29, 0x1, R20 ;  /* 0x000000011d1d7824 */ /* 0x000fe200078e0214 */
[----:B------:R-:W-:Y:S01]  /*2fb0*/  IABS R20, c[0x0][0x17c] ;  /* 0x00005f0000147a13 */ /* 0x000fe20000000000 */
[----:B0-----:R-:W4:Y:S01]  /*2fc0*/  LDL.LU R4, [R1+0x38] ;  /* 0x0000380001047983 */ /* 0x001f220000300800 */
[----:B------:R-:W-:-:S03]  /*2fd0*/  LOP3.LUT R22, R22, R8, RZ, 0x3c, !PT ;  /* 0x0000000816167212 */ /* 0x000fc600078e3cff */
[----:B------:R-:W2:Y:S04]  /*2fe0*/  LDL.LU R27, [R1+0x34] ;  /* 0x00003400011b7983 */ /* 0x000ea80000300800 */
[----:B------:R-:W2:Y:S04]  /*2ff0*/  LDL.LU R0, [R1+0x30] ;  /* 0x0000300001007983 */ /* 0x000ea80000300800 */
[----:B------:R-:W2:Y:S01]  /*3000*/  LDL.LU R28, [R1+0x2c] ;  /* 0x00002c00011c7983 */ /* 0x000ea20000300800 */
[----:B------:R-:W-:-:S03]  /*3010*/  @!P6 IMAD.IADD R15, R15, 0x1, -R20 ;  /* 0x000000010f0fe824 */ /* 0x000fc600078e0a14 */
[----:B------:R-:W2:Y:S04]  /*3020*/  LDL.LU R9, [R1+0xdfc] ;  /* 0x000dfc0001097983 */ /* 0x000ea80000300800 */
[----:B------:R-:W2:Y:S04]  /*3030*/  LDL.LU R8, [R1+0xdf8] ;  /* 0x000df80001087983 */ /* 0x000ea80000300800 */
[----:B------:R0:W-:Y:S04]  /*3040*/  STL [R1+0xdb4], R29 ;  /* 0x000db41d01007387 */ /* 0x0001e80000100800 */
[----:B0-----:R-:W2:Y:S04]  /*3050*/  LDL.LU R29, [R1+0x8] ;  /* 0x00000800011d7983 */ /* 0x001ea80000300800 */
[----:B------:R-:W2:Y:S01]  /*3060*/  LDL.LU R20, [R1+0x48] ;  /* 0x0000480001147983 */ /* 0x000ea20000300800 */
[----:B------:R-:W-:-:S05]  /*3070*/  IMAD.SHL.U32 R6, R6, 0x200, RZ ;  /* 0x0000020006067824 */ /* 0x000fca00078e00ff */
[----:B------:R-:W-:Y:S01]  /*3080*/  LOP3.LUT R6, R6, 0x2000, RZ, 0xc0, !PT ;  /* 0x0000200006067812 */ /* 0x000fe200078ec0ff */
[----:B------:R-:W-:Y:S01]  /*3090*/  @!P4 IMAD.MOV R19, RZ, RZ, -R19 ;  /* 0x000000ffff13c224 */ /* 0x000fe200078e0a13 */
[----:B------:R-:W-:-:S03]  /*30a0*/  ISETP.NE.AND P4, PT, RZ, c[0x0][0x17c], PT ;  /* 0x00005f00ff007a0c */ /* 0x000fc60003f85270 */
[----:B------:R-:W-:Y:S01]  /*30b0*/  IMAD.IADD R22, R6, 0x1, R22 ;  /* 0x0000000106167824 */ /* 0x000fe200078e0216 */
[----:B--2---:R-:W-:Y:S02]  /*30c0*/  ISETP.GE.AND P6, PT, R20, RZ, PT ;  /* 0x000000ff1400720c */ /* 0x004fe40003fc6270 */
[----:B------:R-:W-:-:S05]  /*30d0*/  IABS R20, c[0x0][0x17c] ;  /* 0x00005f0000147a13 */ /* 0x000fca0000000000 */
[----:B------:R-:W-:Y:S01]  /*30e0*/  @!P3 IMAD.IADD R25, R25, 0x1, -R20 ;  /* 0x000000011919b824 */ /* 0x000fe200078e0a14 */
[----:B------:R-:W-:Y:S02]  /*30f0*/  IABS R20, c[0x0][0x178] ;  /* 0x00005e0000147a13 */ /* 0x000fe40000000000 */
[----:B------:R-:W-:Y:S02]  /*3100*/  ISETP.GE.AND P3, PT, R7, RZ, PT ;  /* 0x000000ff0700720c */ /* 0x000fe40003f66270 */
[----:B------:R-:W2:Y:S01]  /*3110*/  LDL.LU R7, [R1+0xdf4] ;  /* 0x000df40001077983 */ /* 0x000ea20000300800 */
[----:B------:R-:W-:Y:S01]  /*3120*/  @!P5 IMAD.IADD R5, R5, 0x1, -R20 ;  /* 0x000000010505d824 */ /* 0x000fe200078e0a14 */
[----:B------:R-:W-:Y:S02]  /*3130*/  LOP3.LUT R20, RZ, c[0x0][0x17c], RZ, 0x33, !PT ;  /* 0x00005f00ff147a12 */ /* 0x000fe400078e33ff */
[----:B------:R-:W2:Y:S02]  /*3140*/  LDL.LU R6, [R1+0xdf0] ;  /* 0x000df00001067983 */ /* 0x000ea40000300800 */
[----:B----4-:R-:W-:-:S02]  /*3150*/  SEL R4, R20, R4, !P4 ;  /* 0x0000000414047207 */ /* 0x010fc40006000000 */
[----:B------:R0:W-:Y:S01]  /*3160*/  STL [R1+0xb50], R22 ;  /* 0x000b501601007387 */ /* 0x0001e20000100800 */
[C---:B------:R-:W-:Y:S02]  /*3170*/  SEL R27, R20.reuse, R27, !P4 ;  /* 0x0000001b141b7207 */ /* 0x040fe40006000000 */
[C---:B------:R-:W-:Y:S02]  /*3180*/  SEL R0, R20.reuse, R0, !P4 ;  /* 0x0000000014007207 */ /* 0x040fe40006000000 */
[C---:B------:R-:W-:Y:S01]  /*3190*/  SEL R28, R20.reuse, R28, !P4 ;  /* 0x0000001c141c7207 */ /* 0x040fe20006000000 */
[----:B0-----:R-:W4:Y:S04]  /*31a0*/  LDL.LU R22, [R1+0x28] ;  /* 0x0000280001167983 */ /* 0x001f280000300800 */
[----:B------:R0:W-:Y:S04]  /*31b0*/  STL [R1+0x14], R5 ;  /* 0x0000140501007387 */ /* 0x0001e80000100800 */
[----:B0-----:R-:W2:Y:S04]  /*31c0*/  LDL.LU R5, [R1+0xdec] ;  /* 0x000dec0001057983 */ /* 0x001ea80000300800 */
[----:B------:R0:W-:Y:S04]  /*31d0*/  STL [R1+0x20], R4 ;  /* 0x0000200401007387 */ /* 0x0001e80000100800 */
[----:B0-----:R-:W2:Y:S04]  /*31e0*/  LDL.LU R4, [R1+0xde8] ;  /* 0x000de80001047983 */ /* 0x001ea80000300800 */
[----:B------:R0:W-:Y:S04]  /*31f0*/  STL [R1+0x1c], R27 ;  /* 0x00001c1b01007387 */ /* 0x0001e80000100800 */
[----:B0-----:R-:W3:Y:S04]  /*3200*/  LDL.LU R27, [R1+0xde4] ;  /* 0x000de400011b7983 */ /* 0x001ee80000300800 */
[----:B------:R0:W-:Y:S04]  /*3210*/  STL [R1+0x18], R0 ;  /* 0x0000180001007387 */ /* 0x0001e80000100800 */
[----:B0-----:R-:W3:Y:S04]  /*3220*/  LDL.LU R0, [R1+0xde0] ;  /* 0x000de00001007983 */ /* 0x001ee80000300800 */
[----:B------:R0:W-:Y:S04]  /*3230*/  STL [R1+0x10], R28 ;  /* 0x0000101c01007387 */ /* 0x0001e80000100800 */
[----:B0-----:R-:W3:Y:S01]  /*3240*/  LDL.LU R28, [R1+0xddc] ;  /* 0x000ddc00011c7983 */ /* 0x001ee20000300800 */
[----:B------:R-:W-:-:S05]  /*3250*/  SEL R29, R20, R29, !P4 ;  /* 0x0000001d141d7207 */ /* 0x000fca0006000000 */
[----:B------:R0:W-:Y:S01]  /*3260*/  STL [R1+0xdc8], R29 ;  /* 0x000dc81d01007387 */ /* 0x0001e20000100800 */
[----:B----4-:R-:W-:-:S05]  /*3270*/  SEL R22, R20, R22, !P4 ;  /* 0x0000001614167207 */ /* 0x010fca0006000000 */
[----:B------:R2:W-:Y:S04]  /*3280*/  STL [R1+0xc], R22 ;  /* 0x00000c1601007387 */ /* 0x0005e80000100800 */
[----:B0-----:R-:W4:Y:S01]  /*3290*/  LDL R29, [R1+0xd8c] ;  /* 0x000d8c00011d7983 */ /* 0x001f220000100800 */
[C---:B--2---:R-:W-:Y:S02]  /*32a0*/  SEL R22, R20.reuse, R4, !P4 ;  /* 0x0000000414167207 */ /* 0x044fe40006000000 */
[C---:B---3--:R-:W-:Y:S02]  /*32b0*/  SEL R27, R20.reuse, R27, !P4 ;  /* 0x0000001b141b7207 */ /* 0x048fe40006000000 */
[C---:B------:R-:W-:Y:S02]  /*32c0*/  SEL R0, R20.reuse, R0, !P4 ;  /* 0x0000000014007207 */ /* 0x040fe40006000000 */
[----:B------:R-:W-:-:S05]  /*32d0*/  SEL R28, R20, R28, !P4 ;  /* 0x0000001c141c7207 */ /* 0x000fca0006000000 */
[----:B------:R0:W-:Y:S04]  /*32e0*/  STL [R1+0xdcc], R28 ;  /* 0x000dcc1c01007387 */ /* 0x0001e80000100800 */
[----:B------:R1:W-:Y:S04]  /*32f0*/  STL [R1+0xdd0], R0 ;  /* 0x000dd00001007387 */ /* 0x0003e80000100800 */
[----:B------:R-:W-:Y:S04]  /*3300*/  STL [R1+0xdd4], R27 ;  /* 0x000dd41b01007387 */ /* 0x000fe80000100800 */
[----:B------:R2:W-:Y:S04]  /*3310*/  STL [R1+0xdd8], R22 ;  /* 0x000dd81601007387 */ /* 0x0005e80000100800 */
[----:B------:R-:W-:Y:S04]  /*3320*/  STL [R1+0xab0], RZ ;  /* 0x000ab0ff01007387 */ /* 0x000fe80000100800 */
        /* <DEDUP_REMOVED lines=447> */
[----:B0-----:R-:W0:Y:S04]  /*4f20*/  S2R R28, SR_TID.X ;  /* 0x00000000001c7919 */ /* 0x001e280000002100 */
[----:B------:R-:W-:Y:S01]  /*4f30*/  STL [R1+0x1a0], RZ ;  /* 0x0001a0ff01007387 */ /* 0x000fe20000100800 */
[----:B------:R-:W-:-:S03]  /*4f40*/  @!P1 IMAD.MOV R15, RZ, RZ, -R15 ;  /* 0x000000ffff0f9224 */ /* 0x000fc600078e0a0f */
[----:B------:R-:W-:Y:S01]  /*4f50*/  STL [R1+0x1a4], RZ ;  /* 0x0001a4ff01007387 */ /* 0x000fe20000100800 */
[----:B----4-:R-:W-:-:S03]  /*4f60*/  ISETP.GE.AND P1, PT, R29, RZ, PT ;  /* 0x000000ff1d00720c */ /* 0x010fc60003f26270 */
[----:B------:R-:W-:Y:S04]  /*4f70*/  STL [R1+0x1a8], RZ ;  /* 0x0001a8ff01007387 */ /* 0x000fe80000100800 */
[----:B------:R-:W-:Y:S04]  /*4f80*/  STL [R1+0x1ac], RZ ;  /* 0x0001acff01007387 */ /* 0x000fe80000100800 */
[----:B------:R-:W-:Y:S04]  /*4f90*/  STL [R1+0x190], RZ ;  /* 0x000190ff01007387 */ /* 0x000fe80000100800 */
[----:B------:R-:W-:Y:S04]  /*4fa0*/  STL [R1+0x194], RZ ;  /* 0x000194ff01007387 */ /* 0x000fe80000100800 */
[----:B------:R-:W3:Y:S04]  /*4fb0*/  S2R R29, SR_TID.X ;  /* 0x00000000001d7919 */ /* 0x000ee80000002100 */
        /* <DEDUP_REMOVED lines=14> */
[----:B------:R-:W-:Y:S01]  /*50a0*/  STL [R1+0x150], RZ ;  /* 0x000150ff01007387 */ /* 0x000fe20000100800 */
[----:B0-----:R-:W-:-:S03]  /*50b0*/  LOP3.LUT R28, R28, 0x1ff, RZ, 0xc0, !PT ;  /* 0x000001ff1c1c7812 */ /* 0x001fc600078ec0ff */
[----:B------:R-:W-:Y:S04]  /*50c0*/  STL [R1+0x154], RZ ;  /* 0x000154ff01007387 */ /* 0x000fe80000100800 */
[----:B------:R-:W-:Y:S04]  /*50d0*/  STL [R1+0x158], RZ ;  /* 0x000158ff01007387 */ /* 0x000fe80000100800 */
[----:B------:R-:W-:Y:S04]  /*50e0*/  STL [R1+0x15c], RZ ;  /* 0x00015cff01007387 */ /* 0x000fe80000100800 */
[----:B------:R-:W-:Y:S04]  /*50f0*/  STL [R1+0x140], RZ ;  /* 0x000140ff01007387 */ /* 0x000fe80000100800 */
[----:B------:R-:W-:Y:S01]  /*5100*/  STL [R1+0x144], RZ ;  /* 0x000144ff01007387 */ /* 0x000fe20000100800 */
[----:B-1----:R-:W-:-:S03]  /*5110*/  IMAD.SHL.U32 R0, R28, 0x2, RZ ;  /* 0x000000021c007824 */ /* 0x002fc600078e00ff */
[----:B------:R-:W-:Y:S01]  /*5120*/  STL [R1+0x148], RZ ;  /* 0x000148ff01007387 */ /* 0x000fe20000100800 */
[----:B---3--:R-:W-:-:S03]  /*5130*/  SHF.R.U32.HI R29, RZ, 0x2, R29 ;  /* 0x00000002ff1d7819 */ /* 0x008fc6000001161d */
[----:B------:R-:W-:Y:S04]  /*5140*/  STL [R1+0x14c], RZ ;  /* 0x00014cff01007387 */ /* 0x000fe80000100800 */
[----:B------:R-:W-:Y:S04]  /*5150*/  STL [R1+0x130], RZ ;  /* 0x000130ff01007387 */ /* 0x000fe80000100800 */
[----:B------:R-:W-:Y:S04]  /*5160*/  STL [R1+0x134], RZ ;  /* 0x000134ff01007387 */ /* 0x000fe80000100800 */
[----:B------:R-:W-:Y:S01]  /*5170*/  STL [R1+0x138], RZ ;  /* 0x000138ff01007387 */ /* 0x000fe20000100800 */
[----:B------:R-:W-:-:S03]  /*5180*/  LOP3.LUT R0, R0, 0x30, R29, 0x78, !PT ;  /* 0x0000003000007812 */ /* 0x000fc600078e781d */
[----:B------:R-:W-:Y:S04]  /*5190*/  STL [R1+0x13c], RZ ;  /* 0x00013cff01007387 */ /* 0x000fe80000100800 */
[----:B------:R-:W-:Y:S04]  /*51a0*/  STL [R1+0x120], RZ ;  /* 0x000120ff01007387 */ /* 0x000fe80000100800 */
[----:B------:R-:W-:Y:S04]  /*51b0*/  STL [R1+0x124], RZ ;  /* 0x000124ff01007387 */ /* 0x000fe80000100800 */
[----:B------:R-:W-:Y:S04]  /*51c0*/  STL [R1+0x128], RZ ;  /* 0x000128ff01007387 */ /* 0x000fe80000100800 */
[----:B------:R-:W-:Y:S04]  /*51d0*/  STL [R1+0x12c], RZ ;  /* 0x00012cff01007387 */ /* 0x000fe80000100800 */
[----:B--2---:R-:W2:Y:S04]  /*51e0*/  LDL.LU R22, [R1+0x50] ;  /* 0x0000500001167983 */ /* 0x004ea80000300800 */
[----:B------:R-:W3:Y:S04]  /*51f0*/  LDL.LU R27, [R1+0x1c] ;  /* 0x00001c00011b7983 */ /* 0x000ee80000300800 */
[----:B------:R-:W4:Y:S04]  /*5200*/  LDL.LU R0, [R1+0x18] ;  /* 0x0000180001007983 */ /* 0x000f280000300800 */
[----:B------:R-:W4:Y:S04]  /*5210*/  LDL.LU R28, [R1+0x10] ;  /* 0x00001000011c7983 */ /* 0x000f280000300800 */
[----:B------:R-:W4:Y:S01]  /*5220*/  LDL.LU R29, [R1+0xc] ;  /* 0x00000c00011d7983 */ /* 0x000f220000300800 */
[----:B------:R-:W-:-:S02]  /*5230*/  @!P6 IMAD.MOV R3, RZ, RZ, -R3 ;  /* 0x000000ffff03e224 */ /* 0x000fc400078e0a03 */
[----:B------:R-:W-:Y:S02]  /*5240*/  @!P2 IMAD.MOV R2, RZ, RZ, -R2 ;  /* 0x000000ffff02a224 */ /* 0x000fe400078e0a02 */
[----:B------:R-:W-:Y:S02]  /*5250*/  @!P0 IMAD.MOV R14, RZ, RZ, -R14 ;  /* 0x000000ffff0e8224 */ /* 0x000fe400078e0a0e */
[----:B------:R-:W-:Y:S01]  /*5260*/  @!P3 IMAD.MOV R25, RZ, RZ, -R25 ;  /* 0x000000ffff19b224 */ /* 0x000fe200078e0a19 */
[C---:B------:R-:W-:Y:S02]  /*5270*/  SEL R4, R20.reuse, R3, !P4 ;  /* 0x0000000314047207 */ /* 0x040fe40006000000 */
[C---:B------:R-:W-:Y:S02]  /*5280*/  SEL R3, R20.reuse, R2, !P4 ;  /* 0x0000000214037207 */ /* 0x040fe40006000000 */
[C---:B------:R-:W-:Y:S01]  /*5290*/  SEL R5, R20.reuse, R5, !P4 ;  /* 0x0000000514057207 */ /* 0x040fe20006000000 */
[----:B------:R-:W4:Y:S01]  /*52a0*/  LDL.LU R2, [R1+0x14] ;  /* 0x0000140001027983 */ /* 0x000f220000300800 */
[----:B------:R-:W-:-:S02]  /*52b0*/  SEL R6, R20, R6, !P4 ;  /* 0x0000000614067207 */ /* 0x000fc40006000000 */
[C---:B------:R-:W-:Y:S02]  /*52c0*/  SEL R7, R20.reuse, R7, !P4 ;  /* 0x0000000714077207 */ /* 0x040fe40006000000 */
[C---:B------:R-:W-:Y:S02]  /*52d0*/  SEL R8, R20.reuse, R8, !P4 ;  /* 0x0000000814087207 */ /* 0x040fe40006000000 */
[C---:B------:R-:W-:Y:S02]  /*52e0*/  SEL R9, R20.reuse, R9, !P4 ;  /* 0x0000000914097207 */ /* 0x040fe40006000000 */
[C---:B------:R-:W-:Y:S02]  /*52f0*/  SEL R10, R20.reuse, R10, !P4 ;  /* 0x0000000a140a7207 */ /* 0x040fe40006000000 */
[C---:B------:R-:W-:Y:S02]  /*5300*/  SEL R11, R20.reuse, R11, !P4 ;  /* 0x0000000b140b7207 */ /* 0x040fe40006000000 */
        /* <DEDUP_REMOVED lines=13> */
[----:B------:R-:W4:Y:S01]  /*53e0*/  LDL.LU R20, [R1+0x20] ;  /* 0x0000200001147983 */ /* 0x000f220000300800 */
[----:B--2---:R-:W-:Y:S01]  /*53f0*/  SHF.R.S32.HI R22, RZ, 0x5, R22 ;  /* 0x00000005ff167819 */ /* 0x004fe20000011416 */
[----:B---3--:R-:W-:-:S04]  /*5400*/  IMAD R27, R27, c[0x0][0x190], RZ ;  /* 0x000064001b1b7a24 */ /* 0x008fc800078e02ff */
[----:B------:R0:W-:Y:S01]  /*5410*/  STL [R1+0xd80], R22 ;  /* 0x000d801601007387 */ /* 0x0001e20000100800 */
[----:B----4-:R-:W-:Y:S02]  /*5420*/  IMAD R0, R0, c[0x0][0x190], RZ ;  /* 0x0000640000007a24 */ /* 0x010fe400078e02ff */
[----:B------:R-:W-:Y:S01]  /*5430*/  IMAD R28, R28, c[0x0][0x190], RZ ;  /* 0x000064001c1c7a24 */ /* 0x000fe200078e02ff */
[----:B0-----:R-:W2:Y:S01]  /*5440*/  LDL.LU R22, [R1+0xdd8] ;  /* 0x000dd80001167983 */ /* 0x001ea20000300800 */
[----:B------:R-:W-:-:S03]  /*5450*/  IMAD R29, R29, c[0x0][0x190], RZ ;  /* 0x000064001d1d7a24 */ /* 0x000fc600078e02ff */
[----:B------:R0:W-:Y:S04]  /*5460*/  STL [R1+0x14], R27 ;  /* 0x0000141b01007387 */ /* 0x0001e80000100800 */
[----:B0-----:R-:W3:Y:S04]  /*5470*/  LDL.LU R27, [R1+0xdd4] ;  /* 0x000dd400011b7983 */ /* 0x001ee80000300800 */
[----:B------:R0:W-:Y:S04]  /*5480*/  STL [R1+0x18], R0 ;  /* 0x0000180001007387 */ /* 0x0001e80000100800 */
[----:B0-----:R-:W4:Y:S04]  /*5490*/  LDL.LU R0, [R1+0xdd0] ;  /* 0x000dd00001007983 */ /* 0x001f280000300800 */
[----:B------:R0:W-:Y:S04]  /*54a0*/  STL [R1+0x10], R28 ;  /* 0x0000101c01007387 */ /* 0x0001e80000100800 */
[----:B0-----:R-:W2:Y:S04]  /*54b0*/  LDL.LU R28, [R1+0xdcc] ;  /* 0x000dcc00011c7983 */ /* 0x001ea80000300800 */
[----:B------:R0:W-:Y:S04]  /*54c0*/  STL [R1+0xc], R29 ;  /* 0x00000c1d01007387 */ /* 0x0001e80000100800 */
[----:B0-----:R-:W3:Y:S01]  /*54d0*/  LDL.LU R29, [R1+0xdc8] ;  /* 0x000dc800011d7983 */ /* 0x001ee20000300800 */
[----:B------:R-:W-:-:S02]  /*54e0*/  IMAD R5, R5, c[0x0][0x190], RZ ;  /* 0x0000640005057a24 */ /* 0x000fc400078e02ff */
[----:B------:R-:W-:Y:S02]  /*54f0*/  IMAD R6, R6, c[0x0][0x190], RZ ;  /* 0x0000640006067a24 */ /* 0x000fe400078e02ff */
[----:B------:R-:W-:Y:S02]  /*5500*/  IMAD R7, R7, c[0x0][0x190], RZ ;  /* 0x0000640007077a24 */ /* 0x000fe400078e02ff */
[----:B------:R-:W-:Y:S02]  /*5510*/  IMAD R8, R8, c[0x0][0x190], RZ ;  /* 0x0000640008087a24 */ /* 0x000fe400078e02ff */
[----:B----4-:R-:W-:Y:S02]  /*5520*/  IMAD R0, R0, c[0x0][0x190], RZ ;  /* 0x0000640000007a24 */ /* 0x010fe400078e02ff */
[----:B--2---:R-:W-:Y:S02]  /*5530*/  IMAD R28, R28, c[0x0][0x190], RZ ;  /* 0x000064001c1c7a24 */ /* 0x004fe400078e02ff */
[----:B---3--:R-:W-:-:S05]  /*5540*/  IMAD R29, R29, c[0x0][0x190], RZ ;  /* 0x000064001d1d7a24 */ /* 0x008fca00078e02ff */
[----:B------:R-:W-:Y:S04]  /*5550*/  STL [R1+0x8], R29 ;  /* 0x0000081d01007387 */ /* 0x000fe80000100800 */
[----:B------:R-:W-:Y:S04]  /*5560*/  STL [R1+0x4], R28 ;  /* 0x0000041c01007387 */ /* 0x000fe80000100800 */
[----:B------:R-:W-:Y:S04]  /*5570*/  STL [R1], R0 ;  /* 0x0000000001007387 */ /* 0x000fe80000100800 */
[----:B------:R0:W-:Y:S04]  /*5580*/  STL [R1+0xdc0], R5 ;  /* 0x000dc00501007387 */ /* 0x0001e80000100800 */
[----:B0-----:R-:W2:Y:S04]  /*5590*/  LDL.LU R5, [R1+0x18] ;  /* 0x0000180001057983 */ /* 0x001ea80000300800 */
[----:B------:R0:W-:Y:S04]  /*55a0*/  STL [R1+0xdbc], R6 ;  /* 0x000dbc0601007387 */ /* 0x0001e80000100800 */
[----:B0-----:R-:W3:Y:S04]  /*55b0*/  LDL.LU R6, [R1+0x10] ;  /* 0x0000100001067983 */ /* 0x001ee80000300800 */
[----:B------:R0:W-:Y:S04]  /*55c0*/  STL [R1+0xdb8], R7 ;  /* 0x000db80701007387 */ /* 0x0001e80000100800 */
[----:B0-----:R-:W4:Y:S04]  /*55d0*/  LDL.LU R7, [R1+0xc] ;  /* 0x00000c0001077983 */ /* 0x001f280000300800 */
[----:B------:R0:W-:Y:S04]  /*55e0*/  STL [R1+0xdc4], R8 ;  /* 0x000dc40801007387 */ /* 0x0001e80000100800 */
[----:B0-----:R-:W2:Y:S01]  /*55f0*/  LDL.LU R8, [R1+0x14] ;  /* 0x0000140001087983 */ /* 0x001ea20000300800 */
[----:B------:R-:W-:-:S03]  /*5600*/  IMAD R0, R23, c[0x0][0x190], RZ ;  /* 0x0000640017007a24 */ /* 0x000fc600078e02ff */
[----:B------:R-:W3:Y:S04]  /*5610*/  LDL.LU R23, [R1] ;  /* 0x0000000001177983 */ /* 0x000ee80000300800 */
[----:B------:R0:W-:Y:S01]  /*5620*/  STL [R1+0x1c], R0 ;  /* 0x00001c0001007387 */ /* 0x0001e20000100800 */
[----:B------:R-:W-:Y:S02]  /*5630*/  IMAD R29, R21, c[0x0][0x190], RZ ;  /* 0x00006400151d7a24 */ /* 0x000fe400078e02ff */
[----:B------:R-:W-:Y:S01]  /*5640*/  IMAD R28, R19, c[0x0][0x190], RZ ;  /* 0x00006400131c7a24 */ /* 0x000fe200078e02ff */
[----:B------:R-:W3:Y:S01]  /*5650*/  LDL.LU R21, [R1+0x4] ;  /* 0x0000040001157983 */ /* 0x000ee20000300800 */
[----:B0-----:R-:W-:-:S05]  /*5660*/  IMAD R0, R26, c[0x0][0x190], RZ ;  /* 0x000064001a007a24 */ /* 0x001fca00078e02ff */
[----:B------:R0:W-:Y:S04]  /*5670*/  STL [R1+0x20], R0 ;  /* 0x0000200001007387 */ /* 0x0001e80000100800 */
[----:B------:R-:W3:Y:S01]  /*5680*/  LDL.LU R19, [R1+0x8] ;  /* 0x0000080001137983 */ /* 0x000ee20000300800 */
[----:B------:R-:W-:Y:S02]  /*5690*/  IMAD R20, R20, c[0x0][0x190], RZ ;  /* 0x0000640014147a24 */ /* 0x000fe400078e02ff */
[----:B------:R-:W-:Y:S02]  /*56a0*/  IMAD R26, R3, c[0x0][0x190], RZ ;  /* 0x00006400031a7a24 */ /* 0x000fe400078e02ff */
[----:B------:R-:W-:Y:S01]  /*56b0*/  IMAD R3, R15, c[0x0][0x190], RZ ;  /* 0x000064000f037a24 */ /* 0x000fe200078e02ff */
[----:B------:R-:W-:-:S02]  /*56c0*/  LEA R15, P2, R20, c[0x0][0x168], 0x1 ;  /* 0x00005a00140f7a11 */ /* 0x000fc400078408ff */
[----:B------:R-:W-:-:S03]  /*56d0*/  ISETP.NE.AND P0, PT, RZ, c[0x0][0x178], PT ;  /* 0x00005e00ff007a0c */ /* 0x000fc60003f05270 */
[----:B------:R2:W-:Y:S01]  /*56e0*/  STL [R1+0x664], R15 ;  /* 0x0006640f01007387 */ /* 0x0005e20000100800 */
[----:B------:R-:W-:-:S09]  /*56f0*/  @!P1 IMAD.MOV R2, RZ, RZ, -R2 ;  /* 0x000000ffff029224 */ /* 0x000fd200078e0a02 */
[----:B------:R-:W-:Y:S01]  /*5700*/  @!P0 LOP3.LUT R2, RZ, c[0x0][0x178], RZ, 0x33, !PT ;  /* 0x00005e00ff028a12 */ /* 0x000fe200078e33ff */
[----:B0-----:R-:W-:-:S04]  /*5710*/  IMAD R0, R4, c[0x0][0x190], RZ ;  /* 0x0000640004007a24 */ /* 0x001fc800078e02ff */
[----:B------:R-:W-:-:S05]  /*5720*/  IMAD R2, R2, c[0x0][0x184], RZ ;  /* 0x0000610002027a24 */ /* 0x000fca00078e02ff */
[----:B------:R-:W-:-:S04]  /*5730*/  LEA R4, P1, R2, c[0x0][0x160], 0x1 ;  /* 0x0000580002047a11 */ /* 0x000fc800078208ff */
[----:B------:R-:W-:Y:S01]  /*5740*/  LEA.HI.X.SX32 R2, R2, c[0x0][0x164], 0x1, P1 ;  /* 0x0000590002027a11 */ /* 0x000fe200008f0eff */
[----:B------:R-:W-:Y:S02]  /*5750*/  IMAD R27, R27, c[0x0][0x190], RZ ;  /* 0x000064001b1b7a24 */ /* 0x000fe400078e02ff */
[----:B------:R-:W-:Y:S01]  /*5760*/  IMAD R22, R22, c[0x0][0x190], RZ ;  /* 0x0000640016167a24 */ /* 0x000fe200078e02ff */
[----:B--2---:R-:W-:-:S05]  /*5770*/  LEA R15, P3, R8, c[0x0][0x168], 0x1 ;  /* 0x00005a00080f7a11 */ /* 0x004fca00078608ff */
[----:B------:R0:W-:Y:S02]  /*5780*/  STL [R1+0x63c], R15 ;  /* 0x00063c0f01007387 */ /* 0x0001e40000100800 */
[----:B0-----:R-:W-:-:S05]  /*5790*/  LEA R15, P4, R5, c[0x0][0x168], 0x1 ;  /* 0x00005a00050f7a11 */ /* 0x001fca00078808ff */
[----:B------:R3:W-:Y:S02]  /*57a0*/  STL [R1+0x634], R15 ;  /* 0x0006340f01007387 */ /* 0x0007e40000100800 */
[----:B---3--:R-:W-:-:S05]  /*57b0*/  LEA R15, P5, R6, c[0x0][0x168], 0x1 ;  /* 0x00005a00060f7a11 */ /* 0x008fca00078a08ff */
[----:B------:R4:W-:Y:S02]  /*57c0*/  STL [R1+0x62c], R15 ;  /* 0x00062c0f01007387 */ /* 0x0009e40000100800 */
[----:B----4-:R-:W-:-:S05]  /*57d0*/  LEA R15, P6, R7, c[0x0][0x168], 0x1 ;  /* 0x00005a00070f7a11 */ /* 0x010fca00078c08ff */
[----:B------:R0:W-:Y:S02]  /*57e0*/  STL [R1+0x624], R15 ;  /* 0x0006240f01007387 */ /* 0x0001e40000100800 */
[----:B0-----:R-:W-:-:S05]  /*57f0*/  LEA R15, P0, R19, c[0x0][0x168], 0x1 ;  /* 0x00005a00130f7a11 */ /* 0x001fca00078008ff */
[----:B------:R0:W-:Y:S02]  /*5800*/  STL [R1+0x5cc], R15 ;  /* 0x0005cc0f01007387 */ /* 0x0001e40000100800 */
[----:B0-----:R-:W-:-:S05]  /*5810*/  LEA R15, P1, R21, c[0x0][0x168], 0x1 ;  /* 0x00005a00150f7a11 */ /* 0x001fca00078208ff */
[----:B------:R0:W-:Y:S02]  /*5820*/  STL [R1+0x5c4], R15 ;  /* 0x0005c40f01007387 */ /* 0x0001e40000100800 */
[----:B0-----:R-:W-:Y:S02]  /*5830*/  LEA.HI.X.SX32 R15, R20, c[0x0][0x16c], 0x1, P2 ;  /* 0x00005b00140f7a11 */ /* 0x001fe400010f0eff */
[----:B------:R-:W-:-:S03]  /*5840*/  LEA R20, P2, R23, c[0x0][0x168], 0x1 ;  /* 0x00005a0017147a11 */ /* 0x000fc600078408ff */
[----:B------:R0:W-:Y:S04]  /*5850*/  STL [R1+0x660], R15 ;  /* 0x0006600f01007387 */ /* 0x0001e80000100800 */
[----:B0-----:R-:W2:Y:S04]  /*5860*/  LDL.LU R15, [R1+0x1c] ;  /* 0x00001c00010f7983 */ /* 0x001ea80000300800 */
[----:B------:R0:W-:Y:S01]  /*5870*/  STL [R1+0x5ac], R20 ;  /* 0x0005ac1401007387 */ /* 0x0001e20000100800 */
[----:B------:R-:W-:Y:S02]  /*5880*/  LEA.HI.X.SX32 R5, R5, c[0x0][0x16c], 0x1, P4 ;  /* 0x00005b0005057a11 */ /* 0x000fe400020f0eff */
[----:B0-----:R-:W-:-:S02]  /*5890*/  LEA.HI.X.SX32 R20, R8, c[0x0][0x16c], 0x1, P3 ;  /* 0x00005b0008147a11 */ /* 0x001fc400018f0eff */
[----:B------:R-:W3:Y:S04]  /*58a0*/  LDL.LU R8, [R1+0xdc4] ;  /* 0x000dc40001087983 */ /* 0x000ee80000300800 */
[----:B------:R0:W-:Y:S02]  /*58b0*/  STL [R1+0x638], R20 ;  /* 0x0006381401007387 */ /* 0x0001e40000100800 */
[----:B0-----:R-:W-:-:S05]  /*58c0*/  LEA R20, P3, R27, c[0x0][0x168], 0x1 ;  /* 0x00005a001b147a11 */ /* 0x001fca00078608ff */
[----:B------:R0:W-:Y:S04]  /*58d0*/  STL [R1+0x5a4], R20 ;  /* 0x0005a41401007387 */ /* 0x0001e80000100800 */
[----:B0-----:R-:W4:Y:S04]  /*58e0*/  LDL.LU R20, [R1+0x20] ;  /* 0x0000200001147983 */ /* 0x001f280000300800 */
[----:B------:R0:W-:Y:S02]  /*58f0*/  STL [R1+0x630], R5 ;  /* 0x0006300501007387 */ /* 0x0001e40000100800 */
[----:B0-----:R-:W-:-:S05]  /*5900*/  LEA R5, P4, R22, c[0x0][0x168], 0x1 ;  /* 0x00005a0016057a11 */ /* 0x001fca00078808ff */
[----:B------:R0:W-:Y:S04]  /*5910*/  STL [R1+0x11c], R5 ;  /* 0x00011c0501007387 */ /* 0x0001e80000100800 */
[----:B0-----:R-:W2:Y:S01]  /*5920*/  LDL.LU R5, [R1+0xdc0] ;  /* 0x000dc00001057983 */ /* 0x001ea20000300800 */
[----:B------:R-:W-:-:S05]  /*5930*/  LEA.HI.X.SX32 R6, R6, c[0x0][0x16c], 0x1, P5 ;  /* 0x00005b0006067a11 */ /* 0x000fca00028f0eff */
[----:B------:R2:W-:Y:S02]  /*5940*/  STL [R1+0x628], R6 ;  /* 0x0006280601007387 */ /* 0x0005e40000100800 */
[----:B--2---:R-:W-:-:S05]  /*5950*/  LEA R6, P5, R5, c[0x0][0x168], 0x1 ;  /* 0x00005a0005067a11 */ /* 0x004fca00078a08ff */
        /* <DEDUP_REMOVED lines=8> */
[----:B------:R2:W-:Y:S01]  /*59e0*/  STL [R1+0x5c8], R19 ;  /* 0x0005c81301007387 */ /* 0x0005e20000100800 */
[----:B------:R-:W-:Y:S01]  /*59f0*/  IMAD R9, R9, c[0x0][0x190], RZ ;  /* 0x0000640009097a24 */ /* 0x000fe200078e02ff */
[----:B------:R-:W-:Y:S01]  /*5a00*/  LEA.HI.X.SX32 R23, R23, c[0x0][0x16c], 0x1, P2 ;  /* 0x00005b0017177a11 */ /* 0x000fe200010f0eff */
[----:B------:R-:W-:Y:S02]  /*5a10*/  IMAD R10, R10, c[0x0][0x190], RZ ;  /* 0x000064000a0a7a24 */ /* 0x000fe400078e02ff */
[----:B------:R-:W-:Y:S02]  /*5a20*/  IMAD R11, R11, c[0x0][0x190], RZ ;  /* 0x000064000b0b7a24 */ /* 0x000fe400078e02ff */
[----:B------:R-:W-:Y:S01]  /*5a30*/  IMAD R12, R12, c[0x0][0x190], RZ ;  /* 0x000064000c0c7a24 */ /* 0x000fe200078e02ff */
[----:B------:R-:W-:Y:S01]  /*5a40*/  LEA.HI.X.SX32 R5, R5, c[0x0][0x16c], 0x1, P5 ;  /* 0x00005b0005057a11 */ /* 0x000fe200028f0eff */
[----:B------:R-:W-:Y:S01]  /*5a50*/  IMAD R13, R13, c[0x0][0x190], RZ ;  /* 0x000064000d0d7a24 */ /* 0x000fe200078e02ff */
[----:B------:R-:W-:Y:S01]  /*5a60*/  LEA.HI.X.SX32 R6, R6, c[0x0][0x16c], 0x1, P6 ;  /* 0x00005b0006067a11 */ /* 0x000fe200030f0eff */
[----:B------:R-:W-:-:S02]  /*5a70*/  IMAD R16, R16, c[0x0][0x190], RZ ;  /* 0x0000640010107a24 */ /* 0x000fc400078e02ff */
[----:B------:R-:W-:Y:S02]  /*5a80*/  IMAD R17, R17, c[0x0][0x190], RZ ;  /* 0x0000640011117a24 */ /* 0x000fe400078e02ff */
[----:B------:R-:W-:Y:S02]  /*5a90*/  IMAD R18, R18, c[0x0][0x190], RZ ;  /* 0x0000640012127a24 */ /* 0x000fe400078e02ff */
[----:B------:R-:W-:Y:S02]  /*5aa0*/  IMAD R24, R24, c[0x0][0x190], RZ ;  /* 0x0000640018187a24 */ /* 0x000fe400078e02ff */
[----:B------:R-:W-:Y:S02]  /*5ab0*/  IMAD R14, R14, c[0x0][0x190], RZ ;  /* 0x000064000e0e7a24 */ /* 0x000fe400078e02ff */
[----:B------:R-:W-:Y:S01]  /*5ac0*/  IMAD R25, R25, c[0x0][0x190], RZ ;  /* 0x0000640019197a24 */ /* 0x000fe200078e02ff */
[----:B--2---:R-:W-:-:S05]  /*5ad0*/  LEA R19, P0, R7, c[0x0][0x168], 0x1 ;  /* 0x00005a0007137a11 */ /* 0x004fca00078008ff */
[----:B------:R0:W-:Y:S02]  /*5ae0*/  STL [R1+0x104], R19 ;  /* 0x0001041301007387 */ /* 0x0001e40000100800 */
[----:B0-----:R-:W-:Y:S02]  /*5af0*/  LEA.HI.X.SX32 R19, R21, c[0x0][0x16c], 0x1, P1 ;  /* 0x00005b0015137a11 */ /* 0x001fe400008f0eff */
[----:B---3--:R-:W-:-:S03]  /*5b00*/  LEA R21, P1, R8, c[0x0][0x168], 0x1 ;  /* 0x00005a0008157a11 */ /* 0x008fc600078208ff */
[----:B------:R0:W-:Y:S04]  /*5b10*/  STL [R1+0x5c0], R19 ;  /* 0x0005c01301007387 */ /* 0x0001e80000100800 */
[----:B------:R1:W-:Y:S01]  /*5b20*/  STL [R1+0xfc], R21 ;  /* 0x0000fc1501007387 */ /* 0x0003e20000100800 */
[----:B0-----:R-:W-:-:S03]  /*5b30*/  LEA R19, P2, R9, c[0x0][0x168], 0x1 ;  /* 0x00005a0009137a11 */ /* 0x001fc600078408ff */
[----:B------:R0:W-:Y:S01]  /*5b40*/  STL [R1+0x5a8], R23 ;  /* 0x0005a81701007387 */ /* 0x0001e20000100800 */
[----:B-1----:R-:W-:-:S03]  /*5b50*/  LEA.HI.X.SX32 R21, R27, c[0x0][0x16c], 0x1, P3 ;  /* 0x00005b001b157a11 */ /* 0x002fc600018f0eff */
[----:B------:R1:W-:Y:S01]  /*5b60*/  STL [R1+0xf4], R19 ;  /* 0x0000f41301007387 */ /* 0x0003e20000100800 */
[----:B0-----:R-:W-:-:S03]  /*5b70*/  LEA R23, P3, R10, c[0x0][0x168], 0x1 ;  /* 0x00005a000a177a11 */ /* 0x001fc600078608ff */
[----:B------:R0:W-:Y:S01]  /*5b80*/  STL [R1+0x5a0], R21 ;  /* 0x0005a01501007387 */ /* 0x0001e20000100800 */
[----:B-1----:R-:W-:-:S03]  /*5b90*/  LEA.HI.X.SX32 R19, R22, c[0x0][0x16c], 0x1, P4 ;  /* 0x00005b0016137a11 */ /* 0x002fc600020f0eff */
[----:B------:R-:W-:Y:S04]  /*5ba0*/  STL [R1+0xec], R23 ;  /* 0x0000ec1701007387 */ /* 0x000fe80000100800 */
[----:B------:R1:W-:Y:S01]  /*5bb0*/  STL [R1+0x118], R19 ;  /* 0x0001181301007387 */ /* 0x0003e20000100800 */
[----:B0-----:R-:W-:-:S05]  /*5bc0*/  LEA R21, P4, R11, c[0x0][0x168], 0x1 ;  /* 0x00005a000b157a11 */ /* 0x001fca00078808ff */
[----:B------:R-:W-:Y:S01]  /*5bd0*/  STL [R1+0xe4], R21 ;  /* 0x0000e41501007387 */ /* 0x000fe20000100800 */
[----:B-1----:R-:W-:-:S03]  /*5be0*/  LEA R19, P5, R12, c[0x0][0x168], 0x1 ;  /* 0x00005a000c137a11 */ /* 0x002fc600078a08ff */
[----:B------:R0:W-:Y:S01]  /*5bf0*/  STL [R1+0x110], R5 ;  /* 0x0001100501007387 */ /* 0x0001e20000100800 */
[----:B------:R-:W-:-:S03]  /*5c00*/  LEA.HI.X.SX32 R7, R7, c[0x0][0x16c], 0x1, P0 ;  /* 0x00005b0007077a11 */ /* 0x000fc600000f0eff */
[----:B------:R-:W-:Y:S04]  /*5c10*/  STL [R1+0xdc], R19 ;  /* 0x0000dc1301007387 */ /* 0x000fe80000100800 */
[----:B------:R1:W-:Y:S01]  /*5c20*/  STL [R1+0x108], R6 ;  /* 0x0001080601007387 */ /* 0x0003e20000100800 */
[----:B0-----:R-:W-:-:S05]  /*5c30*/  LEA R5, P6, R13, c[0x0][0x168], 0x1 ;  /* 0x00005a000d057a11 */ /* 0x001fca00078c08ff */
[----:B------:R0:W-:Y:S01]  /*5c40*/  STL [R1+0xd4], R5 ;  /* 0x0000d40501007387 */ /* 0x0001e20000100800 */
[----:B-1----:R-:W-:-:S03]  /*5c50*/  LEA R6, P0, R16, c[0x0][0x168], 0x1 ;  /* 0x00005a0010067a11 */ /* 0x002fc600078008ff */
[----:B------:R1:W-:Y:S04]  /*5c60*/  STL [R1+0x100], R7 ;  /* 0x0001000701007387 */ /* 0x0003e80000100800 */
[----:B------:R2:W-:Y:S01]  /*5c70*/  STL [R1+0xcc], R6 ;  /* 0x0000cc0601007387 */ /* 0x0005e20000100800 */
[----:B0-----:R-:W-:Y:S02]  /*5c80*/  LEA.HI.X.SX32 R5, R8, c[0x0][0x16c], 0x1, P1 ;  /* 0x00005b0008057a11 */ /* 0x001fe400008f0eff */
[----:B-1----:R-:W-:-:S03]  /*5c90*/  LEA R7, P1, R17, c[0x0][0x168], 0x1 ;  /* 0x00005a0011077a11 */ /* 0x002fc600078208ff */
[----:B------:R0:W-:Y:S01]  /*5ca0*/  STL [R1+0xf8], R5 ;  /* 0x0000f80501007387 */ /* 0x0001e20000100800 */
[----:B--2---:R-:W-:-:S03]  /*5cb0*/  LEA.HI.X.SX32 R6, R9, c[0x0][0x16c], 0x1, P2 ;  /* 0x00005b0009067a11 */ /* 0x004fc600010f0eff */
[----:B------:R1:W-:Y:S04]  /*5cc0*/  STL [R1+0xc4], R7 ;  /* 0x0000c40701007387 */ /* 0x0003e80000100800 */
[----:B------:R2:W-:Y:S01]  /*5cd0*/  STL [R1+0xf0], R6 ;  /* 0x0000f00601007387 */ /* 0x0005e20000100800 */
[----:B0-----:R-:W-:Y:S02]  /*5ce0*/  LEA R5, P2, R18, c[0x0][0x168], 0x1 ;  /* 0x00005a0012057a11 */ /* 0x001fe400078408ff */
[----:B-1----:R-:W-:-:S03]  /*5cf0*/  LEA.HI.X.SX32 R7, R10, c[0x0][0x16c], 0x1, P3 ;  /* 0x00005b000a077a11 */ /* 0x002fc600018f0eff */
[----:B------:R0:W-:Y:S01]  /*5d00*/  STL [R1+0xbc], R5 ;  /* 0x0000bc0501007387 */ /* 0x0001e20000100800 */
[----:B--2---:R-:W-:-:S03]  /*5d10*/  LEA R6, P3, R15, c[0x0][0x168], 0x1 ;  /* 0x00005a000f067a11 */ /* 0x004fc600078608ff */
        /* <DEDUP_REMOVED lines=8> */
[----:B----4-:R-:W-:Y:S02]  /*5da0*/  LEA R5, P5, R20, c[0x0][0x168], 0x1 ;  /* 0x00005a0014057a11 */ /* 0x010fe400078a08ff */
[----:B0-----:R-:W-:-:S03]  /*5db0*/  LEA.HI.X.SX32 R7, R13, c[0x0][0x16c], 0x1, P6 ;  /* 0x00005b000d077a11 */ /* 0x001fc600030f0eff */
[----:B------:R0:W-:Y:S01]  /*5dc0*/  STL [R1+0xa4], R5 ;  /* 0x0000a40501007387 */ /* 0x0001e20000100800 */
[----:B-1----:R-:W-:-:S03]  /*5dd0*/  LEA R6, P6, R29, c[0x0][0x168], 0x1 ;  /* 0x00005a001d067a11 */ /* 0x002fc600078c08ff */
[----:B------:R-:W-:Y:S04]  /*5de0*/  STL [R1+0xd0], R7 ;  /* 0x0000d00701007387 */ /* 0x000fe80000100800 */
[----:B------:R1:W-:Y:S01]  /*5df0*/  STL [R1+0x4], R6 ;  /* 0x0000040601007387 */ /* 0x0003e20000100800 */
[----:B0-----:R-:W-:-:S05]  /*5e00*/  LEA.HI.X.SX32 R5, R16, c[0x0][0x16c], 0x1, P0 ;  /* 0x00005b0010057a11 */ /* 0x001fca00000f0eff */
[----:B------:R0:W-:Y:S01]  /*5e10*/  STL [R1+0xc8], R5 ;  /* 0x0000c80501007387 */ /* 0x0001e20000100800 */
[----:B-1----:R-:W-:-:S05]  /*5e20*/  LEA.HI.X.SX32 R6, R17, c[0x0][0x16c], 0x1, P1 ;  /* 0x00005b0011067a11 */ /* 0x002fca00008f0eff */
[----:B------:R1:W-:Y:S01]  /*5e30*/  STL [R1+0xc0], R6 ;  /* 0x0000c00601007387 */ /* 0x0003e20000100800 */
[----:B0-----:R-:W-:-:S05]  /*5e40*/  LEA.HI.X.SX32 R5, R18, c[0x0][0x16c], 0x1, P2 ;  /* 0x00005b0012057a11 */ /* 0x001fca00010f0eff */
[----:B------:R0:W-:Y:S01]  /*5e50*/  STL [R1+0xb8], R5 ;  /* 0x0000b80501007387 */ /* 0x0001e20000100800 */
[----:B-1----:R-:W-:Y:S02]  /*5e60*/  LEA.HI.X.SX32 R6, R15, c[0x0][0x16c], 0x1, P3 ;  /* 0x00005b000f067a11 */ /* 0x002fe400018f0eff */
[----:B------:R-:W-:-:S03]  /*5e70*/  LEA R23, P0, R28, c[0x0][0x168], 0x1 ;  /* 0x00005a001c177a11 */ /* 0x000fc600078008ff */
[----:B------:R1:W-:Y:S01]  /*5e80*/  STL [R1+0xb0], R6 ;  /* 0x0000b00601007387 */ /* 0x0003e20000100800 */
[----:B0-----:R-:W-:Y:S02]  /*5e90*/  LEA.HI.X.SX32 R5, R24, c[0x0][0x16c], 0x1, P4 ;  /* 0x00005b0018057a11 */ /* 0x001fe400020f0eff */
[----:B------:R-:W-:-:S03]  /*5ea0*/  LEA R21, P1, R0, c[0x0][0x168], 0x1 ;  /* 0x00005a0000157a11 */ /* 0x000fc600078208ff */
[----:B------:R0:W-:Y:S01]  /*5eb0*/  STL [R1+0xa8], R5 ;  /* 0x0000a80501007387 */ /* 0x0001e20000100800 */
[----:B-1----:R-:W-:Y:S02]  /*5ec0*/  LEA.HI.X.SX32 R6, R20, c[0x0][0x16c], 0x1, P5 ;  /* 0x00005b0014067a11 */ /* 0x002fe400028f0eff */
[----:B------:R-:W-:-:S03]  /*5ed0*/  LEA.HI.X.SX32 R22, R28, c[0x0][0x16c], 0x1, P0 ;  /* 0x00005b001c167a11 */ /* 0x000fc600000f0eff */
[----:B------:R1:W-:Y:S01]  /*5ee0*/  STL [R1+0xa0], R6 ;  /* 0x0000a00601007387 */ /* 0x0003e20000100800 */
[----:B0-----:R-:W-:-:S03]  /*5ef0*/  LEA.HI.X.SX32 R5, R29, c[0x0][0x16c], 0x1, P6 ;  /* 0x00005b001d057a11 */ /* 0x001fc600030f0eff */
[----:B------:R0:W5:Y:S01]  /*5f00*/  LDL.LU R29, [R1+0xdb4] ;  /* 0x000db400011d7983 */ /* 0x0001620000300800 */
[----:B------:R-:W-:-:S03]  /*5f10*/  LEA.HI.X.SX32 R20, R0, c[0x0][0x16c], 0x1, P1 ;  /* 0x00005b0000147a11 */ /* 0x000fc600008f0eff */
[----:B------:R0:W5:Y:S04]  /*5f20*/  LDL.LU R28, [R1+0xdb0] ;  /* 0x000db000011c7983 */ /* 0x0001680000300800 */
[----:B------:R2:W-:Y:S04]  /*5f30*/  STL [R1], R5 ;  /* 0x0000000501007387 */ /* 0x0005e80000100800 */
[----:B------:R0:W5:Y:S04]  /*5f40*/  LDL.LU R0, [R1+0xdac] ;  /* 0x000dac0001007983 */ /* 0x0001680000300800 */
        /* <DEDUP_REMOVED lines=12> */
[----:B------:R-:W3:Y:S04]  /*6010*/  S2R R27, SR_TID.X ;  /* 0x00000000001b7919 */ /* 0x000ee80000002100 */
        /* <DEDUP_REMOVED lines=16> */
[----:B---3--:R-:W-:-:S02]  /*6120*/  LOP3.LUT R27, R27, 0x1ff, RZ, 0xc0, !PT ;  /* 0x000001ff1b1b7812 */ /* 0x008fc400078ec0ff */
[----:B------:R-:W-:-:S03]  /*6130*/  LEA R13, P5, R3, c[0x0][0x168], 0x1 ;  /* 0x00005a00030d7a11 */ /* 0x000fc600078a08ff */
[----:B------:R-:W-:Y:S01]  /*6140*/  IMAD.SHL.U32 R27, R27, 0x2, RZ ;  /* 0x000000021b1b7824 */ /* 0x000fe200078e00ff */
[----:B------:R-:W-:Y:S02]  /*6150*/  LEA R19, P2, R26, c[0x0][0x168], 0x1 ;  /* 0x00005a001a137a11 */ /* 0x000fe400078408ff */
[----:B------:R-:W-:Y:S02]  /*6160*/  LEA R17, P3, R25, c[0x0][0x168], 0x1 ;  /* 0x00005a0019117a11 */ /* 0x000fe400078608ff */
[----:B------:R-:W-:Y:S02]  /*6170*/  LEA R15, P4, R14, c[0x0][0x168], 0x1 ;  /* 0x00005a000e0f7a11 */ /* 0x000fe400078808ff */
[----:B------:R-:W-:Y:S02]  /*6180*/  LEA.HI.X.SX32 R12, R3, c[0x0][0x16c], 0x1, P5 ;  /* 0x00005b00030c7a11 */ /* 0x000fe400028f0eff */
[C---:B------:R-:W-:Y:S02]  /*6190*/  LOP3.LUT R3, R27.reuse, 0x10, RZ, 0x3c, !PT ;  /* 0x000000101b037812 */ /* 0x040fe400078e3cff */
[----:B-1----:R-:W-:-:S02]  /*61a0*/  LOP3.LUT R6, R27, 0x20, RZ, 0x3c, !PT ;  /* 0x000000201b067812 */ /* 0x002fc400078e3cff */
[C---:B--2---:R-:W-:Y:S02]  /*61b0*/  LOP3.LUT R5, R27.reuse, 0x30, RZ, 0x3c, !PT ;  /* 0x000000301b057812 */ /* 0x044fe400078e3cff */
[----:B------:R-:W-:Y:S02]  /*61c0*/  LOP3.LUT R3, R27, 0x40, RZ, 0x3c, !PT ;  /* 0x000000401b037812 */ /* 0x000fe400078e3cff */
[----:B------:R-:W-:Y:S02]  /*61d0*/  LEA.HI.X.SX32 R18, R26, c[0x0][0x16c], 0x1, P2 ;  /* 0x00005b001a127a11 */ /* 0x000fe400010f0eff */
[----:B------:R-:W-:Y:S02]  /*61e0*/  LEA.HI.X.SX32 R16, R25, c[0x0][0x16c], 0x1, P3 ;  /* 0x00005b0019107a11 */ /* 0x000fe400018f0eff */
[----:B------:R-:W-:Y:S02]  /*61f0*/  LEA.HI.X.SX32 R14, R14, c[0x0][0x16c], 0x1, P4 ;  /* 0x00005b000e0e7a11 */ /* 0x000fe400020f0eff */
[----:B------:R-:W-:-:S02]  /*6200*/  LOP3.LUT R6, R27, 0x50, RZ, 0x3c, !PT ;  /* 0x000000501b067812 */ /* 0x000fc400078e3cff */
[C---:B------:R-:W-:Y:S02]  /*6210*/  LOP3.LUT R5, R27.reuse, 0x60, RZ, 0x3c, !PT ;  /* 0x000000601b057812 */ /* 0x040fe400078e3cff */
[----:B0-----:R-:W-:Y:S02]  /*6220*/  LOP3.LUT R3, R27, 0x70, RZ, 0x3c, !PT ;  /* 0x000000701b037812 */ /* 0x001fe400078e3cff */
.L_x_3:
[C---:B-----5:R-:W-:Y:S01]  /*6230*/  ISETP.GT.AND P0, PT, R0.reuse, 0x1, PT ;  /* 0x000000010000780c */ /* 0x060fe20003f04270 */
[----:B------:R-:W-:Y:S01]  /*6240*/  IMAD.MOV.U32 R3, RZ, RZ, R2 ;  /* 0x000000ffff037224 */ /* 0x000fe200078e0002 */
[C---:B------:R-:W-:Y:S01]  /*6250*/  ISETP.GT.AND P1, PT, R0.reuse, 0x2, PT ;  /* 0x000000020000780c */ /* 0x040fe20003f24270 */
[----:B------:R-:W-:Y:S01]  /*6260*/  IMAD.MOV.U32 R5, RZ, RZ, c[0x0][0x188] ;  /* 0x00006200ff057624 */ /* 0x000fe200078e00ff */
[----:B------:R-:W-:Y:S01]  /*6270*/  PRMT R6, RZ, 0x7610, R6 ;  /* 0x00007610ff067816 */ /* 0x000fe20000000006 */
[----:B------:R-:W-:Y:S01]  /*6280*/  IMAD.MOV.U32 R2, RZ, RZ, R4 ;  /* 0x000000ffff027224 */ /* 0x000fe200078e0004 */
[----:B------:R-:W-:Y:S01]  /*6290*/  STL [R1+0x204c], R11 ;  /* 0x00204c0b01007387 */ /* 0x000fe20000100800 */
[----:B------:R-:W-:Y:S01]  /*62a0*/  IMAD.MOV.U32 R7, RZ, RZ, c[0x0][0x188] ;  /* 0x00006200ff077624 */ /* 0x000fe200078e00ff */
[C---:B------:R-:W-:Y:S01]  /*62b0*/  ISETP.GT.AND P2, PT, R0.reuse, 0x3, PT ;  /* 0x000000030000780c */ /* 0x040fe20003f44270 */
[----:B------:R-:W-:Y:S01]  /*62c0*/  IMAD.WIDE R4, R5, 0x2, R2 ;  /* 0x0000000205047825 */ /* 0x000fe200078e0202 */
[----:B------:R-:W-:Y:S01]  /*62d0*/  STL [R1+0x2044], R10 ;  /* 0x0020440a01007387 */ /* 0x000fe20000100800 */
[----:B------:R-:W-:-:S02]  /*62e0*/  ISETP.GT.AND P3, PT, R0, 0x4, PT ;  /* 0x000000040000780c */ /* 0x000fc40003f64270 */
[----:B------:R-:W-:Y:S01]  /*62f0*/  IMAD.SHL.U32 R7, R7, 0x2, RZ ;  /* 0x0000000207077824 */ /* 0x000fe200078e00ff */
[----:B------:R0:W-:Y:S04]  /*6300*/  STL [R1+0x2050], R10 ;  /* 0x0020500a01007387 */ /* 0x0001e80000100800 */
[----:B------:R1:W2:Y:S04]  /*6310*/  @P0 LDG.E.U16 R6, [R4.64] ;  /* 0x0000000404060981 */ /* 0x0002a8000c1e1500 */
[----:B------:R-:W-:Y:S01]  /*6320*/  STL [R1+0x201c], R13 ;  /* 0x00201c0d01007387 */ /* 0x000fe20000100800 */
[----:B0-----:R-:W-:-:S03]  /*6330*/  PRMT R10, RZ, 0x7610, R10 ;  /* 0x00007610ff0a7816 */ /* 0x001fc6000000000a */
[----:B------:R-:W-:Y:S01]  /*6340*/  STL [R1+0x2028], R13 ;  /* 0x0020280d01007387 */ /* 0x000fe20000100800 */
[----:B-1----:R-:W-:-:S03]  /*6350*/  IMAD.WIDE R4, R7, 0x2, R2 ;  /* 0x0000000207047825 */ /* 0x002fc600078e0202 */
[----:B------:R-:W-:Y:S04]  /*6360*/  STL [R1+0x2030], R13 ;  /* 0x0020300d01007387 */ /* 0x000fe80000100800 */
[----:B------:R-:W3:Y:S04]  /*6370*/  @P1 LDG.E.U16 R10, [R4.64] ;  /* 0x00000004040a1981 */ /* 0x000ee8000c1e1500 */
[----:B------:R-:W-:Y:S04]  /*6380*/  STL [R1+0x2040], R13 ;  /* 0x0020400d01007387 */ /* 0x000fe80000100800 */
        /* <DEDUP_REMOVED lines=14> */
[----:B------:R-:W-:Y:S04]  /*6470*/  STL.64 [R1+0x1ff8], R20 ;  /* 0x001ff81401007387 */ /* 0x000fe80000100a00 */
[----:B------:R-:W-:Y:S04]  /*6480*/  STL.64 [R1+0x1ff0], R22 ;  /* 0x001ff01601007387 */ /* 0x000fe80000100a00 */
[----:B------:R-:W-:Y:S04]  /*6490*/  STL.64 [R1+0x1fe8], R26 ;  /* 0x001fe81a01007387 */ /* 0x000fe80000100a00 */
[----:B------:R-:W-:Y:S04]  /*64a0*/  STL.64 [R1+0x1fe0], R24 ;  /* 0x001fe01801007387 */ /* 0x000fe80000100a00 */
[----:B------:R-:W-:Y:S04]  /*64b0*/  STL [R1+0x1f58], R29 ;  /* 0x001f581d01007387 */ /* 0x000fe80000100800 */
[----:B------:R-:W-:Y:S04]  /*64c0*/  STL [R1+0xe10], R28 ;  /* 0x000e101c01007387 */ /* 0x000fe80000100800 */
[----:B--2---:R-:W-:Y:S04]  /*64d0*/  STL [R1+0x9c], R6 ;  /* 0x00009c0601007387 */ /* 0x004fe80000100800 */
[----:B---3--:R0:W-:Y:S04]  /*64e0*/  STL [R1+0x98], R10 ;  /* 0x0000980a01007387 */ /* 0x0081e80000100800 */
[----:B0-----:R-:W2:Y:S01]  /*64f0*/  LDL.LU R10, [R1+0x2050] ;  /* 0x00205000010a7983 */ /* 0x001ea20000300800 */
[----:B------:R-:W-:-:S02]  /*6500*/  IMAD.MOV.U32 R6, RZ, RZ, c[0x0][0x188] ;  /* 0x00006200ff067624 */ /* 0x000fc400078e00ff */
[----:B------:R-:W-:Y:S01]  /*6510*/  IMAD.MOV.U32 R8, RZ, RZ, c[0x0][0x188] ;  /* 0x00006200ff087624 */ /* 0x000fe200078e00ff */
[----:B------:R-:W-:Y:S01]  /*6520*/  ISETP.GT.AND P0, PT, R0, 0x5, PT ;  /* 0x000000050000780c */ /* 0x000fe20003f04270 */
[----:B------:R-:W-:Y:S02]  /*6530*/  IMAD R6, R6, 0x3, RZ ;  /* 0x0000000306067824 */ /* 0x000fe400078e02ff */
[----:B------:R-:W-:Y:S01]  /*6540*/  IMAD.MOV.U32 R5, RZ, RZ, c[0x0][0x188] ;  /* 0x00006200ff057624 */ /* 0x000fe200078e00ff */
[----:B------:R-:W-:Y:S01]  /*6550*/  PRMT R11, RZ, 0x7610, R11 ;  /* 0x00007610ff0b7816 */ /* 0x000fe2000000000b */
[----:B------:R-:W-:Y:S01]  /*6560*/  IMAD.SHL.U32 R8, R8, 0x4, RZ ;  /* 0x0000000408087824 */ /* 0x000fe200078e00ff */
[----:B------:R-:W-:Y:S01]  /*6570*/  PRMT R12, RZ, 0x7610, R12 ;  /* 0x00007610ff0c7816 */ /* 0x000fe2000000000c */
[----:B------:R-:W-:-:S04]  /*6580*/  IMAD.WIDE R6, R6, 0x2, R2 ;  /* 0x0000000206067825 */ /* 0x000fc800078e0202 */
[----:B------:R-:W-:Y:S01]  /*6590*/  IMAD R5, R5, 0x5, RZ ;  /* 0x0000000505057824 */ /* 0x000fe200078e02ff */
[----:B------:R-:W3:Y:S01]  /*65a0*/  @P2 LDG.E.U16 R11, [R6.64] ;  /* 0x00000004060b2981 */ /* 0x000ee2000c1e1500 */
[----:B------:R-:W-:-:S04]  /*65b0*/  IMAD.WIDE R8, R8, 0x2, R2 ;  /* 0x0000000208087825 */ /* 0x000fc800078e0202 */
[----:B------:R-:W-:Y:S01]  /*65c0*/  IMAD.WIDE R4, R5, 0x2, R2 ;  /* 0x0000000205047825 */ /* 0x000fe200078e0202 */
[----:B------:R-:W4:Y:S01]  /*65d0*/  @P3 LDG.E.U16 R12, [R8.64] ;  /* 0x00000004080c3981 */ /* 0x000f22000c1e1500 */
[----:B--2---:R-:W-:-:S06]  /*65e0*/  PRMT R10, RZ, 0x7610, R10 ;  /* 0x00007610ff0a7816 */ /* 0x004fcc000000000a */
[----:B------:R-:W2:Y:S04]  /*65f0*/  @P0 LDG.E.U16 R10, [R4.64] ;  /* 0x00000004040a0981 */ /* 0x000ea8000c1e1500 */
[----:B---3--:R0:W-:Y:S04]  /*6600*/  STL [R1+0x94], R11 ;  /* 0x0000940b01007387 */ /* 0x0081e80000100800 */
[----:B0-----:R-:W3:Y:S04]  /*6610*/  LDL.LU R11, [R1+0x204c] ;  /* 0x00204c00010b7983 */ /* 0x001ee80000300800 */
[----:B----4-:R0:W-:Y:S04]  /*6620*/  STL [R1+0x90], R12 ;  /* 0x0000900c01007387 */ /* 0x0101e80000100800 */
[----:B0-----:R-:W4:Y:S04]  /*6630*/  LDL.LU R12, [R1+0x2048] ;  /* 0x00204800010c7983 */ /* 0x001f280000300800 */
[----:B--2---:R0:W-:Y:S04]  /*6640*/  STL [R1+0x8c], R10 ;  /* 0x00008c0a01007387 */ /* 0x0041e80000100800 */
[----:B0-----:R-:W2:Y:S01]  /*6650*/  LDL.LU R10, [R1+0x2044] ;  /* 0x00204400010a7983 */ /* 0x001ea20000300800 */
[C---:B------:R-:W-:Y:S01]  /*6660*/  ISETP.GT.AND P1, PT, R0.reuse, 0x6, PT ;  /* 0x000000060000780c */ /* 0x040fe20003f24270 */
[----:B------:R-:W-:Y:S01]  /*6670*/  IMAD.MOV.U32 R7, RZ, RZ, c[0x0][0x188] ;  /* 0x00006200ff077624 */ /* 0x000fe200078e00ff */
[----:B------:R-:W-:Y:S01]  /*6680*/  ISETP.GT.AND P3, PT, R0, 0x8, PT ;  /* 0x000000080000780c */ /* 0x000fe20003f64270 */
[----:B------:R-:W-:-:S02]  /*6690*/  IMAD.MOV.U32 R5, RZ, RZ, c[0x0][0x188] ;  /* 0x00006200ff057624 */ /* 0x000fc400078e00ff */
[----:B------:R-:W-:Y:S01]  /*66a0*/  IMAD R7, R7, 0x6, RZ ;  /* 0x0000000607077824 */ /* 0x000fe200078e02ff */
[----:B------:R-:W-:Y:S01]  /*66b0*/  PRMT R13, RZ, 0x7610, R13 ;  /* 0x00007610ff0d7816 */ /* 0x000fe2000000000d */
[----:B------:R-:W-:Y:S02]  /*66c0*/  IMAD.SHL.U32 R5, R5, 0x8, RZ ;  /* 0x0000000805057824 */ /* 0x000fe400078e00ff */
[----:B------:R-:W-:-:S04]  /*66d0*/  IMAD.WIDE R6, R7, 0x2, R2 ;  /* 0x0000000207067825 */ /* 0x000fc800078e0202 */
[----:B------:R-:W-:Y:S01]  /*66e0*/  IMAD.WIDE R4, R5, 0x2, R2 ;  /* 0x0000000205047825 */ /* 0x000fe200078e0202 */
[----:B------:R-:W4:Y:S01]  /*66f0*/  @P1 LDG.E.U16 R13, [R6.64] ;  /* 0x00000004060d1981 */ /* 0x000f22000c1e1500 */
[----:B--2---:R-:W-:-:S06]  /*6700*/  PRMT R10, RZ, 0x7610, R10 ;  /* 0x00007610ff0a7816 */ /* 0x004fcc000000000a */
[----:B------:R-:W2:Y:S01]  /*6710*/  @P3 LDG.E.U16 R10, [R4.64] ;  /* 0x00000004040a3981 */ /* 0x000ea2000c1e1500 */
[----:B------:R-:W-:Y:S01]  /*6720*/  ISETP.GT.AND P2, PT, R0, 0x7, PT ;  /* 0x000000070000780c */ /* 0x000fe20003f44270 */
[----:B------:R-:W-:Y:S01]  /*6730*/  IMAD.MOV.U32 R9, RZ, RZ, c[0x0][0x188] ;  /* 0x00006200ff097624 */ /* 0x000fe200078e00ff */
[----:B---3--:R-:W-:-:S03]  /*6740*/  PRMT R11, RZ, 0x7610, R11 ;  /* 0x00007610ff0b7816 */ /* 0x008fc6000000000b */
[----:B------:R-:W-:-:S04]  /*6750*/  IMAD R9, R9, 0x7, RZ ;  /* 0x0000000709097824 */ /* 0x000fc800078e02ff */
[----:B------:R-:W-:Y:S01]  /*6760*/  IMAD.WIDE R8, R9, 0x2, R2 ;  /* 0x0000000209087825 */ /* 0x000fe200078e0202 */
[----:B----4-:R0:W-:Y:S01]  /*6770*/  STL [R1+0x88], R13 ;  /* 0x0000880d01007387 */ /* 0x0101e20000100800 */
[----:B------:R-:W-:-:S03]  /*6780*/  ISETP.GT.AND P0, PT, R0, 0x9, PT ;  /* 0x000000090000780c */ /* 0x000fc60003f04270 */
[----:B------:R-:W3:Y:S01]  /*6790*/  @P2 LDG.E.U16 R11, [R8.64] ;  /* 0x00000004080b2981 */ /* 0x000ee2000c1e1500 */
[----:B------:R-:W-:Y:S01]  /*67a0*/  ISETP.GT.AND P1, PT, R0, 0xa, PT ;  /* 0x0000000a0000780c */ /* 0x000fe20003f24270 */
[----:B------:R-:W-:Y:S02]  /*67b0*/  IMAD.MOV.U32 R7, RZ, RZ, c[0x0][0x188] ;  /* 0x00006200ff077624 */ /* 0x000fe400078e00ff */
[----:B0-----:R-:W4:Y:S02]  /*67c0*/  LDL.LU R13, [R1+0x2040] ;  /* 0x00204000010d7983 */ /* 0x001f240000300800 */
[----:B------:R-:W-:Y:S01]  /*67d0*/  IMAD R7, R7, 0xa, RZ ;  /* 0x0000000a07077824 */ /* 0x000fe200078e02ff */
[----:B------:R-:W-:Y:S02]  /*67e0*/  PRMT R14, RZ, 0x7610, R14 ;  /* 0x00007610ff0e7816 */ /* 0x000fe4000000000e */
[----:B------:R-:W-:Y:S01]  /*67f0*/  PRMT R12, RZ, 0x7610, R12 ;  /* 0x00007610ff0c7816 */ /* 0x000fe2000000000c */
[----:B------:R-:W-:-:S05]  /*6800*/  IMAD.WIDE R6, R7, 0x2, R2 ;  /* 0x0000000207067825 */ /* 0x000fca00078e0202 */
[----:B------:R-:W4:Y:S04]  /*6810*/  @P1 LDG.E.U16 R12, [R6.64] ;  /* 0x00000004060c1981 */ /* 0x000f28000c1e1500 */
[----:B--2---:R0:W-:Y:S02]  /*6820*/  STL [R1+0x80], R10 ;  /* 0x0000800a01007387 */ /* 0x0041e40000100800 */
[----:B0-----:R-:W-:-:S04]  /*6830*/  IMAD.MOV.U32 R10, RZ, RZ, c[0x0][0x188] ;  /* 0x00006200ff0a7624 */ /* 0x001fc800078e00ff */
[----:B------:R-:W-:-:S04]  /*6840*/  IMAD R10, R10, 0x9, RZ ;  /* 0x000000090a0a7824 */ /* 0x000fc800078e02ff */
[----:B------:R-:W-:-:S05]  /*6850*/  IMAD.WIDE R4, R10, 0x2, R2 ;  /* 0x000000020a047825 */ /* 0x000fca00078e0202 */
[----:B------:R-:W2:Y:S01]  /*6860*/  @P0 LDG.E.U16 R14, [R4.64] ;  /* 0x00000004040e0981 */ /* 0x000ea2000c1e1500 */
[----:B------:R-:W-:-:S03]  /*6870*/  ISETP.GT.AND P2, PT, R0, 0xb, PT ;  /* 0x0000000b0000780c */ /* 0x000fc60003f44270 */
[----:B---3--:R0:W-:Y:S01]  /*6880*/  STL [R1+0x84], R11 ;  /* 0x0000840b01007387 */ /* 0x0081e20000100800 */
[----:B------:R-:W-:Y:S01]  /*6890*/  ISETP.GT.AND P3, PT, R0, 0xc, PT ;  /* 0x0000000c0000780c */ /* 0x000fe20003f64270 */
[----:B------:R-:W-:Y:S01]  /*68a0*/  IMAD.MOV.U32 R10, RZ, RZ, c[0x0][0x188] ;  /* 0x00006200ff0a7624 */ /* 0x000fe200078e00ff */
[----:B------:R-:W-:Y:S01]  /*68b0*/  PRMT R15, RZ, 0x7610, R15 ;  /* 0x00007610ff0f7816 */ /* 0x000fe2000000000f */
[----:B0-----:R-:W-:Y:S02]  /*68c0*/  IMAD.MOV.U32 R11, RZ, RZ, c[0x0][0x188] ;  /* 0x00006200ff0b7624 */ /* 0x001fe400078e00ff */
[----:B------:R-:W-:Y:S02]  /*68d0*/  IMAD R10, R10, 0xc, RZ ;  /* 0x0000000c0a0a7824 */ /* 0x000fe400078e02ff */
[----:B------:R-:W-:Y:S01]  /*68e0*/  IMAD R11, R11, 0xb, RZ ;  /* 0x0000000b0b0b7824 */ /* 0x000fe200078e02ff */
[----:B----4-:R-:W-:-:S03]  /*68f0*/  PRMT R13, RZ, 0x7610, R13 ;  /* 0x00007610ff0d7816 */ /* 0x010fc6000000000d */
[----:B------:R-:W-:-:S04]  /*6900*/  IMAD.WIDE R8, R11, 0x2, R2 ;  /* 0x000000020b087825 */ /* 0x000fc800078e0202 */
[----:B------:R-:W-:Y:S01]  /*6910*/  IMAD.WIDE R10, R10, 0x2, R2 ;  /* 0x000000020a0a7825 */ /* 0x000fe200078e0202 */
[----:B------:R-:W3:Y:S04]  /*6920*/  @P2 LDG.E.U16 R15, [R8.64] ;  /* 0x00000004080f2981 */ /* 0x000ee8000c1e1500 */
[----:B------:R-:W4:Y:S04]  /*6930*/  @P3 LDG.E.U16 R13, [R10.64] ;  /* 0x000000040a0d3981 */ /* 0x000f28000c1e1500 */
[----:B--2---:R0:W-:Y:S04]  /*6940*/  STL [R1+0x7c], R14 ;  /* 0x00007c0e01007387 */ /* 0x0041e80000100800 */
[----:B0-----:R-:W2:Y:S04]  /*6950*/  LDL.LU R14, [R1+0x203c] ;  /* 0x00203c00010e7983 */ /* 0x001ea80000300800 */
[----:B------:R0:W-:Y:S04]  /*6960*/  STL [R1+0x78], R12 ;  /* 0x0000780c01007387 */ /* 0x0001e80000100800 */
[----:B0-----:R-:W2:Y:S01]  /*6970*/  LDL.LU R12, [R1+0x2038] ;  /* 0x00203800010c7983 */ /* 0x001ea20000300800 */
[----:B------:R-:W-:Y:S01]  /*6980*/  ISETP.GT.AND P1, PT, R0, 0xd, PT ;  /* 0x0000000d0000780c */ /* 0x000fe20003f24270 */
[----:B------:R-:W-:-:S02]  /*6990*/  IMAD.MOV.U32 R5, RZ, RZ, c[0x0][0x188] ;  /* 0x00006200ff057624 */ /* 0x000fc400078e00ff */
[----:B---3--:R0:W-:Y:S02]  /*69a0*/  STL [R1+0x74], R15 ;  /* 0x0000740f01007387 */ /* 0x0081e40000100800 */
[----:B------:R-:W-:-:S04]  /*69b0*/  IMAD R5, R5, 0xd, RZ ;  /* 0x0000000d05057824 */ /* 0x000fc800078e02ff */
[----:B------:R-:W-:Y:S01]  /*69c0*/  IMAD.WIDE R4, R5, 0x2, R2 ;  /* 0x0000000205047825 */ /* 0x000fe200078e0202 */
[----:B0-----:R-:W3:Y:S04]  /*69d0*/  LDL.LU R15, [R1+0x2034] ;  /* 0x00203400010f7983 */ /* 0x001ee80000300800 */
[----:B----4-:R0:W-:Y:S04]  /*69e0*/  STL [R1+0x70], R13 ;  /* 0x0000700d01007387 */ /* 0x0101e80000100800 */
[----:B0-----:R-:W4:Y:S01]  /*69f0*/  LDL.LU R13, [R1+0x2030] ;  /* 0x00203000010d7983 */ /* 0x001f220000300800 */
[----:B--2---:R-:W-:-:S06]  /*6a00*/  PRMT R12, RZ, 0x7610, R12 ;  /* 0x00007610ff0c7816 */ /* 0x004fcc000000000c */
[----:B------:R0:W2:Y:S01]  /*6a10*/  @P1 LDG.E.U16 R12, [R4.64] ;  /* 0x00000004040c1981 */ /* 0x0000a2000c1e1500 */
[C---:B------:R-:W-:Y:S01]  /*6a20*/  ISETP.GT.AND P3, PT, R0.reuse, 0xf, PT ;  /* 0x0000000f0000780c */ /* 0x040fe20003f64270 */
[----:B------:R-:W-:Y:S01]  /*6a30*/  IMAD.MOV.U32 R9, RZ, RZ, c[0x0][0x188] ;  /* 0x00006200ff097624 */ /* 0x000fe200078e00ff */
[----:B------:R-:W-:Y:S01]  /*6a40*/  ISETP.GT.AND P2, PT, R0, 0xe, PT ;  /* 0x0000000e0000780c */ /* 0x000fe20003f44270 */
[----:B------:R-:W-:Y:S01]  /*6a50*/  IMAD.MOV.U32 R7, RZ, RZ, c[0x0][0x188] ;  /* 0x00006200ff077624 */ /* 0x000fe200078e00ff */
[----:B------:R-:W-:Y:S01]  /*6a60*/  PRMT R10, RZ, 0x7610, R10 ;  /* 0x00007610ff0a7816 */ /* 0x000fe2000000000a */
[----:B------:R-:W-:Y:S02]  /*6a70*/  IMAD R9, R9, 0xf, RZ ;  /* 0x0000000f09097824 */ /* 0x000fe400078e02ff */
[----:B------:R-:W-:Y:S02]  /*6a80*/  IMAD R7, R7, 0xe, RZ ;  /* 0x0000000e07077824 */ /* 0x000fe400078e02ff */
[----:B------:R-:W-:Y:S01]  /*6a90*/  IMAD.WIDE R8, R9, 0x2, R2 ;  /* 0x0000000209087825 */ /* 0x000fe200078e0202 */
[----:B------:R-:W-:Y:S03]  /*6aa0*/  STL.S16 [R1+0x68], R10 ;  /* 0x0000680a01007387 */ /* 0x000fe60000100600 */
[----:B0-----:R-:W-:-:S02]  /*6ab0*/  IMAD.MOV.U32 R4, RZ, RZ, R10 ;  /* 0x000000ffff047224 */ /* 0x001fc400078e000a */
[----:B------:R-:W-:-:S05]  /*6ac0*/  IMAD.WIDE R6, R7, 0x2, R2 ;  /* 0x0000000207067825 */ /* 0x000fca00078e0202 */
[----:B------:R0:W3:Y:S01]  /*6ad0*/  @P2 LDG.E.U16 R4, [R6.64] ;  /* 0x0000000406042981 */ /* 0x0000e2000c1e1500 */
[----:B----4-:R-:W-:-:S06]  /*6ae0*/  PRMT R13, RZ, 0x7610, R13 ;  /* 0x00007610ff0d7816 */ /* 0x010fcc000000000d */
[----:B------:R-:W4:Y:S04]  /*6af0*/  @P3 LDG.E.U16 R13, [R8.64] ;  /* 0x00000004080d3981 */ /* 0x000f28000c1e1500 */
[----:B--2---:R1:W-:Y:S04]  /*6b00*/  STL [R1+0x6c], R12 ;  /* 0x00006c0c01007387 */ /* 0x0043e80000100800 */
[----:B-1----:R-:W2:Y:S01]  /*6b10*/  LDL.LU R12, [R1+0x202c] ;  /* 0x00202c00010c7983 */ /* 0x002ea20000300800 */
[C---:B------:R-:W-:Y:S01]  /*6b20*/  ISETP.GT.AND P4, PT, R0.reuse, 0x10, PT ;  /* 0x000000100000780c */ /* 0x040fe20003f84270 */
[----:B------:R-:W-:Y:S01]  /*6b30*/  IMAD.MOV.U32 R11, RZ, RZ, c[0x0][0x188] ;  /* 0x00006200ff0b7624 */ /* 0x000fe200078e00ff */
[----:B------:R-:W-:Y:S01]  /*6b40*/  ISETP.GT.AND P0, PT, R0, 0x11, PT ;  /* 0x000000110000780c */ /* 0x000fe20003f04270 */
[----:B------:R-:W-:-:S02]  /*6b50*/  IMAD.MOV.U32 R5, RZ, RZ, c[0x0][0x188] ;  /* 0x00006200ff057624 */ /* 0x000fc400078e00ff */
[----:B------:R-:W-:Y:S02]  /*6b60*/  IMAD.SHL.U32 R11, R11, 0x10, RZ ;  /* 0x000000100b0b7824 */ /* 0x000fe400078e00ff */
[----:B------:R-:W-:Y:S01]  /*6b70*/  IMAD R5, R5, 0x11, RZ ;  /* 0x0000001105057824 */ /* 0x000fe200078e02ff */
[----:B0-----:R-:W-:Y:S01]  /*6b80*/  PRMT R6, RZ, 0x7610, R6 ;  /* 0x00007610ff067816 */ /* 0x001fe20000000006 */
[--C-:B------:R-:W-:Y:S01]  /*6b90*/  IMAD.WIDE R10, R11, 0x2, R2.reuse ;  /* 0x000000020b0a7825 */ /* 0x100fe200078e0202 */
[----:B----4-:R0:W-:Y:S04]  /*6ba0*/  STL [R1+0x64], R13 ;  /* 0x0000640d01007387 */ /* 0x0101e80000100800 */
[----:B0-----:R-:W4:Y:S04]  /*6bb0*/  LDL.LU R13, [R1+0x2028] ;  /* 0x00202800010d7983 */ /* 0x001f280000300800 */
[----:B---3--:R0:W-:Y:S02]  /*6bc0*/  @P2 STL [R1+0x68], R4 ;  /* 0x0000680401002387 */ /* 0x0081e40000100800 */
[----:B0-----:R-:W-:-:S05]  /*6bd0*/  IMAD.WIDE R4, R5, 0x2, R2 ;  /* 0x0000000205047825 */ /* 0x001fca00078e0202 */
[----:B------:R-:W3:Y:S01]  /*6be0*/  @P0 LDG.E.U16 R6, [R4.64] ;  /* 0x0000000404060981 */ /* 0x000ee2000c1e1500 */
[----:B--2---:R-:W-:-:S06]  /*6bf0*/  PRMT R12, RZ, 0x7610, R12 ;  /* 0x00007610ff0c7816 */ /* 0x004fcc000000000c */
[----:B------:R-:W2:Y:S01]  /*6c00*/  @P4 LDG.E.U16 R12, [R10.64] ;  /* 0x000000040a0c4981 */ /* 0x000ea2000c1e1500 */
[----:B------:R-:W-:Y:S02]  /*6c10*/  ISETP.GT.AND P1, PT, R0, 0x12, PT ;  /* 0x000000120000780c */ /* 0x000fe40003f24270 */
[----:B------:R-:W-:Y:S01]  /*6c20*/  PRMT R15, RZ, 0x7610, R15 ;  /* 0x00007610ff0f7816 */ /* 0x000fe2000000000f */
[----:B--2---:R0:W-:Y:S04]  /*6c30*/  STL [R1+0x60], R12 ;  /* 0x0000600c01007387 */ /* 0x0041e80000100800 */
[----:B0-----:R-:W2:Y:S04]  /*6c40*/  LDL.LU R12, [R1+0x2024] ;  /* 0x00202400010c7983 */ /* 0x001ea80000300800 */
[----:B---3--:R0:W-:Y:S02]  /*6c50*/  STL [R1+0x5c], R6 ;  /* 0x00005c0601007387 */ /* 0x0081e40000100800 */
[----:B0-----:R-:W-:-:S04]  /*6c60*/  IMAD.MOV.U32 R6, RZ, RZ, c[0x0][0x188] ;  /* 0x00006200ff067624 */ /* 0x001fc800078e00ff */
[----:B------:R-:W-:-:S04]  /*6c70*/  IMAD R6, R6, 0x12, RZ ;  /* 0x0000001206067824 */ /* 0x000fc800078e02ff */
[----:B------:R-:W-:-:S05]  /*6c80*/  IMAD.WIDE R4, R6, 0x2, R2 ;  /* 0x0000000206047825 */ /* 0x000fca00078e0202 */
[----:B------:R-:W3:Y:S01]  /*6c90*/  @P1 LDG.E.U16 R15, [R4.64] ;  /* 0x00000004040f1981 */ /* 0x000ee2000c1e1500 */
[C---:B------:R-:W-:Y:S01]  /*6ca0*/  ISETP.GT.AND P2, PT, R0.reuse, 0x13, PT ;  /* 0x000000130000780c */ /* 0x040fe20003f44270 */
[----:B------:R-:W-:Y:S01]  /*6cb0*/  IMAD.MOV.U32 R7, RZ, RZ, c[0x0][0x188] ;  /* 0x00006200ff077624 */ /* 0x000fe200078e00ff */
[----:B------:R-:W-:-:S03]  /*6cc0*/  ISETP.GT.AND P0, PT, R0, 0x15, PT ;  /* 0x000000150000780c */ /* 0x000fc60003f04270 */
[----:B------:R-:W-:Y:S01]  /*6cd0*/  IMAD R7, R7, 0x13, RZ ;  /* 0x0000001307077824 */ /* 0x000fe200078e02ff */
[----:B---3--:R0:W-:Y:S04]  /*6ce0*/  STL [R1+0x54], R15 ;  /* 0x0000540f01007387 */ /* 0x0081e80000100800 */
[----:B0-----:R-:W3:Y:S01]  /*6cf0*/  LDL.LU R15, [R1+0x2020] ;  /* 0x00202000010f7983 */ /* 0x001ee20000300800 */
[----:B------:R-:W-:Y:S01]  /*6d00*/  IMAD.MOV.U32 R5, RZ, RZ, c[0x0][0x188] ;  /* 0x00006200ff057624 */ /* 0x000fe200078e00ff */
[----:B----4-:R-:W-:Y:S01]  /*6d10*/  PRMT R13, RZ, 0x7610, R13 ;  /* 0x00007610ff0d7816 */ /* 0x010fe2000000000d */
[----:B------:R-:W-:-:S04]  /*6d20*/  IMAD.WIDE R6, R7, 0x2, R2 ;  /* 0x0000000207067825 */ /* 0x000fc800078e0202 */
[----:B------:R-:W-:Y:S01]  /*6d30*/  IMAD R5, R5, 0x15, RZ ;  /* 0x0000001505057824 */ /* 0x000fe200078e02ff */
[C---:B------:R-:W-:Y:S01]  /*6d40*/  ISETP.GT.AND P3, PT, R0.reuse, 0x14, PT ;  /* 0x000000140000780c */ /* 0x040fe20003f64270 */
[----:B------:R-:W-:Y:S01]  /*6d50*/  IMAD.MOV.U32 R9, RZ, RZ, c[0x0][0x188] ;  /* 0x00006200ff097624 */ /* 0x000fe200078e00ff */
[----:B------:R0:W4:Y:S01]  /*6d60*/  @P2 LDG.E.U16 R13, [R6.64] ;  /* 0x00000004060d2981 */ /* 0x000122000c1e1500 */
[----:B------:R-:W-:Y:S01]  /*6d70*/  IMAD.WIDE R4, R5, 0x2, R2 ;  /* 0x0000000205047825 */ /* 0x000fe200078e0202 */
[----:B------:R-:W-:-:S03]  /*6d80*/  ISETP.GT.AND P4, PT, R0, 0x16, PT ;  /* 0x000000160000780c */ /* 0x000fc60003f84270 */
[----:B------:R-:W-:Y:S01]  /*6d90*/  IMAD R9, R9, 0x14, RZ ;  /* 0x0000001409097824 */ /* 0x000fe200078e02ff */
[----:B------:R-:W-:Y:S01]  /*6da0*/  ISETP.GT.AND P1, PT, R0, 0x17, PT ;  /* 0x000000170000780c */ /* 0x000fe20003f24270 */
[----:B0-----:R-:W-:Y:S01]  /*6db0*/  IMAD.MOV.U32 R7, RZ, RZ, c[0x0][0x188] ;  /* 0x00006200ff077624 */ /* 0x001fe200078e00ff */
[----:B--2---:R-:W-:Y:S01]  /*6dc0*/  PRMT R12, RZ, 0x7610, R12 ;  /* 0x00007610ff0c7816 */ /* 0x004fe2000000000c */
[----:B------:R-:W-:Y:S01]  /*6dd0*/  IMAD.WIDE R8, R9, 0x2, R2 ;  /* 0x0000000209087825 */ /* 0x000fe200078e0202 */
[----:B------:R-:W-:-:S03]  /*6de0*/  PRMT R14, RZ, 0x7610, R14 ;  /* 0x00007610ff0e7816 */ /* 0x000fc6000000000e */
[----:B------:R-:W-:Y:S01]  /*6df0*/  IMAD R7, R7, 0x16, RZ ;  /* 0x0000001607077824 */ /* 0x000fe200078e02ff */
[----:B------:R-:W2:Y:S03]  /*6e00*/  @P3 LDG.E.U16 R12, [R8.64] ;  /* 0x00000004080c3981 */ /* 0x000ea6000c1e1500 */
[----:B------:R-:W-:Y:S01]  /*6e10*/  IMAD.WIDE R6, R7, 0x2, R2 ;  /* 0x0000000207067825 */ /* 0x000fe200078e0202 */
[----:B------:R-:W-:Y:S02]  /*6e20*/  PRMT R17, RZ, 0x7610, R17 ;  /* 0x00007610ff117816 */ /* 0x000fe40000000011 */
[----:B------:R-:W-:Y:S02]  /*6e30*/  ISETP.GT.AND P2, PT, R0, 0x18, PT ;  /* 0x000000180000780c */ /* 0x000fe40003f44270 */
[----:B------:R0:W2:Y:S01]  /*6e40*/  @P4 LDG.E.U16 R14, [R6.64] ;  /* 0x00000004060e4981 */ /* 0x0000a2000c1e1500 */
[----:B------:R-:W-:Y:S01]  /*6e50*/  PRMT R24, RZ, 0x7610, R24 ;  /* 0x00007610ff187816 */ /* 0x000fe20000000018 */
[----:B0-----:R-:W-:-:S04]  /*6e60*/  IMAD.MOV.U32 R7, RZ, RZ, c[0x0][0x188] ;  /* 0x00006200ff077624 */ /* 0x001fc800078e00ff */
[----:B------:R-:W-:-:S04]  /*6e70*/  IMAD R7, R7, 0x18, RZ ;  /* 0x0000001807077824 */ /* 0x000fc800078e02ff */
[----:B------:R-:W-:Y:S01]  /*6e80*/  IMAD.WIDE R6, R7, 0x2, R2 ;  /* 0x0000000207067825 */ /* 0x000fe200078e0202 */
[----:B---3--:R-:W-:-:S06]  /*6e90*/  PRMT R15, RZ, 0x7610, R15 ;  /* 0x00007610ff0f7816 */ /* 0x008fcc000000000f */
[----:B------:R0:W3:Y:S02]  /*6ea0*/  @P0 LDG.E.U16 R15, [R4.64] ;  /* 0x00000004040f0981 */ /* 0x0000e4000c1e1500 */
[----:B0-----:R-:W-:-:S04]  /*6eb0*/  IMAD.MOV.U32 R5, RZ, RZ, c[0x0][0x188] ;  /* 0x00006200ff057624 */ /* 0x001fc800078e00ff */
[----:B------:R-:W-:-:S04]  /*6ec0*/  IMAD R5, R5, 0x17, RZ ;  /* 0x0000001705057824 */ /* 0x000fc800078e02ff */
[----:B------:R-:W-:-:S05]  /*6ed0*/  IMAD.WIDE R4, R5, 0x2, R2 ;  /* 0x0000000205047825 */ /* 0x000fca00078e0202 */
[----:B------:R0:W3:Y:S02]  /*6ee0*/  @P1 LDG.E.U16 R17, [R4.64] ;  /* 0x0000000404111981 */ /* 0x0000e4000c1e1500 */
[----:B0-----:R-:W-:-:S06]  /*6ef0*/  IMAD.MOV.U32 R5, RZ, RZ, R24 ;  /* 0x000000ffff057224 */ /* 0x001fcc00078e0018 */
[----:B------:R-:W3:Y:S04]  /*6f00*/  @P2 LDG.E.U16 R5, [R6.64] ;  /* 0x0000000406052981 */ /* 0x000ee8000c1e1500 */
[----:B----4-:R0:W-:Y:S04]  /*6f10*/  STL [R1+0x50], R13 ;  /* 0x0000500d01007387 */ /* 0x0101e80000100800 */
[----:B0-----:R-:W4:Y:S04]  /*6f20*/  LDL.LU R13, [R1+0x201c] ;  /* 0x00201c00010d7983 */ /* 0x001f280000300800 */
[----:B--2---:R0:W-:Y:S04]  /*6f30*/  STL [R1+0x4c], R12 ;  /* 0x00004c0c01007387 */ /* 0x0041e80000100800 */
[----:B0-----:R-:W2:Y:S01]  /*6f40*/  LDL.LU R12, [R1+0x2018] ;  /* 0x00201800010c7983 */ /* 0x001ea20000300800 */
[----:B------:R-:W-:-:S02]  /*6f50*/  ISETP.GT.AND P0, PT, R0, 0x19, PT ;  /* 0x000000190000780c */ /* 0x000fc40003f04270 */
[----:B------:R-:W-:Y:S02]  /*6f60*/  PRMT R16, RZ, 0x7610, R16 ;  /* 0x00007610ff107816 */ /* 0x000fe40000000010 */
[----:B------:R-:W-:Y:S02]  /*6f70*/  ISETP.GT.AND P1, PT, R0, 0x1a, PT ;  /* 0x0000001a0000780c */ /* 0x000fe40003f24270 */
[----:B------:R-:W-:Y:S02]  /*6f80*/  PRMT R19, RZ, 0x7610, R19 ;  /* 0x00007610ff137816 */ /* 0x000fe40000000013 */
[----:B------:R-:W-:Y:S02]  /*6f90*/  PRMT R18, RZ, 0x7610, R18 ;  /* 0x00007610ff127816 */ /* 0x000fe40000000012 */
[----:B------:R-:W-:Y:S02]  /*6fa0*/  PRMT R27, RZ, 0x7610, R27 ;  /* 0x00007610ff1b7816 */ /* 0x000fe4000000001b */
[----:B------:R-:W-:Y:S01]  /*6fb0*/  PRMT R23, RZ, 0x7610, R23 ;  /* 0x00007610ff177816 */ /* 0x000fe20000000017 */
[----:B---3--:R0:W-:Y:S04]  /*6fc0*/  STL [R1+0x48], R15 ;  /* 0x0000480f01007387 */ /* 0x0081e80000100800 */
[----:B0-----:R-:W3:Y:S04]  /*6fd0*/  LDL.LU R15, [R1+0x2014] ;  /* 0x00201400010f7983 */ /* 0x001ee80000300800 */
[----:B------:R0:W-:Y:S04]  /*6fe0*/  STL [R1+0x44], R14 ;  /* 0x0000440e01007387 */ /* 0x0001e80000100800 */
[----:B0-----:R-:W2:Y:S04]  /*6ff0*/  LDL.LU R14, [R1+0x2010] ;  /* 0x00201000010e7983 */ /* 0x001ea80000300800 */
[----:B------:R0:W-:Y:S04]  /*7000*/  STL [R1+0x40], R17 ;  /* 0x0000401101007387 */ /* 0x0001e80000100800 */
[----:B0-----:R-:W2:Y:S04]  /*7010*/  LDL.LU R17, [R1+0x200c] ;  /* 0x00200c0001117983 */ /* 0x001ea80000300800 */
[----:B------:R0:W-:Y:S02]  /*7020*/  STL.S16 [R1+0x3c], R24 ;  /* 0x00003c1801007387 */ /* 0x0001e40000100600 */
[----:B0-----:R-:W-:-:S02]  /*7030*/  IMAD.MOV.U32 R24, RZ, RZ, c[0x0][0x188] ;  /* 0x00006200ff187624 */ /* 0x001fc400078e00ff */
[----:B------:R0:W-:Y:S02]  /*7040*/  @P2 STL [R1+0x3c], R5 ;  /* 0x00003c0501002387 */ /* 0x0001e40000100800 */
[----:B------:R-:W-:-:S04]  /*7050*/  IMAD R24, R24, 0x19, RZ ;  /* 0x0000001918187824 */ /* 0x000fc800078e02ff */
[----:B0-----:R-:W-:-:S04]  /*7060*/  IMAD.WIDE R4, R24, 0x2, R2 ;  /* 0x0000000218047825 */ /* 0x001fc800078e0202 */
[----:B------:R-:W-:Y:S01]  /*7070*/  IMAD.MOV.U32 R24, RZ, RZ, c[0x0][0x188] ;  /* 0x00006200ff187624 */ /* 0x000fe200078e00ff */
[----:B------:R0:W2:Y:S03]  /*7080*/  @P0 LDG.E.U16 R16, [R4.64] ;  /* 0x0000000404100981 */ /* 0x0000a6000c1e1500 */
[----:B------:R-:W-:Y:S01]  /*7090*/  IMAD R24, R24, 0x1a, RZ ;  /* 0x0000001a18187824 */ /* 0x000fe200078e02ff */
[----:B------:R-:W-:-:S03]  /*70a0*/  ISETP.GT.AND P0, PT, R0, 0x1b, PT ;  /* 0x0000001b0000780c */ /* 0x000fc60003f04270 */
[----:B0-----:R-:W-:-:S04]  /*70b0*/  IMAD.WIDE R4, R24, 0x2, R2 ;  /* 0x0000000218047825 */ /* 0x001fc800078e0202 */
[----:B------:R-:W-:Y:S01]  /*70c0*/  IMAD.MOV.U32 R24, RZ, RZ, c[0x0][0x188] ;  /* 0x00006200ff187624 */ /* 0x000fe200078e00ff */
[----:B------:R0:W3:Y:S03]  /*70d0*/  @P1 LDG.E.U16 R19, [R4.64] ;  /* 0x0000000404131981 */ /* 0x0000e6000c1e1500 */
[----:B------:R-:W-:Y:S01]  /*70e0*/  IMAD R24, R24, 0x1b, RZ ;  /* 0x0000001b18187824 */ /* 0x000fe200078e02ff */
[----:B------:R-:W-:-:S03]  /*70f0*/  ISETP.GT.AND P1, PT, R0, 0x1c, PT ;  /* 0x0000001c0000780c */ /* 0x000fc60003f24270 */
[----:B0-----:R-:W-:-:S04]  /*7100*/  IMAD.WIDE R4, R24, 0x2, R2 ;  /* 0x0000000218047825 */ /* 0x001fc800078e0202 */
[----:B------:R-:W-:Y:S01]  /*7110*/  IMAD.MOV.U32 R24, RZ, RZ, c[0x0][0x188] ;  /* 0x00006200ff187624 */ /* 0x000fe200078e00ff */
[----:B------:R0:W4:Y:S03]  /*7120*/  @P0 LDG.E.U16 R18, [R4.64] ;  /* 0x0000000404120981 */ /* 0x000126000c1e1500 */
[----:B------:R-:W-:Y:S01]  /*7130*/  IMAD R24, R24, 0x1c, RZ ;  /* 0x0000001c18187824 */ /* 0x000fe200078e02ff */
[----:B------:R-:W-:-:S03]  /*7140*/  ISETP.GT.AND P0, PT, R0, 0x1d, PT ;  /* 0x0000001d0000780c */ /* 0x000fc60003f04270 */
[----:B0-----:R-:W-:-:S04]  /*7150*/  IMAD.WIDE R4, R24, 0x2, R2 ;  /* 0x0000000218047825 */ /* 0x001fc800078e0202 */
[----:B------:R-:W-:Y:S01]  /*7160*/  IMAD.MOV.U32 R24, RZ, RZ, c[0x0][0x188] ;  /* 0x00006200ff187624 */ /* 0x000fe200078e00ff */
[----:B------:R0:W4:Y:S03]  /*7170*/  @P1 LDG.E.U16 R27, [R4.64] ;  /* 0x00000004041b1981 */ /* 0x000126000c1e1500 */
[----:B------:R-:W-:-:S04]  /*7180*/  IMAD R24, R24, 0x1d, RZ ;  /* 0x0000001d18187824 */ /* 0x000fc800078e02ff */
[----:B0-----:R-:W-:-:S05]  /*7190*/  IMAD.WIDE R4, R24, 0x2, R2 ;  /* 0x0000000218047825 */ /* 0x001fca00078e0202 */
[----:B------:R-:W4:Y:S01]  /*71a0*/  @P0 LDG.E.U16 R23, [R4.64] ;  /* 0x0000000404170981 */ /* 0x000f22000c1e1500 */
[----:B------:R-:W-:Y:S02]  /*71b0*/  ISETP.GT.AND P1, PT, R0, 0x1e, PT ;  /* 0x0000001e0000780c */ /* 0x000fe40003f24270 */
[----:B------:R-:W-:Y:S01]  /*71c0*/  PRMT R21, RZ, 0x7610, R21 ;  /* 0x00007610ff157816 */ /* 0x000fe20000000015 */
[----:B--2---:R0:W-:Y:S04]  /*71d0*/  STL [R1+0x38], R16 ;  /* 0x0000381001007387 */ /* 0x0041e80000100800 */
[----:B0-----:R-:W2:Y:S04]  /*71e0*/  LDL.LU R16, [R1+0x2008] ;  /* 0x0020080001107983 */ /* 0x001ea80000300800 */
[----:B---3--:R0:W-:Y:S04]  /*71f0*/  STL [R1+0x34], R19 ;  /* 0x0000341301007387 */ /* 0x0081e80000100800 */
[----:B0-----:R-:W3:Y:S04]  /*7200*/  LDL.LU R19, [R1+0x2004] ;  /* 0x0020040001137983 */ /* 0x001ee80000300800 */
[----:B----4-:R0:W-:Y:S04]  /*7210*/  STL [R1+0x30], R18 ;  /* 0x0000301201007387 */ /* 0x0101e80000100800 */
[----:B0-----:R-:W4:Y:S04]  /*7220*/  LDL.LU R18, [R1+0x2000] ;  /* 0x0020000001127983 */ /* 0x001f280000300800 */
[----:B------:R0:W-:Y:S02]  /*7230*/  STL [R1+0x28], R23 ;  /* 0x0000281701007387 */ /* 0x0001e40000100800 */
[----:B0-----:R-:W-:-:S04]  /*7240*/  IMAD.MOV.U32 R23, RZ, RZ, c[0x0][0x188] ;  /* 0x00006200ff177624 */ /* 0x001fc800078e00ff */
[----:B------:R-:W-:-:S04]  /*7250*/  IMAD R23, R23, 0x1e, RZ ;  /* 0x0000001e17177824 */ /* 0x000fc800078e02ff */
[----:B------:R-:W-:-:S05]  /*7260*/  IMAD.WIDE R4, R23, 0x2, R2 ;  /* 0x0000000217047825 */ /* 0x000fca00078e0202 */
[----:B------:R-:W2:Y:S01]  /*7270*/  @P1 LDG.E.U16 R21, [R4.64] ;  /* 0x0000000404151981 */ /* 0x000ea2000c1e1500 */
[----:B------:R-:W-:-:S03]  /*7280*/  ISETP.GT.AND P2, PT, R0, 0x1f, PT ;  /* 0x0000001f0000780c */ /* 0x000fc60003f44270 */
[----:B------:R-:W-:Y:S01]  /*7290*/  STL [R1+0x2c], R27 ;  /* 0x00002c1b01007387 */ /* 0x000fe20000100800 */
[----:B------:R-:W-:Y:S02]  /*72a0*/  PRMT R20, RZ, 0x7610, R20 ;  /* 0x00007610ff147816 */ /* 0x000fe40000000014 */
[----:B------:R-:W-:Y:S01]  /*72b0*/  ISETP.GT.AND P0, PT, R0, RZ, PT ;  /* 0x000000ff0000720c */ /* 0x000fe20003f04270 */
[----:B--2---:R0:W-:Y:S02]  /*72c0*/  STL [R1+0x24], R21 ;  /* 0x0000241501007387 */ /* 0x0041e40000100800 */
[----:B0-----:R-:W-:-:S04]  /*72d0*/  IMAD.MOV.U32 R21, RZ, RZ, c[0x0][0x188] ;  /* 0x00006200ff157624 */ /* 0x001fc800078e00ff */
[----:B------:R-:W-:-:S04]  /*72e0*/  IMAD R21, R21, 0x1f, RZ ;  /* 0x0000001f15157824 */ /* 0x000fc800078e02ff */
[----:B------:R-:W-:-:S05]  /*72f0*/  IMAD.WIDE R4, R21, 0x2, R2 ;  /* 0x0000000215047825 */ /* 0x000fca00078e0202 */
[----:B------:R0:W2:Y:S02]  /*7300*/  @P2 LDG.E.U16 R20, [R4.64] ;  /* 0x0000000404142981 */ /* 0x0000a4000c1e1500 */
[----:B0-----:R-:W-:-:S06]  /*7310*/  PRMT R4, RZ, 0x7610, R4 ;  /* 0x00007610ff047816 */ /* 0x001fcc0000000004 */
[----:B------:R-:W3:Y:S04]  /*7320*/  @P0 LDG.E.U16 R4, [R2.64] ;  /* 0x0000000402040981 */ /* 0x000ee8000c1e1500 */
[----:B------:R-:W0:Y:S04]  /*7330*/  S2R R27, SR_TID.X ;  /* 0x00000000001b7919 */ /* 0x000e280000002100 */
[----:B------:R-:W1:Y:S04]  /*7340*/  S2R R21, SR_TID.X ;  /* 0x0000000000157919 */ /* 0x000e680000002100 */
[----:B------:R-:W-:Y:S01]  /*7350*/  STL [R1+0xe14], R0 ;  /* 0x000e140001007387 */ /* 0x000fe20000100800 */
[----:B------:R-:W-:-:S02]  /*7360*/  PRMT R22, RZ, 0x7610, R22 ;  /* 0x00007610ff167816 */ /* 0x000fc40000000016 */
[----:B0-----:R-:W-:Y:S02]  /*7370*/  LOP3.LUT R24, R27, 0x1f, RZ, 0xc0, !PT ;  /* 0x0000001f1b187812 */ /* 0x001fe400078ec0ff */
[----:B-1----:R-:W-:Y:S01]  /*7380*/  LOP3.LUT R23, R21, 0x1f, RZ, 0xc0, !PT ;  /* 0x0000001f15177812 */ /* 0x002fe200078ec0ff */
[----:B------:R-:W-:Y:S01]  /*7390*/  IMAD.MOV.U32 R21, RZ, RZ, R12 ;  /* 0x000000ffff157224 */ /* 0x000fe200078e000c */
[----:B------:R-:W-:-:S03]  /*73a0*/  ISETP.GE.AND P1, PT, R24, R0, PT ;  /* 0x000000001800720c */ /* 0x000fc60003f26270 */
[----:B------:R-:W-:Y:S01]  /*73b0*/  IMAD R5, R23, c[0x0][0x18c], RZ ;  /* 0x0000630017057a24 */ /* 0x000fe200078e02ff */
[----:B------:R-:W-:Y:S06]  /*73c0*/  BAR.SYNC.DEFER_BLOCKING 0x0 ;  /* 0x0000000000007b1d */ /* 0x000fec0000010000 */
[----:B--2---:R0:W-:Y:S02]  /*73d0*/  STL [R1+0x20], R20 ;  /* 0x0000201401007387 */ /* 0x0041e40000100800 */
[----:B0-----:R-:W-:-:S05]  /*73e0*/  IMAD.MOV.U32 R20, RZ, RZ, R13 ;  /* 0x000000ffff147224 */ /* 0x001fca00078e000d */
[----:B------:R-:W-:Y:S04]  /*73f0*/  STL.64 [R1+0xd70], R20 ;  /* 0x000d701401007387 */ /* 0x000fe80000100a00 */
[----:B------:R-:W-:Y:S04]  /*7400*/  STL.64 [R1+0xdb0], R2 ;  /* 0x000db00201007387 */ /* 0x000fe80000100a00 */
[----:B---3--:R0:W-:Y:S02]  /*7410*/  STL [R1+0x58], R4 ;  /* 0x0000580401007387 */ /* 0x0081e40000100800 */
[----:B0-----:R-:W-:-:S02]  /*7420*/  IMAD.WIDE R4, R5, 0x2, R20 ;  /* 0x0000000205047825 */ /* 0x001fc400078e0214 */
[----:B------:R-:W0:Y:S04]  /*7430*/  S2R R23, SR_TID.X ;  /* 0x0000000000177919 */ /* 0x000e280000002100 */
[----:B------:R1:W2:Y:S04]  /*7440*/  @!P1 LDG.E.U16 R22, [R4.64] ;  /* 0x0000000404169981 */ /* 0x0002a8000c1e1500 */
[----:B------:R-:W3:Y:S01]  /*7450*/  LDL.LU.64 R20, [R1+0x1ff8] ;  /* 0x001ff80001147983 */ /* 0x000ee20000300a00 */
[----:B------:R-:W-:Y:S02]  /*7460*/  PRMT R2, RZ, 0x7610, R2 ;  /* 0x00007610ff027816 */ /* 0x000fe40000000002 */
[----:B0-----:R-:W-:-:S05]  /*7470*/  LOP3.LUT R23, R23, 0x1f, RZ, 0xc0, !PT ;  /* 0x0000001f17177812 */ /* 0x001fca00078ec0ff */
[----:B-1----:R-:W-:Y:S02]  /*7480*/  IMAD R5, R23, c[0x0][0x18c], RZ ;  /* 0x0000630017057a24 */ /* 0x002fe400078e02ff */
[----:B------:R-:W-:Y:S01]  /*7490*/  IMAD.MOV.U32 R23, RZ, RZ, R14 ;  /* 0x000000ffff177224 */ /* 0x000fe200078e000e */
[----:B--2---:R0:W-:Y:S02]  /*74a0*/  STL [R1+0x1c], R22 ;  /* 0x00001c1601007387 */ /* 0x0041e40000100800 */
[----:B0-----:R-:W-:-:S04]  /*74b0*/  IMAD.MOV.U32 R22, RZ, RZ, R15 ;  /* 0x000000ffff167224 */ /* 0x001fc800078e000f */
[----:B------:R-:W-:-:S05]  /*74c0*/  IMAD.WIDE R4, R5, 0x2, R22 ;  /* 0x0000000205047825 */ /* 0x000fca00078e0216 */
[----:B------:R0:W2:Y:S04]  /*74d0*/  @!P1 LDG.E.U16 R2, [R4.64] ;  /* 0x0000000404029981 */ /* 0x0000a8000c1e1500 */
[----:B------:R-:W1:Y:S04]  /*74e0*/  S2R R3, SR_TID.X ;  /* 0x0000000000037919 */ /* 0x000e680000002100 */
[----:B------:R0:W-:Y:S01]  /*74f0*/  STL.64 [R1+0xd68], R22 ;  /* 0x000d681601007387 */ /* 0x0001e20000100a00 */
[----:B------:R-:W-:-:S03]  /*7500*/  PRMT R26, RZ, 0x7610, R26 ;  /* 0x00007610ff1a7816 */ /* 0x000fc6000000001a */
[----:B0-----:R-:W3:Y:S01]  /*7510*/  LDL.LU.64 R22, [R1+0x1ff0] ;  /* 0x001ff00001167983 */ /* 0x001ee20000300a00 */
[----:B-1----:R-:W-:-:S05]  /*7520*/  LOP3.LUT R3, R3, 0x1f, RZ, 0xc0, !PT ;  /* 0x0000001f03037812 */ /* 0x002fca00078ec0ff */
[----:B------:R-:W-:Y:S02]  /*7530*/  IMAD R5, R3, c[0x0][0x18c], RZ ;  /* 0x0000630003057a24 */ /* 0x000fe400078e02ff */
[----:B------:R-:W-:Y:S01]  /*7540*/  IMAD.MOV.U32 R3, RZ, RZ, R16 ;  /* 0x000000ffff037224 */ /* 0x000fe200078e0010 */
[----:B--2---:R0:W-:Y:S02]  /*7550*/  STL [R1+0x18], R2 ;  /* 0x0000180201007387 */ /* 0x0041e40000100800 */
[----:B0-----:R-:W-:-:S04]  /*7560*/  IMAD.MOV.U32 R2, RZ, RZ, R17 ;  /* 0x000000ffff027224 */ /* 0x001fc800078e0011 */
[----:B------:R-:W-:-:S05]  /*7570*/  IMAD.WIDE R4, R5, 0x2, R2 ;  /* 0x0000000205047825 */ /* 0x000fca00078e0202 */
[----:B------:R0:W2:Y:S01]  /*7580*/  @!P1 LDG.E.U16 R26, [R4.64] ;  /* 0x00000004041a9981 */ /* 0x0000a2000c1e1500 */
[----:B------:R-:W-:-:S03]  /*7590*/  LOP3.LUT R27, R27, 0x1f, RZ, 0xc0, !PT ;  /* 0x0000001f1b1b7812 */ /* 0x000fc600078ec0ff */
[----:B------:R1:W-:Y:S02]  /*75a0*/  STL.64 [R1+0xdc0], R2 ;  /* 0x000dc00201007387 */ /* 0x0003e40000100a00 */
[----:B0-----:R-:W-:Y:S02]  /*75b0*/  IMAD R5, R27, c[0x0][0x18c], RZ ;  /* 0x000063001b057a24 */ /* 0x001fe400078e02ff */
[----:B----4-:R-:W-:Y:S01]  /*75c0*/  IMAD.MOV.U32 R27, RZ, RZ, R18 ;  /* 0x000000ffff1b7224 */ /* 0x010fe200078e0012 */
[----:B-1----:R-:W-:Y:S01]  /*75d0*/  PRMT R2, RZ, 0x7610, R2 ;  /* 0x00007610ff027816 */ /* 0x002fe20000000002 */
[----:B------:R-:W0:Y:S04]  /*75e0*/  S2R R3, SR_TID.X ;  /* 0x0000000000037919 */ /* 0x000e280000002100 */
[----:B--2---:R1:W-:Y:S02]  /*75f0*/  STL [R1+0x14], R26 ;  /* 0x0000141a01007387 */ /* 0x0043e40000100800 */
[----:B-1----:R-:W-:-:S04]  /*7600*/  IMAD.MOV.U32 R26, RZ, RZ, R19 ;  /* 0x000000ffff1a7224 */ /* 0x002fc800078e0013 */
[----:B------:R-:W-:-:S05]  /*7610*/  IMAD.WIDE R4, R5, 0x2, R26 ;  /* 0x0000000205047825 */ /* 0x000fca00078e021a */
[----:B------:R1:W2:Y:S01]  /*7620*/  @!P1 LDG.E.U16 R2, [R4.64] ;  /* 0x0000000404029981 */ /* 0x0002a2000c1e1500 */
[----:B0-----:R-:W-:-:S03]  /*7630*/  LOP3.LUT R3, R3, 0x1f, RZ, 0xc0, !PT ;  /* 0x0000001f03037812 */ /* 0x001fc600078ec0ff */
[----:B------:R0:W-:Y:S01]  /*7640*/  STL.64 [R1+0xd58], R26 ;  /* 0x000d581a01007387 */ /* 0x0001e20000100a00 */
[----:B------:R-:W-:Y:S01]  /*7650*/  PRMT R25, RZ, 0x7610, R25 ;  /* 0x00007610ff197816 */ /* 0x000fe20000000019 */
[----:B-1----:R-:W-:Y:S02]  /*7660*/  IMAD R5, R3, c[0x0][0x18c], RZ ;  /* 0x0000630003057a24 */ /* 0x002fe400078e02ff */
[----:B---3--:R-:W-:Y:S01]  /*7670*/  IMAD.MOV.U32 R3, RZ, RZ, R20 ;  /* 0x000000ffff037224 */ /* 0x008fe200078e0014 */
[----:B0-----:R-:W3:Y:S04]  /*7680*/  LDL.LU.64 R26, [R1+0x1fe8] ;  /* 0x001fe800011a7983 */ /* 0x001ee80000300a00 */
[----:B--2---:R0:W-:Y:S02]  /*7690*/  STL [R1+0x10], R2 ;  /* 0x0000100201007387 */ /* 0x0041e40000100800 */
[----:B0-----:R-:W-:-:S04]  /*76a0*/  IMAD.MOV.U32 R2, RZ, RZ, R21 ;  /* 0x000000ffff027224 */ /* 0x001fc800078e0015 */
[----:B------:R-:W-:-:S05]  /*76b0*/  IMAD.WIDE R4, R5, 0x2, R2 ;  /* 0x0000000205047825 */ /* 0x000fca00078e0202 */
[----:B------:R0:W2:Y:S04]  /*76c0*/  @!P1 LDG.E.U16 R25, [R4.64] ;  /* 0x0000000404199981 */ /* 0x0000a8000c1e1500 */
[----:B------:R1:W-:Y:S04]  /*76d0*/  STL.64 [R1+0xde0], R2 ;  /* 0x000de00201007387 */ /* 0x0003e80000100a00 */
[----:B-1----:R-:W4:Y:S04]  /*76e0*/  LDL.LU R2, [R1] ;  /* 0x0000000001027983 */ /* 0x002f280000300800 */
[----:B------:R-:W4:Y:S01]  /*76f0*/  LDL.LU R3, [R1+0x4] ;  /* 0x0000040001037983 */ /* 0x000f220000300800 */
[----:B0-----:R-:W-:-:S02]  /*7700*/  IMAD R5, R24, c[0x0][0x18c], RZ ;  /* 0x0000630018057a24 */ /* 0x001fc400078e02ff */
[----:B------:R-:W-:Y:S01]  /*7710*/  IMAD.MOV.U32 R24, RZ, RZ, R23 ;  /* 0x000000ffff187224 */ /* 0x000fe200078e0017 */
[----:B------:R-:W-:Y:S01]  /*7720*/  PRMT R29, RZ, 0x7610, R29 ;  /* 0x00007610ff1d7816 */ /* 0x000fe2000000001d */
[----:B--2---:R0:W-:Y:S02]  /*7730*/  STL [R1+0xc], R25 ;  /* 0x00000c1901007387 */ /* 0x0041e40000100800 */
[----:B0-----:R-:W-:-:S04]  /*7740*/  IMAD.MOV.U32 R25, RZ, RZ, R22 ;  /* 0x000000ffff197224 */ /* 0x001fc800078e0016 */
[----:B------:R-:W-:-:S05]  /*7750*/  IMAD.WIDE R4, R5, 0x2, R24 ;  /* 0x0000000205047825 */ /* 0x000fca00078e0218 */
[----:B------:R0:W2:Y:S04]  /*7760*/  @!P1 LDG.E.U16 R29, [R4.64] ;  /* 0x00000004041d9981 */ /* 0x0000a8000c1e1500 */
[----:B0-----:R-:W0:Y:S01]  /*7770*/  S2R R5, SR_TID.X ;  /* 0x0000000000057919 */ /* 0x001e220000002100 */
[----:B----4-:R-:W-:-:S04]  /*7780*/  LOP3.LUT R3, R3, R2, RZ, 0x3c, !PT ;  /* 0x0000000203037212 */ /* 0x010fc800078e3cff */
[----:B------:R-:W-:-:S04]  /*7790*/  LOP3.LUT R2, R3, R2, RZ, 0x3c, !PT ;  /* 0x0000000203027212 */ /* 0x000fc800078e3cff */
[----:B------:R-:W-:Y:S02]  /*77a0*/  LOP3.LUT R3, R3, R2, RZ, 0x3c, !PT ;  /* 0x0000000203037212 */ /* 0x000fe400078e3cff */
[----:B------:R-:W-:Y:S02]  /*77b0*/  PRMT R28, RZ, 0x7610, R28 ;  /* 0x00007610ff1c7816 */ /* 0x000fe4000000001c */
[----:B0-----:R-:W-:-:S05]  /*77c0*/  LOP3.LUT R5, R5, 0x1f, RZ, 0xc0, !PT ;  /* 0x0000001f05057812 */ /* 0x001fca00078ec0ff */
[----:B------:R-:W-:-:S04]  /*77d0*/  IMAD R5, R5, c[0x0][0x18c], RZ ;  /* 0x0000630005057a24 */ /* 0x000fc800078e02ff */
[----:B------:R-:W-:-:S05]  /*77e0*/  IMAD.WIDE R4, R5, 0x2, R2 ;  /* 0x0000000205047825 */ /* 0x000fca00078e0202 */
[----:B------:R0:W4:Y:S04]  /*77f0*/  @!P1 LDG.E.U16 R28, [R4.64] ;  /* 0x00000004041c9981 */ /* 0x000128000c1e1500 */
[----:B------:R1:W-:Y:S04]  /*7800*/  STL.64 [R1+0xd48], R24 ;  /* 0x000d481801007387 */ /* 0x0003e80000100a00 */
[----:B-1----:R-:W3:Y:S04]  /*7810*/  LDL.LU.64 R24, [R1+0x1fe0] ;  /* 0x001fe00001187983 */ /* 0x002ee80000300a00 */
[----:B--2---:R1:W-:Y:S04]  /*7820*/  STL [R1+0x1f5c], R29 ;  /* 0x001f5c1d01007387 */ /* 0x0043e80000100800 */
[----:B-1----:R-:W2:Y:S04]  /*7830*/  LDL.LU R29, [R1+0xb4] ;  /* 0x0000b400011d7983 */ /* 0x002ea80000300800 */
[----:B------:R1:W-:Y:S04]  /*7840*/  STL.64 [R1+0xe08], R2 ;  /* 0x000e080201007387 */ /* 0x0003e80000100a00 */
[----:B-1----:R-:W2:Y:S04]  /*7850*/  LDL.LU R2, [R1+0xa8] ;  /* 0x0000a80001027983 */ /* 0x002ea80000300800 */
[----:B------:R-:W2:Y:S04]  /*7860*/  LDL.LU R3, [R1+0xac] ;  /* 0x0000ac0001037983 */ /* 0x000ea80000300800 */
[----:B0-----:R-:W2:Y:S04]  /*7870*/  LDL.LU R4, [R1+0xa0] ;  /* 0x0000a00001047983 */ /* 0x001ea80000300800 */
[----:B------:R-:W2:Y:S04]  /*7880*/  LDL.LU R5, [R1+0xa4] ;  /* 0x0000a40001057983 */ /* 0x000ea80000300800 */
[----:B----4-:R0:W-:Y:S04]  /*7890*/  STL [R1+0x1f60], R28 ;  /* 0x001f601c01007387 */ /* 0x0101e80000100800 */
[----:B0-----:R-:W0:Y:S01]  /*78a0*/  S2R R28, SR_TID.X ;  /* 0x00000000001c7919 */ /* 0x001e220000002100 */
[----:B------:R-:W-:-:S02]  /*78b0*/  PRMT R0, RZ, 0x7610, R0 ;  /* 0x00007610ff007816 */ /* 0x000fc40000000000 */
[----:B0-----:R-:W-:-:S05]  /*78c0*/  LOP3.LUT R28, R28, 0x1f, RZ, 0xc0, !PT ;  /* 0x0000001f1c1c7812 */ /* 0x001fca00078ec0ff */
[----:B------:R-:W-:Y:S01]  /*78d0*/  IMAD R28, R28, c[0x0][0x18c], RZ ;  /* 0x000063001c1c7a24 */ /* 0x000fe200078e02ff */
[----:B--2---:R-:W-:-:S04]  /*78e0*/  LOP3.LUT R5, R5, R4, RZ, 0x3c, !PT ;  /* 0x0000000405057212 */ /* 0x004fc800078e3cff */
[----:B------:R-:W-:-:S04]  /*78f0*/  LOP3.LUT R4, R5, R4, RZ, 0x3c, !PT ;  /* 0x0000000405047212 */ /* 0x000fc800078e3cff */
[----:B------:R-:W-:-:S05]  /*7900*/  LOP3.LUT R5, R5, R4, RZ, 0x3c, !PT ;  /* 0x0000000405057212 */ /* 0x000fca00078e3cff */
[----:B------:R0:W-:Y:S02]  /*7910*/  STL.64 [R1+0xd38], R4 ;  /* 0x000d380401007387 */ /* 0x0001e40000100a00 */
[----:B0-----:R-:W-:-:S05]  /*7920*/  IMAD.WIDE R4, R28, 0x2, R4 ;  /* 0x000000021c047825 */ /* 0x001fca00078e0204 */
[----:B------:R0:W2:Y:S01]  /*7930*/  @!P1 LDG.E.U16 R0, [R4.64] ;  /* 0x0000000404009981 */ /* 0x0000a2000c1e1500 */
[----:B------:R-:W-:-:S04]  /*7940*/  LOP3.LUT R3, R3, R2, RZ, 0x3c, !PT ;  /* 0x0000000203037212 */ /* 0x000fc800078e3cff */
[----:B------:R-:W-:-:S04]  /*7950*/  LOP3.LUT R2, R3, R2, RZ, 0x3c, !PT ;  /* 0x0000000203027212 */ /* 0x000fc800078e3cff */
[----:B------:R-:W-:Y:S02]  /*7960*/  LOP3.LUT R3, R3, R2, RZ, 0x3c, !PT ;  /* 0x0000000203037212 */ /* 0x000fe400078e3cff */
[----:B---3--:R-:W-:-:S03]  /*7970*/  PRMT R27, RZ, 0x7610, R27 ;  /* 0x00007610ff1b7816 */ /* 0x008fc6000000001b */
[----:B0-----:R-:W-:-:S05]  /*7980*/  IMAD.WIDE R4, R28, 0x2, R2 ;  /* 0x000000021c047825 */ /* 0x001fca00078e0202 */
[----:B------:R0:W3:Y:S04]  /*7990*/  @!P1 LDG.E.U16 R27, [R4.64] ;  /* 0x00000004041b9981 */ /* 0x0000e8000c1e1500 */
[----:B--2---:R1:W-:Y:S04]  /*79a0*/  STL [R1+0x1f64], R0 ;  /* 0x001f640001007387 */ /* 0x0043e80000100800 */
[----:B-1----:R-:W2:Y:S04]  /*79b0*/  LDL.LU R0, [R1+0xbc] ;  /* 0x0000bc0001007983 */ /* 0x002ea80000300800 */
[----:B------:R1:W-:Y:S04]  /*79c0*/  STL [R1+0xe1c], R2 ;  /* 0x000e1c0201007387 */ /* 0x0003e80000100800 */
[----:B-1----:R-:W4:Y:S04]  /*79d0*/  LDL.LU R2, [R1+0xb8] ;  /* 0x0000b80001027983 */ /* 0x002f280000300800 */
[----:B------:R1:W-:Y:S04]  /*79e0*/  STL [R1+0xe18], R3 ;  /* 0x000e180301007387 */ /* 0x0003e80000100800 */
[----:B-1----:R-:W2:Y:S01]  /*79f0*/  LDL.LU R3, [R1+0xb0] ;  /* 0x0000b00001037983 */ /* 0x002ea20000300800 */
[----:B0-----:R-:W-:Y:S01]  /*7a00*/  IMAD.MOV.U32 R4, RZ, RZ, R29 ;  /* 0x000000ffff047224 */ /* 0x001fe200078e001d */
[----:B------:R-:W-:-:S02]  /*7a10*/  PRMT R26, RZ, 0x7610, R26 ;  /* 0x00007610ff1a7816 */ /* 0x000fc4000000001a */
[----:B---3--:R0:W-:Y:S04]  /*7a20*/  STL [R1+0x1f68], R27 ;  /* 0x001f681b01007387 */ /* 0x0081e80000100800 */
[----:B0-----:R-:W3:Y:S01]  /*7a30*/  LDL.LU R27, [R1+0xc4] ;  /* 0x0000c400011b7983 */ /* 0x001ee20000300800 */
[----:B--2---:R-:W-:-:S05]  /*7a40*/  IMAD.MOV.U32 R5, RZ, RZ, R3 ;  /* 0x000000ffff057224 */ /* 0x004fca00078e0003 */
[----:B------:R0:W-:Y:S04]  /*7a50*/  STL.64 [R1+0xd28], R4 ;  /* 0x000d280401007387 */ /* 0x0001e80000100a00 */
[----:B------:R-:W2:Y:S04]  /*7a60*/  LDL.LU R29, [R1+0xc8] ;  /* 0x0000c800011d7983 */ /* 0x000ea80000300800 */
[----:B------:R-:W2:Y:S01]  /*7a70*/  LDL.LU R3, [R1+0xcc] ;  /* 0x0000cc0001037983 */ /* 0x000ea20000300800 */
[----:B0-----:R-:W-:-:S05]  /*7a80*/  IMAD.WIDE R4, R28, 0x2, R4 ;  /* 0x000000021c047825 */ /* 0x001fca00078e0204 */
[----:B------:R-:W2:Y:S04]  /*7a90*/  @!P1 LDG.E.U16 R26, [R4.64] ;  /* 0x00000004041a9981 */ /* 0x000ea8000c1e1500 */
[----:B--2---:R0:W-:Y:S04]  /*7aa0*/  STL [R1+0x1f6c], R26 ;  /* 0x001f6c1a01007387 */ /* 0x0041e80000100800 */
[----:B0-----:R-:W3:Y:S01]  /*7ab0*/  LDL.LU R26, [R1+0xc0] ;  /* 0x0000c000011a7983 */ /* 0x001ee20000300800 */
[----:B------:R-:W-:Y:S02]  /*7ac0*/  IMAD.MOV.U32 R4, RZ, RZ, R0 ;  /* 0x000000ffff047224 */ /* 0x000fe400078e0000 */
[----:B----4-:R-:W-:Y:S01]  /*7ad0*/  IMAD.MOV.U32 R5, RZ, RZ, R2 ;  /* 0x000000ffff057224 */ /* 0x010fe200078e0002 */
[----:B------:R-:W-:-:S04]  /*7ae0*/  PRMT R25, RZ, 0x7610, R25 ;  /* 0x00007610ff197816 */ /* 0x000fc80000000019 */
[----:B------:R0:W-:Y:S01]  /*7af0*/  STL.64 [R1+0xd20], R4 ;  /* 0x000d200401007387 */ /* 0x0001e20000100a00 */
[----:B------:R-:W-:-:S03]  /*7b00*/  PRMT R24, RZ, 0x7610, R24 ;  /* 0x00007610ff187816 */ /* 0x000fc60000000018 */
[----:B------:R-:W2:Y:S04]  /*7b10*/  LDL.LU R2, [R1+0xd0] ;  /* 0x0000d00001027983 */ /* 0x000ea80000300800 */
[----:B------:R-:W4:Y:S01]  /*7b20*/  LDL.LU R0, [R1+0xd4] ;  /* 0x0000d40001007983 */ /* 0x000f220000300800 */
[----:B0-----:R-:W-:-:S05]  /*7b30*/  IMAD.WIDE R4, R28, 0x2, R4 ;  /* 0x000000021c047825 */ /* 0x001fca00078e0204 */
[----:B------:R0:W2:Y:S01]  /*7b40*/  @!P1 LDG.E.U16 R25, [R4.64] ;  /* 0x0000000404199981 */ /* 0x0000a2000c1e1500 */
[----:B---3--:R-:W-:-:S04]  /*7b50*/  LOP3.LUT R27, R27, R26, RZ, 0x3c, !PT ;  /* 0x0000001a1b1b7212 */ /* 0x008fc800078e3cff */
[----:B------:R-:W-:-:S04]  /*7b60*/  LOP3.LUT R26, R27, R26, RZ, 0x3c, !PT ;  /* 0x0000001a1b1a7212 */ /* 0x000fc800078e3cff */
[----:B------:R-:W-:-:S05]  /*7b70*/  LOP3.LUT R27, R27, R26, RZ, 0x3c, !PT ;  /* 0x0000001a1b1b7212 */ /* 0x000fca00078e3cff */
[----:B0-----:R-:W-:-:S05]  /*7b80*/  IMAD.WIDE R4, R28, 0x2, R26 ;  /* 0x000000021c047825 */ /* 0x001fca00078e021a */
[----:B------:R0:W3:Y:S01]  /*7b90*/  @!P1 LDG.E.U16 R24, [R4.64] ;  /* 0x0000000404189981 */ /* 0x0000e2000c1e1500 */
[----:B------:R-:W-:-:S03]  /*7ba0*/  PRMT R23, RZ, 0x7610, R23 ;  /* 0x00007610ff177816 */ /* 0x000fc60000000017 */
[----:B--2---:R-:W-:Y:S01]  /*7bb0*/  STL [R1+0x1f70], R25 ;  /* 0x001f701901007387 */ /* 0x004fe20000100800 */
[----:B0-----:R-:W-:-:S03]  /*7bc0*/  IMAD.MOV.U32 R4, RZ, RZ, R3 ;  /* 0x000000ffff047224 */ /* 0x001fc600078e0003 */
[----:B------:R0:W-:Y:S01]  /*7bd0*/  STL.64 [R1+0xd18], R26 ;  /* 0x000d181a01007387 */ /* 0x0001e20000100a00 */
[----:B------:R-:W-:-:S03]  /*7be0*/  IMAD.MOV.U32 R5, RZ, RZ, R29 ;  /* 0x000000ffff057224 */ /* 0x000fc600078e001d */
[----:B0-----:R-:W2:Y:S04]  /*7bf0*/  LDL.LU R27, [R1+0xd8] ;  /* 0x0000d800011b7983 */ /* 0x001ea80000300800 */
[----:B------:R-:W2:Y:S04]  /*7c00*/  LDL.LU R26, [R1+0xdc] ;  /* 0x0000dc00011a7983 */ /* 0x000ea80000300800 */
[----:B---3--:R-:W-:Y:S04]  /*7c10*/  STL [R1+0x1f74], R24 ;  /* 0x001f741801007387 */ /* 0x008fe80000100800 */
[----:B------:R0:W-:Y:S01]  /*7c20*/  STL.64 [R1+0xd10], R4 ;  /* 0x000d100401007387 */ /* 0x0001e20000100a00 */
[----:B------:R-:W-:-:S03]  /*7c30*/  PRMT R22, RZ, 0x7610, R22 ;  /* 0x00007610ff167816 */ /* 0x000fc60000000016 */
[----:B------:R-:W3:Y:S04]  /*7c40*/  LDL.LU R25, [R1+0xe0] ;  /* 0x0000e00001197983 */ /* 0x000ee80000300800 */
[----:B------:R-:W2:Y:S01]  /*7c50*/  LDL.LU R3, [R1+0xe4] ;  /* 0x0000e40001037983 */ /* 0x000ea20000300800 */
[----:B0-----:R-:W-:-:S05]  /*7c60*/  IMAD.WIDE R4, R28, 0x2, R4 ;  /* 0x000000021c047825 */ /* 0x001fca00078e0204 */
[----:B------:R4:W2:Y:S02]  /*7c70*/  @!P1 LDG.E.U16 R23, [R4.64] ;  /* 0x0000000404179981 */ /* 0x0008a4000c1e1500 */
[----:B----4-:R-:W-:Y:S02]  /*7c80*/  IMAD.MOV.U32 R4, RZ, RZ, R0 ;  /* 0x000000ffff047224 */ /* 0x010fe400078e0000 */
[----:B------:R-:W-:Y:S01]  /*7c90*/  IMAD.MOV.U32 R5, RZ, RZ, R2 ;  /* 0x000000ffff057224 */ /* 0x000fe200078e0002 */
[----:B------:R-:W0:Y:S04]  /*7ca0*/  S2R R29, SR_TID.X ;  /* 0x00000000001d7919 */ /* 0x000e280000002100 */
[----:B--2---:R-:W-:Y:S04]  /*7cb0*/  STL [R1+0x1f78], R23 ;  /* 0x001f781701007387 */ /* 0x004fe80000100800 */
[----:B------:R1:W-:Y:S01]  /*7cc0*/  STL.64 [R1+0xd08], R4 ;  /* 0x000d080401007387 */ /* 0x0003e20000100a00 */
[----:B0-----:R-:W-:-:S03]  /*7cd0*/  LOP3.LUT R29, R29, 0x1f, RZ, 0xc0, !PT ;  /* 0x0000001f1d1d7812 */ /* 0x001fc600078ec0ff */
[----:B------:R-:W2:Y:S04]  /*7ce0*/  LDL.LU R2, [R1+0xe8] ;  /* 0x0000e80001027983 */ /* 0x000ea80000300800 */
[----:B------:R-:W4:Y:S01]  /*7cf0*/  LDL.LU R0, [R1+0xec] ;  /* 0x0000ec0001007983 */ /* 0x000f220000300800 */
[----:B-1----:R-:W-:-:S05]  /*7d00*/  IMAD.WIDE R4, R28, 0x2, R4 ;  /* 0x000000021c047825 */ /* 0x002fca00078e0204 */
[----:B------:R0:W2:Y:S01]  /*7d10*/  @!P1 LDG.E.U16 R22, [R4.64] ;  /* 0x0000000404169981 */ /* 0x0000a2000c1e1500 */
[----:B------:R-:W-:Y:S01]  /*7d20*/  PRMT R21, RZ, 0x7610, R21 ;  /* 0x00007610ff157816 */ /* 0x000fe20000000015 */
[----:B0-----:R-:W-:Y:S02]  /*7d30*/  IMAD.MOV.U32 R4, RZ, RZ, R26 ;  /* 0x000000ffff047224 */ /* 0x001fe400078e001a */
[----:B------:R-:W-:Y:S01]  /*7d40*/  IMAD.MOV.U32 R5, RZ, RZ, R27 ;  /* 0x000000ffff057224 */ /* 0x000fe200078e001b */
[----:B--2---:R0:W-:Y:S04]  /*7d50*/  STL [R1+0x1f7c], R22 ;  /* 0x001f7c1601007387 */ /* 0x0041e80000100800 */
[----:B------:R1:W-:Y:S01]  /*7d60*/  STL.64 [R1+0xd00], R4 ;  /* 0x000d000401007387 */ /* 0x0003e20000100a00 */
[----:B------:R-:W-:-:S03]  /*7d70*/  IMAD.MOV.U32 R26, RZ, RZ, R3 ;  /* 0x000000ffff1a7224 */ /* 0x000fc600078e0003 */
[----:B------:R-:W2:Y:S01]  /*7d80*/  LDL.LU R24, [R1+0xf0] ;  /* 0x0000f00001187983 */ /* 0x000ea20000300800 */
[----:B0-----:R-:W-:-:S03]  /*7d90*/  IMAD R22, R29, c[0x0][0x18c], RZ ;  /* 0x000063001d167a24 */ /* 0x001fc600078e02ff */
[----:B------:R-:W2:Y:S01]  /*7da0*/  LDL.LU R23, [R1+0xf4] ;  /* 0x0000f40001177983 */ /* 0x000ea20000300800 */
[----:B-1----:R-:W-:-:S05]  /*7db0*/  IMAD.WIDE R4, R22, 0x2, R4 ;  /* 0x0000000216047825 */ /* 0x002fca00078e0204 */
[----:B------:R0:W2:Y:S01]  /*7dc0*/  @!P1 LDG.E.U16 R21, [R4.64] ;  /* 0x0000000404159981 */ /* 0x0000a2000c1e1500 */
[----:B---3--:R-:W-:Y:S01]  /*7dd0*/  IMAD.MOV.U32 R27, RZ, RZ, R25 ;  /* 0x000000ffff1b7224 */ /* 0x008fe200078e0019 */
[----:B------:R-:W-:Y:S02]  /*7de0*/  PRMT R20, RZ, 0x7610, R20 ;  /* 0x00007610ff147816 */ /* 0x000fe40000000014 */
[----:B------:R-:W-:Y:S01]  /*7df0*/  PRMT R19, RZ, 0x7610, R19 ;  /* 0x00007610ff137816 */ /* 0x000fe20000000013 */
[----:B0-----:R-:W-:-:S05]  /*7e00*/  IMAD.WIDE R4, R22, 0x2, R26 ;  /* 0x0000000216047825 */ /* 0x001fca00078e021a */
[----:B------:R0:W3:Y:S04]  /*7e10*/  @!P1 LDG.E.U16 R20, [R4.64] ;  /* 0x0000000404149981 */ /* 0x0000e8000c1e1500 */
[----:B--2---:R1:W-:Y:S04]  /*7e20*/  STL [R1+0x1f80], R21 ;  /* 0x001f801501007387 */ /* 0x0043e80000100800 */
[----:B------:R4:W-:Y:S04]  /*7e30*/  STL.64 [R1+0xcf8], R26 ;  /* 0x000cf81a01007387 */ /* 0x0009e80000100a00 */
[----:B-1----:R-:W2:Y:S04]  /*7e40*/  LDL.LU R21, [R1+0xf8] ;  /* 0x0000f80001157983 */ /* 0x002ea80000300800 */
[----:B------:R-:W2:Y:S01]  /*7e50*/  LDL.LU R3, [R1+0xfc] ;  /* 0x0000fc0001037983 */ /* 0x000ea20000300800 */
[----:B----4-:R-:W-:-:S02]  /*7e60*/  IMAD.MOV.U32 R26, RZ, RZ, R0 ;  /* 0x000000ffff1a7224 */ /* 0x010fc400078e0000 */
[----:B------:R-:W-:-:S04]  /*7e70*/  IMAD.MOV.U32 R27, RZ, RZ, R2 ;  /* 0x000000ffff1b7224 */ /* 0x000fc800078e0002 */
[----:B0-----:R-:W-:-:S05]  /*7e80*/  IMAD.WIDE R4, R22, 0x2, R26 ;  /* 0x0000000216047825 */ /* 0x001fca00078e021a */
[----:B------:R0:W4:Y:S01]  /*7e90*/  @!P1 LDG.E.U16 R19, [R4.64] ;  /* 0x0000000404139981 */ /* 0x000122000c1e1500 */
[----:B------:R-:W-:Y:S02]  /*7ea0*/  IMAD.MOV.U32 R25, RZ, RZ, R24 ;  /* 0x000000ffff197224 */ /* 0x000fe400078e0018 */
[----:B------:R-:W-:Y:S01]  /*7eb0*/  IMAD.MOV.U32 R24, RZ, RZ, R23 ;  /* 0x000000ffff187224 */ /* 0x000fe200078e0017 */
[----:B------:R-:W-:-:S03]  /*7ec0*/  PRMT R18, RZ, 0x7610, R18 ;  /* 0x00007610ff127816 */ /* 0x000fc60000000012 */
[----:B0-----:R-:W-:Y:S01]  /*7ed0*/  IMAD.WIDE R4, R22, 0x2, R24 ;  /* 0x0000000216047825 */ /* 0x001fe200078e0218 */
[----:B---3--:R0:W-:Y:S04]  /*7ee0*/  STL [R1+0x1f84], R20 ;  /* 0x001f841401007387 */ /* 0x0081e80000100800 */
[----:B------:R1:W2:Y:S04]  /*7ef0*/  @!P1 LDG.E.U16 R18, [R4.64] ;  /* 0x0000000404129981 */ /* 0x0002a8000c1e1500 */
[----:B------:R-:W-:Y:S04]  /*7f00*/  STL.64 [R1+0xcf0], R26 ;  /* 0x000cf01a01007387 */ /* 0x000fe80000100a00 */
[----:B------:R-:W2:Y:S04]  /*7f10*/  LDL.LU R2, [R1+0x100] ;  /* 0x0001000001027983 */ /* 0x000ea80000300800 */
[----:B------:R-:W2:Y:S01]  /*7f20*/  LDL.LU R0, [R1+0x104] ;  /* 0x0001040001007983 */ /* 0x000ea20000300800 */
[----:B------:R-:W-:-:S03]  /*7f30*/  PRMT R17, RZ, 0x7610, R17 ;  /* 0x00007610ff117816 */ /* 0x000fc60000000011 */
[----:B----4-:R4:W-:Y:S04]  /*7f40*/  STL [R1+0x1f88], R19 ;  /* 0x001f881301007387 */ /* 0x0109e80000100800 */
[----:B------:R2:W-:Y:S04]  /*7f50*/  STL.64 [R1+0xce8], R24 ;  /* 0x000ce81801007387 */ /* 0x0005e80000100a00 */
[----:B0-----:R-:W3:Y:S04]  /*7f60*/  LDL.LU R20, [R1+0x108] ;  /* 0x0001080001147983 */ /* 0x001ee80000300800 */
[----:B----4-:R-:W4:Y:S01]  /*7f70*/  LDL.LU R19, [R1+0x10c] ;  /* 0x00010c0001137983 */ /* 0x010f220000300800 */
[----:B--2---:R-:W-:-:S02]  /*7f80*/  IMAD.MOV.U32 R24, RZ, RZ, R3 ;  /* 0x000000ffff187224 */ /* 0x004fc400078e0003 */
[----:B------:R-:W-:-:S04]  /*7f90*/  IMAD.MOV.U32 R25, RZ, RZ, R21 ;  /* 0x000000ffff197224 */ /* 0x000fc800078e0015 */
[----:B-1----:R-:W-:-:S05]  /*7fa0*/  IMAD.WIDE R4, R22, 0x2, R24 ;  /* 0x0000000216047825 */ /* 0x002fca00078e0218 */
[----:B------:R0:W2:Y:S04]  /*7fb0*/  @!P1 LDG.E.U16 R17, [R4.64] ;  /* 0x0000000404119981 */ /* 0x0000a8000c1e1500 */
[----:B------:R1:W-:Y:S01]  /*7fc0*/  STL [R1+0x1f8c], R18 ;  /* 0x001f8c1201007387 */ /* 0x0003e20000100800 */
[----:B------:R-:W-:-:S03]  /*7fd0*/  PRMT R16, RZ, 0x7610, R16 ;  /* 0x00007610ff107816 */ /* 0x000fc60000000010 */
[----:B-1----:R-:W2:Y:S04]  /*7fe0*/  LDL.LU R18, [R1+0x110] ;  /* 0x0001100001127983 */ /* 0x002ea80000300800 */
[----:B------:R-:W2:Y:S04]  /*7ff0*/  LDL.LU R3, [R1+0x114] ;  /* 0x0001140001037983 */ /* 0x000ea80000300800 */
[----:B------:R1:W-:Y:S01]  /*8000*/  STL.64 [R1+0xce0], R24 ;  /* 0x000ce01801007387 */ /* 0x0003e20000100a00 */
[----:B------:R-:W-:Y:S01]  /*8010*/  PRMT R15, RZ, 0x7610, R15 ;  /* 0x00007610ff0f7816 */ /* 0x000fe2000000000f */
[----:B-1----:R-:W-:-:S02]  /*8020*/  IMAD.MOV.U32 R24, RZ, RZ, R0 ;  /* 0x000000ffff187224 */ /* 0x002fc400078e0000 */
[----:B------:R-:W-:-:S04]  /*8030*/  IMAD.MOV.U32 R25, RZ, RZ, R2 ;  /* 0x000000ffff197224 */ /* 0x000fc800078e0002 */
[----:B0-----:R-:W-:-:S05]  /*8040*/  IMAD.WIDE R4, R22, 0x2, R24 ;  /* 0x0000000216047825 */ /* 0x001fca00078e0218 */
[----:B------:R0:W2:Y:S01]  /*8050*/  @!P1 LDG.E.U16 R16, [R4.64] ;  /* 0x0000000404109981 */ /* 0x0000a2000c1e1500 */
[----:B---3--:R-:W-:Y:S02]  /*8060*/  IMAD.MOV.U32 R21, RZ, RZ, R20 ;  /* 0x000000ffff157224 */ /* 0x008fe400078e0014 */
[----:B----4-:R-:W-:-:S04]  /*8070*/  IMAD.MOV.U32 R20, RZ, RZ, R19 ;  /* 0x000000ffff147224 */ /* 0x010fc800078e0013 */
[----:B0-----:R-:W-:-:S05]  /*8080*/  IMAD.WIDE R4, R22, 0x2, R20 ;  /* 0x0000000216047825 */ /* 0x001fca00078e0214 */
[----:B------:R0:W3:Y:S04]  /*8090*/  @!P1 LDG.E.U16 R15, [R4.64] ;  /* 0x00000004040f9981 */ /* 0x0000e8000c1e1500 */
[----:B--2---:R1:W-:Y:S04]  /*80a0*/  STL [R1+0x1f90], R17 ;  /* 0x001f901101007387 */ /* 0x0043e80000100800 */
[----:B------:R-:W2:Y:S04]  /*80b0*/  LDL.LU R2, [R1+0x118] ;  /* 0x0001180001027983 */ /* 0x000ea80000300800 */
[----:B------:R-:W4:Y:S04]  /*80c0*/  LDL.LU R0, [R1+0x11c] ;  /* 0x00011c0001007983 */ /* 0x000f280000300800 */
[----:B------:R-:W-:Y:S01]  /*80d0*/  STL.64 [R1+0xcd8], R24 ;  /* 0x000cd81801007387 */ /* 0x000fe20000100a00 */
[----:B------:R-:W-:Y:S01]  /*80e0*/  IMAD.MOV.U32 R19, RZ, RZ, R18 ;  /* 0x000000ffff137224 */ /* 0x000fe200078e0012 */
[----:B------:R-:W-:Y:S01]  /*80f0*/  PRMT R14, RZ, 0x7610, R14 ;  /* 0x00007610ff0e7816 */ /* 0x000fe2000000000e */
[----:B------:R-:W-:-:S04]  /*8100*/  IMAD.MOV.U32 R18, RZ, RZ, R3 ;  /* 0x000000ffff127224 */ /* 0x000fc800078e0003 */
[----:B0-----:R-:W-:Y:S01]  /*8110*/  IMAD.WIDE R4, R22, 0x2, R18 ;  /* 0x0000000216047825 */ /* 0x001fe200078e0212 */
[----:B------:R-:W-:-:S04]  /*8120*/  PRMT R13, RZ, 0x7610, R13 ;  /* 0x00007610ff0d7816 */ /* 0x000fc8000000000d */
[----:B------:R0:W2:Y:S04]  /*8130*/  @!P1 LDG.E.U16 R14, [R4.64] ;  /* 0x00000004040e9981 */ /* 0x0000a8000c1e1500 */
[----:B------:R0:W-:Y:S04]  /*8140*/  STL [R1+0x1f94], R16 ;  /* 0x001f941001007387 */ /* 0x0001e80000100800 */
[----:B-1----:R-:W2:Y:S04]  /*8150*/  LDL.LU R17, [R1+0x5a0] ;  /* 0x0005a00001117983 */ /* 0x002ea80000300800 */
[----:B0-----:R-:W2:Y:S04]  /*8160*/  LDL.LU R16, [R1+0x5a4] ;  /* 0x0005a40001107983 */ /* 0x001ea80000300800 */
[----:B------:R-:W-:Y:S04]  /*8170*/  STL.64 [R1+0xcd0], R20 ;  /* 0x000cd01401007387 */ /* 0x000fe80000100a00 */
[----:B---3--:R0:W-:Y:S04]  /*8180*/  STL [R1+0x1f98], R15 ;  /* 0x001f980f01007387 */ /* 0x0081e80000100800 */
[----:B0-----:R-:W3:Y:S04]  /*8190*/  LDL.LU R15, [R1+0x5a8] ;  /* 0x0005a800010f7983 */ /* 0x001ee80000300800 */
[----:B------:R-:W3:Y:S04]  /*81a0*/  LDL.LU R3, [R1+0x5ac] ;  /* 0x0005ac0001037983 */ /* 0x000ee80000300800 */
[----:B------:R4:W-:Y:S02]  /*81b0*/  STL.64 [R1+0xcc8], R18 ;  /* 0x000cc81201007387 */ /* 0x0009e40000100a00 */
[----:B----4-:R-:W-:-:S02]  /*81c0*/  IMAD.MOV.U32 R18, RZ, RZ, R0 ;  /* 0x000000ffff127224 */ /* 0x010fc400078e0000 */
[----:B--2---:R-:W-:-:S04]  /*81d0*/  IMAD.MOV.U32 R19, RZ, RZ, R2 ;  /* 0x000000ffff137224 */ /* 0x004fc800078e0002 */
[----:B------:R-:W-:-:S05]  /*81e0*/  IMAD.WIDE R4, R22, 0x2, R18 ;  /* 0x0000000216047825 */ /* 0x000fca00078e0212 */
[----:B------:R0:W2:Y:S01]  /*81f0*/  @!P1 LDG.E.U16 R13, [R4.64] ;  /* 0x00000004040d9981 */ /* 0x0000a2000c1e1500 */
[----:B------:R-:W-:-:S03]  /*8200*/  PRMT R12, RZ, 0x7610, R12 ;  /* 0x00007610ff0c7816 */ /* 0x000fc6000000000c */
[----:B------:R1:W-:Y:S04]  /*8210*/  STL [R1+0x1f9c], R14 ;  /* 0x001f9c0e01007387 */ /* 0x0003e80000100800 */
[----:B------:R-:W4:Y:S04]  /*8220*/  LDL.LU R2, [R1+0x5c0] ;  /* 0x0005c00001027983 */ /* 0x000f280000300800 */
[----:B------:R-:W3:Y:S01]  /*8230*/  LDL.LU R0, [R1+0x5c4] ;  /* 0x0005c40001007983 */ /* 0x000ee20000300800 */
[----:B0-----:R-:W-:-:S05]  /*8240*/  IMAD.WIDE R4, R22, 0x2, R16 ;  /* 0x0000000216047825 */ /* 0x001fca00078e0210 */
[----:B------:R-:W3:Y:S04]  /*8250*/  @!P1 LDG.E.U16 R12, [R4.64] ;  /* 0x00000004040c9981 */ /* 0x000ee8000c1e1500 */
[----:B------:R-:W-:Y:S04]  /*8260*/  STL.64 [R1+0xcc0], R18 ;  /* 0x000cc01201007387 */ /* 0x000fe80000100a00 */
[----:B--2---:R0:W-:Y:S04]  /*8270*/  STL [R1+0x1fa0], R13 ;  /* 0x001fa00d01007387 */ /* 0x0041e80000100800 */
[----:B-1----:R-:W2:Y:S04]  /*8280*/  LDL.LU R14, [R1+0x5c8] ;  /* 0x0005c800010e7983 */ /* 0x002ea80000300800 */
[----:B0-----:R-:W2:Y:S04]  /*8290*/  LDL.LU R13, [R1+0x5cc] ;  /* 0x0005cc00010d7983 */ /* 0x001ea80000300800 */
[----:B------:R3:W-:Y:S01]  /*82a0*/  STL.64 [R1+0xcb8], R16 ;  /* 0x000cb81001007387 */ /* 0x0007e20000100a00 */
[----:B------:R-:W-:-:S02]  /*82b0*/  PRMT R11, RZ, 0x7610, R11 ;  /* 0x00007610ff0b7816 */ /* 0x000fc4000000000b */
[----:B------:R-:W-:Y:S01]  /*82c0*/  PRMT R10, RZ, 0x7610, R10 ;  /* 0x00007610ff0a7816 */ /* 0x000fe2000000000a */
[----:B---3--:R-:W-:Y:S02]  /*82d0*/  IMAD.MOV.U32 R16, RZ, RZ, R3 ;  /* 0x000000ffff107224 */ /* 0x008fe400078e0003 */
[----:B------:R-:W-:Y:S01]  /*82e0*/  IMAD.MOV.U32 R17, RZ, RZ, R15 ;  /* 0x000000ffff117224 */ /* 0x000fe200078e000f */
[----:B------:R0:W-:Y:S03]  /*82f0*/  STL [R1+0x1fa4], R12 ;  /* 0x001fa40c01007387 */ /* 0x0001e60000100800 */
[----:B------:R-:W-:-:S05]  /*8300*/  IMAD.WIDE R4, R22, 0x2, R16 ;  /* 0x0000000216047825 */ /* 0x000fca00078e0210 */
[----:B------:R1:W3:Y:S04]  /*8310*/  @!P1 LDG.E.U16 R11, [R4.64] ;  /* 0x00000004040b9981 */ /* 0x0002e8000c1e1500 */
[----:B0-----:R-:W3:Y:S04]  /*8320*/  LDL.LU R12, [R1+0x620] ;  /* 0x00062000010c7983 */ /* 0x001ee80000300800 */
[----:B------:R-:W3:Y:S04]  /*8330*/  LDL.LU R3, [R1+0x624] ;  /* 0x0006240001037983 */ /* 0x000ee80000300800 */
[----:B------:R0:W-:Y:S01]  /*8340*/  STL.64 [R1+0xcb0], R16 ;  /* 0x000cb01001007387 */ /* 0x0001e20000100a00 */
[----:B------:R-:W-:Y:S01]  /*8350*/  PRMT R9, RZ, 0x7610, R9 ;  /* 0x00007610ff097816 */ /* 0x000fe20000000009 */
[----:B0-----:R-:W-:-:S02]  /*8360*/  IMAD.MOV.U32 R16, RZ, RZ, R0 ;  /* 0x000000ffff107224 */ /* 0x001fc400078e0000 */
[----:B----4-:R-:W-:-:S04]  /*8370*/  IMAD.MOV.U32 R17, RZ, RZ, R2 ;  /* 0x000000ffff117224 */ /* 0x010fc800078e0002 */
[----:B-1----:R-:W-:-:S05]  /*8380*/  IMAD.WIDE R4, R22, 0x2, R16 ;  /* 0x0000000216047825 */ /* 0x002fca00078e0210 */
[----:B------:R0:W4:Y:S01]  /*8390*/  @!P1 LDG.E.U16 R10, [R4.64] ;  /* 0x00000004040a9981 */ /* 0x000122000c1e1500 */
[----:B--2---:R-:W-:Y:S02]  /*83a0*/  IMAD.MOV.U32 R15, RZ, RZ, R14 ;  /* 0x000000ffff0f7224 */ /* 0x004fe400078e000e */
[----:B------:R-:W-:-:S04]  /*83b0*/  IMAD.MOV.U32 R14, RZ, RZ, R13 ;  /* 0x000000ffff0e7224 */ /* 0x000fc800078e000d */
[----:B0-----:R-:W-:-:S05]  /*83c0*/  IMAD.WIDE R4, R22, 0x2, R14 ;  /* 0x0000000216047825 */ /* 0x001fca00078e020e */
[----:B------:R0:W2:Y:S01]  /*83d0*/  @!P1 LDG.E.U16 R9, [R4.64] ;  /* 0x0000000404099981 */ /* 0x0000a2000c1e1500 */
[----:B------:R-:W-:-:S03]  /*83e0*/  PRMT R8, RZ, 0x7610, R8 ;  /* 0x00007610ff087816 */ /* 0x000fc60000000008 */
[----:B---3--:R1:W-:Y:S04]  /*83f0*/  STL [R1+0x1fa8], R11 ;  /* 0x001fa80b01007387 */ /* 0x0083e80000100800 */
[----:B------:R-:W3:Y:S01]  /*8400*/  LDL.LU R2, [R1+0x628] ;  /* 0x0006280001027983 */ /* 0x000ee20000300800 */
[----:B------:R-:W-:-:S03]  /*8410*/  IMAD.MOV.U32 R13, RZ, RZ, R12 ;  /* 0x000000ffff0d7224 */ /* 0x000fc600078e000c */
[----:B------:R-:W3:Y:S01]  /*8420*/  LDL.LU R0, [R1+0x62c] ;  /* 0x00062c0001007983 */ /* 0x000ee20000300800 */
[----:B------:R-:W-:-:S03]  /*8430*/  IMAD.MOV.U32 R12, RZ, RZ, R3 ;  /* 0x000000ffff0c7224 */ /* 0x000fc600078e0003 */
[----:B------:R-:W-:Y:S01]  /*8440*/  STL.64 [R1+0xca8], R16 ;  /* 0x000ca81001007387 */ /* 0x000fe20000100a00 */
[----:B0-----:R-:W-:-:S05]  /*8450*/  IMAD.WIDE R4, R22, 0x2, R12 ;  /* 0x0000000216047825 */ /* 0x001fca00078e020c */
[----:B------:R0:W3:Y:S04]  /*8460*/  @!P1 LDG.E.U16 R8, [R4.64] ;  /* 0x0000000404089981 */ /* 0x0000e8000c1e1500 */
[----:B----4-:R4:W-:Y:S04]  /*8470*/  STL [R1+0x1fac], R10 ;  /* 0x001fac0a01007387 */ /* 0x0109e80000100800 */
[----:B------:R-:W-:Y:S04]  /*8480*/  STL.64 [R1+0xca0], R14 ;  /* 0x000ca00e01007387 */ /* 0x000fe80000100a00 */
[----:B--2---:R-:W-:Y:S04]  /*8490*/  STL [R1+0x1fb0], R9 ;  /* 0x001fb00901007387 */ /* 0x004fe80000100800 */
[----:B-1----:R-:W2:Y:S04]  /*84a0*/  LDL.LU R11, [R1+0x630] ;  /* 0x00063000010b7983 */ /* 0x002ea80000300800 */
[----:B----4-:R-:W2:Y:S04]  /*84b0*/  LDL.LU R10, [R1+0x634] ;  /* 0x00063400010a7983 */ /* 0x010ea80000300800 */
[----:B------:R3:W-:Y:S01]  /*84c0*/  STL.64 [R1+0xc98], R12 ;  /* 0x000c980c01007387 */ /* 0x0007e20000100a00 */
[----:B------:R-:W-:-:S02]  /*84d0*/  PRMT R7, RZ, 0x7610, R7 ;  /* 0x00007610ff077816 */ /* 0x000fc40000000007 */
[----:B------:R-:W-:Y:S01]  /*84e0*/  PRMT R6, RZ, 0x7610, R6 ;  /* 0x00007610ff067816 */ /* 0x000fe20000000006 */
[----:B---3--:R-:W-:Y:S02]  /*84f0*/  IMAD.MOV.U32 R13, RZ, RZ, R2 ;  /* 0x000000ffff0d7224 */ /* 0x008fe400078e0002 */
[----:B------:R-:W-:-:S04]  /*8500*/  IMAD.MOV.U32 R12, RZ, RZ, R0 ;  /* 0x000000ffff0c7224 */ /* 0x000fc800078e0000 */
[----:B0-----:R-:W-:-:S05]  /*8510*/  IMAD.WIDE R4, R22, 0x2, R12 ;  /* 0x0000000216047825 */ /* 0x001fca00078e020c */
[----:B------:R2:W3:Y:S04]  /*8520*/  @!P1 LDG.E.U16 R7, [R4.64] ;  /* 0x0000000404079981 */ /* 0x0004e8000c1e1500 */
[----:B------:R0:W-:Y:S04]  /*8530*/  STL [R1+0x1fb4], R8 ;  /* 0x001fb40801007387 */ /* 0x0001e80000100800 */
[----:B------:R-:W4:Y:S04]  /*8540*/  LDL.LU R9, [R1+0x638] ;  /* 0x0006380001097983 */ /* 0x000f280000300800 */
[----:B------:R-:W3:Y:S04]  /*8550*/  LDL.LU R0, [R1+0x63c] ;  /* 0x00063c0001007983 */ /* 0x000ee80000300800 */
[----:B0-----:R-:W3:Y:S01]  /*8560*/  LDL.LU R8, [R1+0x660] ;  /* 0x0006600001087983 */ /* 0x001ee20000300800 */
[----:B--2---:R-:W-:-:S05]  /*8570*/  IMAD.WIDE R4, R22, 0x2, R10 ;  /* 0x0000000216047825 */ /* 0x004fca00078e020a */
[----:B------:R0:W2:Y:S04]  /*8580*/  @!P1 LDG.E.U16 R6, [R4.64] ;  /* 0x0000000404069981 */ /* 0x0000a8000c1e1500 */
[----:B------:R-:W-:Y:S04]  /*8590*/  STL.64 [R1+0xc90], R12 ;  /* 0x000c900c01007387 */ /* 0x000fe80000100a00 */
[----:B------:R-:W2:Y:S04]  /*85a0*/  LDL.LU R2, [R1+0x664] ;  /* 0x0006640001027983 */ /* 0x000ea80000300800 */
[----:B------:R-:W2:Y:S04]  /*85b0*/  LDL.LU R23, [R1+0x58] ;  /* 0x0000580001177983 */ /* 0x000ea80000300800 */
[----:B------:R-:W2:Y:S04]  /*85c0*/  LDL.LU R24, [R1+0x80] ;  /* 0x0000800001187983 */ /* 0x000ea80000300800 */
[----:B------:R-:W2:Y:S04]  /*85d0*/  LDL.LU R25, [R1+0x60] ;  /* 0x0000600001197983 */ /* 0x000ea80000300800 */
[----:B------:R-:W2:Y:S04]  /*85e0*/  LDL.LU R26, [R1+0x3c] ;  /* 0x00003c00011a7983 */ /* 0x000ea80000300800 */
[----:B------:R-:W2:Y:S04]  /*85f0*/  LDL.LU R27, [R1+0x9c] ;  /* 0x00009c00011b7983 */ /* 0x000ea80000300800 */
[----:B------:R-:W2:Y:S04]  /*8600*/  LDL.LU R3, [R1+0x7c] ;  /* 0x00007c0001037983 */ /* 0x000ea80000300800 */
[----:B------:R-:W2:Y:S04]  /*8610*/  LDL.LU R28, [R1+0x5c] ;  /* 0x00005c00011c7983 */ /* 0x000ea80000300800 */
[----:B---3--:R-:W-:Y:S04]  /*8620*/  STL [R1+0x1fb8], R7 ;  /* 0x001fb80701007387 */ /* 0x008fe80000100800 */
[----:B------:R1:W-:Y:S01]  /*8630*/  STL.64 [R1+0xc88], R10 ;  /* 0x000c880a01007387 */ /* 0x0003e20000100a00 */
[----:B0-----:R-:W-:Y:S01]  /*8640*/  PRMT R5, RZ, 0x7610, R5 ;  /* 0x00007610ff057816 */ /* 0x001fe20000000005 */
[----:B-1----:R-:W-:-:S02]  /*8650*/  IMAD.MOV.U32 R10, RZ, RZ, R0 ;  /* 0x000000ffff0a7224 */ /* 0x002fc400078e0000 */
[----:B----4-:R-:W-:Y:S01]  /*8660*/  IMAD.MOV.U32 R11, RZ, RZ, R9 ;  /* 0x000000ffff0b7224 */ /* 0x010fe200078e0009 */
[----:B--2---:R0:W-:Y:S03]  /*8670*/  STL [R1+0x1fbc], R6 ;  /* 0x001fbc0601007387 */ /* 0x0041e60000100800 */
[----:B0-----:R-:W-:-:S05]  /*8680*/  IMAD.WIDE R6, R22, 0x2, R10 ;  /* 0x0000000216067825 */ /* 0x001fca00078e020a */
[----:B------:R0:W2:Y:S04]  /*8690*/  @!P1 LDG.E.U16 R5, [R6.64] ;  /* 0x0000000406059981 */ /* 0x0000a8000c1e1500 */
[----:B------:R-:W1:Y:S01]  /*86a0*/  S2R R29, SR_TID.X ;  /* 0x00000000001d7919 */ /* 0x000e620000002100 */
[----:B------:R-:W-:-:S03]  /*86b0*/  PRMT R4, RZ, 0x7610, R4 ;  /* 0x00007610ff047816 */ /* 0x000fc60000000004 */
[----:B------:R-:W-:Y:S01]  /*86c0*/  STL.64 [R1+0xc80], R10 ;  /* 0x000c800a01007387 */ /* 0x000fe20000100a00 */
[----:B0-----:R-:W-:Y:S02]  /*86d0*/  IMAD.MOV.U32 R6, RZ, RZ, R2 ;  /* 0x000000ffff067224 */ /* 0x001fe400078e0002 */
[----:B------:R-:W-:Y:S01]  /*86e0*/  IMAD.MOV.U32 R7, RZ, RZ, R8 ;  /* 0x000000ffff077224 */ /* 0x000fe200078e0008 */
[----:B-1----:R-:W-:Y:S01]  /*86f0*/  LOP3.LUT R19, R29, 0x1ff, RZ, 0xc0, !PT ;  /* 0x000001ff1d137812 */ /* 0x002fe200078ec0ff */
[----:B--2---:R-:W-:Y:S04]  /*8700*/  STL [R1+0x1fc0], R5 ;  /* 0x001fc00501007387 */ /* 0x004fe80000100800 */
[----:B------:R-:W-:Y:S04]  /*8710*/  STL [R1+0x1fc4], R19 ;  /* 0x001fc41301007387 */ /* 0x000fe80000100800 */
[----:B------:R0:W-:Y:S02]  /*8720*/  STL.64 [R1+0xb58], R6 ;  /* 0x000b580601007387 */ /* 0x0001e40000100a00 */
[----:B0-----:R-:W-:-:S05]  /*8730*/  IMAD.WIDE R6, R22, 0x2, R6 ;  /* 0x0000000216067825 */ /* 0x001fca00078e0206 */
[----:B------:R-:W2:Y:S01]  /*8740*/  @!P1 LDG.E.U16 R4, [R6.64] ;  /* 0x0000000406049981 */ /* 0x000ea2000c1e1500 */
[----:B------:R-:W-:-:S03]  /*8750*/  IMAD.SHL.U32 R2, R19, 0x2, RZ ;  /* 0x0000000213027824 */ /* 0x000fc600078e00ff */
[----:B--2---:R-:W-:Y:S04]  /*8760*/  STL [R1+0x1fc8], R4 ;  /* 0x001fc80401007387 */ /* 0x004fe80000100800 */
[----:B------:R-:W-:Y:S04]  /*8770*/  STL [R1+0x1fcc], R2 ;  /* 0x001fcc0201007387 */ /* 0x000fe80000100800 */
[----:B------:R-:W2:Y:S04]  /*8780*/  LDL.LU R7, [R1+0x98] ;  /* 0x0000980001077983 */ /* 0x000ea80000300800 */
[----:B--2---:R0:W-:Y:S04]  /*8790*/  STL [R1+0x1fd8], R7 ;  /* 0x001fd80701007387 */ /* 0x0041e80000100800 */
[----:B0-----:R-:W2:Y:S04]  /*87a0*/  LDL.LU R7, [R1+0x38] ;  /* 0x0000380001077983 */ /* 0x001ea80000300800 */
[----:B------:R-:W3:Y:S04]  /*87b0*/  LDL.LU R4, [R1+0x34] ;  /* 0x0000340001047983 */ /* 0x000ee80000300800 */
[----:B---3--:R0:W-:Y:S04]  /*87c0*/  STL [R1+0x1fd0], R4 ;  /* 0x001fd00401007387 */ /* 0x0081e80000100800 */
[----:B0-----:R-:W3:Y:S04]  /*87d0*/  LDL.LU R4, [R1+0x54] ;  /* 0x0000540001047983 */ /* 0x001ee80000300800 */
[----:B------:R-:W0:Y:S04]  /*87e0*/  S2R R0, SR_TID.X ;  /* 0x0000000000007919 */ /* 0x000e280000002100 */
[----:B------:R-:W-:Y:S04]  /*87f0*/  STS.U16 [R2], R23 ;  /* 0x0000001702007388 */ /* 0x000fe80000000400 */
[----:B------:R-:W-:Y:S01]  /*8800*/  STS.U16 [R2+0x2000], R24 ;  /* 0x0020001802007388 */ /* 0x000fe20000000400 */
[----:B0-----:R-:W-:-:S03]  /*8810*/  LOP3.LUT R0, R0, 0x1ff, RZ, 0xc0, !PT ;  /* 0x000001ff00007812 */ /* 0x001fc600078ec0ff */
[----:B---3--:R0:W-:Y:S04]  /*8820*/  STL [R1+0x1fd4], R4 ;  /* 0x001fd40401007387 */ /* 0x0081e80000100800 */
[----:B0-----:R-:W3:Y:S01]  /*8830*/  LDL.LU R4, [R1+0x78] ;  /* 0x0000780001047983 */ /* 0x001ee20000300800 */
[----:B------:R-:W-:-:S05]  /*8840*/  IMAD.SHL.U32 R0, R0, 0x2, RZ ;  /* 0x0000000200007824 */ /* 0x000fca00078e00ff */
[----:B------:R-:W-:Y:S01]  /*8850*/  LOP3.LUT R0, R0, 0x10, RZ, 0x3c, !PT ;  /* 0x0000001000007812 */ /* 0x000fe200078e3cff */
[----:B------:R-:W-:Y:S04]  /*8860*/  STS.U16 [R2+0x4000], R25 ;  /* 0x0040001902007388 */ /* 0x000fe80000000400 */
[----:B------:R-:W-:Y:S04]  /*8870*/  STS.U16 [R2+0x6000], R26 ;  /* 0x0060001a02007388 */ /* 0x000fe80000000400 */
[----:B------:R-:W-:Y:S04]  /*8880*/  STS.U16 [R0+0x400], R27 ;  /* 0x0004001b00007388 */ /* 0x000fe80000000400 */
[----:B------:R-:W-:Y:S04]  /*8890*/  STS.U16 [R0+0x2400], R3 ;  /* 0x0024000300007388 */ /* 0x000fe80000000400 */
[----:B------:R0:W-:Y:S04]  /*88a0*/  STS.U16 [R0+0x4400], R28 ;  /* 0x0044001c00007388 */ /* 0x0001e80000000400 */
[----:B0-----:R-:W0:Y:S01]  /*88b0*/  S2R R28, SR_TID.X ;  /* 0x00000000001c7919 */ /* 0x001e220000002100 */
[----:B------:R-:W-:-:S02]  /*88c0*/  LOP3.LUT R3, R29, 0x1ff, RZ, 0xc0, !PT ;  /* 0x000001ff1d037812 */ /* 0x000fc400078ec0ff */
[----:B0-----:R-:W-:-:S05]  /*88d0*/  LOP3.LUT R28, R28, 0x1ff, RZ, 0xc0, !PT ;  /* 0x000001ff1c1c7812 */ /* 0x001fca00078ec0ff */
[----:B------:R-:W-:-:S05]  /*88e0*/  IMAD.SHL.U32 R11, R28, 0x2, RZ ;  /* 0x000000021c0b7824 */ /* 0x000fca00078e00ff */
[C---:B------:R-:W-:Y:S01]  /*88f0*/  LOP3.LUT R2, R11.reuse, 0x20, RZ, 0x3c, !PT ;  /* 0x000000200b027812 */ /* 0x040fe200078e3cff */
[----:B---3--:R0:W-:Y:S04]  /*8900*/  STL [R1+0x1fdc], R4 ;  /* 0x001fdc0401007387 */ /* 0x0081e80000100800 */
[----:B------:R-:W3:Y:S04]  /*8910*/  LDL.LU R19, [R1+0x94] ;  /* 0x0000940001137983 */ /* 0x000ee80000300800 */
[----:B------:R-:W4:Y:S04]  /*8920*/  LDL.LU R5, [R1+0x74] ;  /* 0x0000740001057983 */ /* 0x000f280000300800 */
[----:B------:R-:W3:Y:S04]  /*8930*/  LDL.LU R6, [R1+0x50] ;  /* 0x0000500001067983 */ /* 0x000ee80000300800 */
        /* <DEDUP_REMOVED lines=12> */
[----:B------:R-:W3:Y:S01]  /*8a00*/  LDL.LU R20, [R1+0x24] ;  /* 0x0000240001147983 */ /* 0x000ee20000300800 */
[----:B0-----:R-:W-:-:S03]  /*8a10*/  LOP3.LUT R4, R11, 0x10, RZ, 0x3c, !PT ;  /* 0x000000100b047812 */ /* 0x001fc600078e3cff */
[----:B------:R-:W3:Y:S04]  /*8a20*/  LDL.LU R21, [R1+0x84] ;  /* 0x0000840001157983 */ /* 0x000ee80000300800 */
[----:B------:R-:W3:Y:S04]  /*8a30*/  LDL.LU R23, [R1+0x64] ;  /* 0x0000640001177983 */ /* 0x000ee80000300800 */
[----:B------:R-:W3:Y:S04]  /*8a40*/  LDL.LU R24, [R1+0x40] ;  /* 0x0000400001187983 */ /* 0x000ee80000300800 */
[----:B------:R-:W3:Y:S01]  /*8a50*/  LDL.LU R26, [R1+0x20] ;  /* 0x00002000011a7983 */ /* 0x000ee20000300800 */
[----:B------:R-:W-:-:S03]  /*8a60*/  IMAD.SHL.U32 R11, R3, 0x2, RZ ;  /* 0x00000002030b7824 */ /* 0x000fc600078e00ff */
[----:B------:R-:W3:Y:S04]  /*8a70*/  LDL.LU R27, [R1+0x1c] ;  /* 0x00001c00011b7983 */ /* 0x000ee80000300800 */
[----:B------:R-:W3:Y:S04]  /*8a80*/  LDL.LU R0, [R1+0x18] ;  /* 0x0000180001007983 */ /* 0x000ee80000300800 */
[----:B------:R-:W3:Y:S04]  /*8a90*/  LDL.LU R28, [R1+0x14] ;  /* 0x00001400011c7983 */ /* 0x000ee80000300800 */
[----:B------:R-:W3:Y:S04]  /*8aa0*/  LDL.LU R29, [R1+0x10] ;  /* 0x00001000011d7983 */ /* 0x000ee80000300800 */
[----:B------:R-:W3:Y:S04]  /*8ab0*/  LDL.LU R3, [R1+0xc] ;  /* 0x00000c0001037983 */ /* 0x000ee80000300800 */
[----:B--2---:R0:W-:Y:S04]  /*8ac0*/  STS.U16 [R4+0x6400], R7 ;  /* 0x0064000704007388 */ /* 0x0041e80000000400 */
[----:B0-----:R-:W2:Y:S04]  /*8ad0*/  LDL.LU R4, [R1+0x1fdc] ;  /* 0x001fdc0001047983 */ /* 0x001ea80000300800 */
[----:B------:R-:W2:Y:S04]  /*8ae0*/  LDL.LU R7, [R1+0x1fd8] ;  /* 0x001fd80001077983 */ /* 0x000ea80000300800 */
[----:B--2---:R-:W-:Y:S04]  /*8af0*/  STS.U16 [R2+0x800], R7 ;  /* 0x0008000702007388 */ /* 0x004fe80000000400 */
[----:B------:R0:W-:Y:S04]  /*8b00*/  STS.U16 [R2+0x2800], R4 ;  /* 0x0028000402007388 */ /* 0x0001e80000000400 */
[----:B0-----:R-:W2:Y:S01]  /*8b10*/  LDL.LU R4, [R1+0x1fd4] ;  /* 0x001fd40001047983 */ /* 0x001ea20000300800 */
[----:B------:R-:W-:-:S03]  /*8b20*/  LOP3.LUT R7, R11, 0x30, RZ, 0x3c, !PT ;  /* 0x000000300b077812 */ /* 0x000fc600078e3cff */
[----:B--2---:R0:W-:Y:S04]  /*8b30*/  STS.U16 [R2+0x4800], R4 ;  /* 0x0048000402007388 */ /* 0x0041e80000000400 */
[----:B0-----:R-:W2:Y:S04]  /*8b40*/  LDL.LU R4, [R1+0x1fd0] ;  /* 0x001fd00001047983 */ /* 0x001ea80000300800 */
[----:B--2---:R0:W-:Y:S04]  /*8b50*/  STS.U16 [R2+0x6800], R4 ;  /* 0x0068000402007388 */ /* 0x0041e80000000400 */
[----:B---3--:R1:W-:Y:S04]  /*8b60*/  STS.U16 [R7+0xc00], R19 ;  /* 0x000c001307007388 */ /* 0x0083e80000000400 */
[----:B0-----:R-:W2:Y:S04]  /*8b70*/  LDL.LU R2, [R1+0x1fcc] ;  /* 0x001fcc0001027983 */ /* 0x001ea80000300800 */
[----:B------:R-:W3:Y:S04]  /*8b80*/  LDL.LU R4, [R1+0x1fc8] ;  /* 0x001fc80001047983 */ /* 0x000ee80000300800 */
[----:B-1----:R-:W2:Y:S01]  /*8b90*/  LDL.LU R19, [R1+0x1fc4] ;  /* 0x001fc40001137983 */ /* 0x002ea20000300800 */
[----:B------:R-:W-:-:S03]  /*8ba0*/  LOP3.LUT R11, R11, 0x40, RZ, 0x3c, !PT ;  /* 0x000000400b0b7812 */ /* 0x000fc600078e3cff */
[----:B----4-:R0:W-:Y:S04]  /*8bb0*/  STS.U16 [R7+0x2c00], R5 ;  /* 0x002c000507007388 */ /* 0x0101e80000000400 */
[----:B------:R1:W-:Y:S04]  /*8bc0*/  STS.U16 [R7+0x4c00], R6 ;  /* 0x004c000607007388 */ /* 0x0003e80000000400 */
[----:B------:R4:W-:Y:S04]  /*8bd0*/  STS.U16 [R7+0x6c00], R8 ;  /* 0x006c000807007388 */ /* 0x0009e80000000400 */
[----:B------:R-:W-:Y:S04]  /*8be0*/  STS.U16 [R11+0x1000], R16 ;  /* 0x001000100b007388 */ /* 0x000fe80000000400 */
[----:B------:R0:W-:Y:S04]  /*8bf0*/  STS.U16 [R11+0x3000], R9 ;  /* 0x003000090b007388 */ /* 0x0001e80000000400 */
[----:B------:R1:W-:Y:S04]  /*8c00*/  STS.U16 [R11+0x5000], R10 ;  /* 0x0050000a0b007388 */ /* 0x0003e80000000400 */
[----:B------:R4:W-:Y:S04]  /*8c10*/  STS.U16 [R11+0x7000], R12 ;  /* 0x0070000c0b007388 */ /* 0x0009e80000000400 */
[----:B0-----:R-:W3:Y:S04]  /*8c20*/  LDL.LU R5, [R1+0x1fc0] ;  /* 0x001fc00001057983 */ /* 0x001ee80000300800 */
[----:B-1----:R-:W3:Y:S04]  /*8c30*/  LDL.LU R6, [R1+0x1fbc] ;  /* 0x001fbc0001067983 */ /* 0x002ee80000300800 */
[----:B----4-:R-:W4:Y:S04]  /*8c40*/  LDL.LU R7, [R1+0x1fb8] ;  /* 0x001fb80001077983 */ /* 0x010f280000300800 */
[----:B------:R-:W3:Y:S04]  /*8c50*/  LDL.LU R8, [R1+0x1fb4] ;  /* 0x001fb40001087983 */ /* 0x000ee80000300800 */
[----:B------:R-:W3:Y:S04]  /*8c60*/  LDL.LU R9, [R1+0x1fb0] ;  /* 0x001fb00001097983 */ /* 0x000ee80000300800 */
[----:B------:R-:W3:Y:S04]  /*8c70*/  LDL.LU R10, [R1+0x1fac] ;  /* 0x001fac00010a7983 */ /* 0x000ee80000300800 */
[----:B------:R-:W3:Y:S04]  /*8c80*/  LDL.LU R11, [R1+0x1fa8] ;  /* 0x001fa800010b7983 */ /* 0x000ee80000300800 */
[----:B------:R-:W3:Y:S01]  /*8c90*/  LDL.LU R12, [R1+0x1fa4] ;  /* 0x001fa400010c7983 */ /* 0x000ee20000300800 */
[----:B--2---:R-:W-:-:S05]  /*8ca0*/  IMAD.SHL.U32 R19, R19, 0x2, RZ ;  /* 0x0000000213137824 */ /* 0x004fca00078e00ff */
[----:B------:R-:W-:-:S05]  /*8cb0*/  LOP3.LUT R16, R19, 0x50, RZ, 0x3c, !PT ;  /* 0x0000005013107812 */ /* 0x000fca00078e3cff */
[----:B------:R0:W-:Y:S04]  /*8cc0*/  STS.U16 [R16+0x1400], R13 ;  /* 0x0014000d10007388 */ /* 0x0001e80000000400 */
[----:B------:R1:W-:Y:S04]  /*8cd0*/  STS.U16 [R16+0x3400], R14 ;  /* 0x0034000e10007388 */ /* 0x0003e80000000400 */
[----:B------:R-:W-:Y:S04]  /*8ce0*/  STS.U16 [R16+0x5400], R15 ;  /* 0x0054000f10007388 */ /* 0x000fe80000000400 */
[----:B------:R2:W-:Y:S01]  /*8cf0*/  STS.U16 [R16+0x7400], R22 ;  /* 0x0074001610007388 */ /* 0x0005e20000000400 */
[----:B------:R-:W-:-:S03]  /*8d00*/  LOP3.LUT R19, R19, 0x60, RZ, 0x3c, !PT ;  /* 0x0000006013137812 */ /* 0x000fc600078e3cff */
[----:B0-----:R-:W3:Y:S04]  /*8d10*/  LDL.LU R13, [R1+0x1fa0] ;  /* 0x001fa000010d7983 */ /* 0x001ee80000300800 */
[----:B-1----:R-:W3:Y:S04]  /*8d20*/  LDL.LU R14, [R1+0x1f9c] ;  /* 0x001f9c00010e7983 */ /* 0x002ee80000300800 */
[----:B--2---:R-:W0:Y:S04]  /*8d30*/  S2R R22, SR_TID.X ;  /* 0x0000000000167919 */ /* 0x004e280000002100 */
[----:B------:R1:W-:Y:S04]  /*8d40*/  STS.U16 [R19+0x1800], R25 ;  /* 0x0018001913007388 */ /* 0x0003e80000000400 */
[----:B------:R-:W2:Y:S04]  /*8d50*/  LDL.LU R15, [R1+0x1f98] ;  /* 0x001f9800010f7983 */ /* 0x000ea80000300800 */
[----:B------:R-:W2:Y:S01]  /*8d60*/  LDL.LU R16, [R1+0x1f94] ;  /* 0x001f940001107983 */ /* 0x000ea20000300800 */
[----:B-1----:R-:W-:-:S03]  /*8d70*/  LOP3.LUT R25, R2, 0x70, RZ, 0x3c, !PT ;  /* 0x0000007002197812 */ /* 0x002fc600078e3cff */
[----:B------:R1:W-:Y:S04]  /*8d80*/  STS.U16 [R19+0x3800], R17 ;  /* 0x0038001113007388 */ /* 0x0003e80000000400 */
[----:B------:R4:W-:Y:S01]  /*8d90*/  STS.U16 [R19+0x5800], R18 ;  /* 0x0058001213007388 */ /* 0x0009e20000000400 */
[----:B0-----:R-:W-:-:S03]  /*8da0*/  SHF.R.U32.HI R22, RZ, 0x2, R22 ;  /* 0x00000002ff167819 */ /* 0x001fc60000011616 */
[----:B------:R0:W-:Y:S04]  /*8db0*/  STS.U16 [R19+0x7800], R20 ;  /* 0x0078001413007388 */ /* 0x0001e80000000400 */
[----:B-1----:R-:W2:Y:S01]  /*8dc0*/  LDL.LU R17, [R1+0x1f90] ;  /* 0x001f900001117983 */ /* 0x002ea20000300800 */
[----:B------:R-:W-:-:S03]  /*8dd0*/  LOP3.LUT R2, R2, 0x30, R22, 0x78, !PT ;  /* 0x0000003002027812 */ /* 0x000fc600078e7816 */
[----:B----4-:R-:W4:Y:S04]  /*8de0*/  LDL.LU R18, [R1+0x1f8c] ;  /* 0x001f8c0001127983 */ /* 0x010f280000300800 */
[----:B0-----:R-:W2:Y:S04]  /*8df0*/  LDL.LU R19, [R1+0x1f88] ;  /* 0x001f880001137983 */ /* 0x001ea80000300800 */
[----:B------:R-:W2:Y:S04]  /*8e00*/  LDL.LU R20, [R1+0x1f84] ;  /* 0x001f840001147983 */ /* 0x000ea80000300800 */
[----:B------:R0:W-:Y:S04]  /*8e10*/  STS.U16 [R25+0x1c00], R21 ;  /* 0x001c001519007388 */ /* 0x0001e80000000400 */
[----:B------:R1:W-:Y:S04]  /*8e20*/  STS.U16 [R25+0x3c00], R23 ;  /* 0x003c001719007388 */ /* 0x0003e80000000400 */
[----:B------:R1:W-:Y:S04]  /*8e30*/  STS.U16 [R25+0x5c00], R24 ;  /* 0x005c001819007388 */ /* 0x0003e80000000400 */
[----:B0-----:R-:W2:Y:S04]  /*8e40*/  LDL.LU R21, [R1+0x1f80] ;  /* 0x001f800001157983 */ /* 0x001ea80000300800 */
[----:B------:R-:W2:Y:S04]  /*8e50*/  LDL.LU R22, [R1+0x1f7c] ;  /* 0x001f7c0001167983 */ /* 0x000ea80000300800 */
[----:B-1----:R-:W2:Y:S04]  /*8e60*/  LDL.LU R23, [R1+0x1f78] ;  /* 0x001f780001177983 */ /* 0x002ea80000300800 */
        /* <DEDUP_REMOVED lines=10> */
[----:B0-----:R-:W2:Y:S04]  /*8f10*/  LDL.LU R28, [R1+0x1f60] ;  /* 0x001f6000011c7983 */ /* 0x001ea80000300800 */
[----:B-1----:R-:W2:Y:S04]  /*8f20*/  LDL.LU R29, [R1+0x1f5c] ;  /* 0x001f5c00011d7983 */ /* 0x002ea80000300800 */
[----:B------:R-:W-:Y:S04]  /*8f30*/  STS.U16 [R2+0x9000], R3 ;  /* 0x0090000302007388 */ /* 0x000fe80000000400 */
[----:B--2---:R0:W-:Y:S04]  /*8f40*/  STS.U16 [R2+0x9400], R29 ;  /* 0x0094001d02007388 */ /* 0x0041e80000000400 */
[----:B------:R-:W-:Y:S04]  /*8f50*/  STS.U16 [R2+0x9800], R28 ;  /* 0x0098001c02007388 */ /* 0x000fe80000000400 */
[----:B------:R1:W-:Y:S04]  /*8f60*/  STS.U16 [R2+0x9c00], R0 ;  /* 0x009c000002007388 */ /* 0x0003e80000000400 */
[----:B0-----:R-:W2:Y:S04]  /*8f70*/  LDL.LU R29, [R1+0x1f58] ;  /* 0x001f5800011d7983 */ /* 0x001ea80000300800 */
[----:B-1----:R-:W2:Y:S04]  /*8f80*/  LDL R0, [R1+0xb50] ;  /* 0x000b500001007983 */ /* 0x002ea80000100800 */
[----:B------:R-:W-:Y:S04]  /*8f90*/  STS.U16 [R2+0xa000], R27 ;  /* 0x00a0001b02007388 */ /* 0x000fe80000000400 */
        /* <DEDUP_REMOVED lines=8> */
[----:B----4-:R-:W-:Y:S04]  /*9020*/  STS.U16 [R2+0xc400], R18 ;  /* 0x00c4001202007388 */ /* 0x010fe80000000400 */
[----:B------:R-:W-:Y:S04]  /*9030*/  STS.U16 [R2+0xc800], R17 ;  /* 0x00c8001102007388 */ /* 0x000fe80000000400 */
[----:B------:R-:W-:Y:S04]  /*9040*/  STS.U16 [R2+0xcc00], R16 ;  /* 0x00cc001002007388 */ /* 0x000fe80000000400 */
[----:B------:R-:W-:Y:S04]  /*9050*/  STS.U16 [R2+0xd000], R15 ;  /* 0x00d0000f02007388 */ /* 0x000fe80000000400 */
[----:B---3--:R-:W-:Y:S04]  /*9060*/  STS.U16 [R2+0xd400], R14 ;  /* 0x00d4000e02007388 */ /* 0x008fe80000000400 */
        /* <DEDUP_REMOVED lines=10> */
[----:B------:R-:W-:Y:S06]  /*9110*/  BAR.SYNC.DEFER_BLOCKING 0x0 ;  /* 0x0000000000007b1d */ /* 0x000fec0000010000 */
[----:B--2---:R-:W-:Y:S04]  /*9120*/  LDSM.16.M88.4 R4, [R29+0x8000] ;  /* 0x008000001d04783b */ /* 0x004fe80000000200 */
[----:B------:R-:W0:Y:S04]  /*9130*/  LDSM.16.MT88.4 R12, [R0] ;  /* 0x00000000000c783b */ /* 0x000e280000004200 */
[----:B------:R-:W-:Y:S04]  /*9140*/  LDSM.16.MT88.4 R16, [R0+0x280] ;  /* 0x000280000010783b */ /* 0x000fe80000004200 */
[----:B------:R-:W-:Y:S04]  /*9150*/  LDSM.16.MT88.4 R20, [R0+0x300] ;  /* 0x000300000014783b */ /* 0x000fe80000004200 */
[----:B------:R-:W-:Y:S04]  /*9160*/  LDSM.16.MT88.4 R24, [R0+0x380] ;  /* 0x000380000018783b */ /* 0x000fe80000004200 */
[----:B0-----:R-:W-:Y:S04]  /*9170*/  STL.64 [R1+0x10], R12 ;  /* 0x0000100c01007387 */ /* 0x001fe80000100a00 */
[----:B------:R-:W-:Y:S01]  /*9180*/  STL.64 [R1+0x18], R14 ;  /* 0x0000180e01007387 */ /* 0x000fe20000100a00 */
[----:B------:R-:W-:-:S03]  /*9190*/  IMAD.MOV.U32 R9, RZ, RZ, R12 ;  /* 0x000000ffff097224 */ /* 0x000fc600078e000c */
[----:B------:R-:W-:Y:S01]  /*91a0*/  STL [R1+0x1f20], R29 ;  /* 0x001f201d01007387 */ /* 0x000fe20000100800 */
[----:B------:R-:W-:-:S03]  /*91b0*/  IMAD.MOV.U32 R8, RZ, RZ, R13 ;  /* 0x000000ffff087224 */ /* 0x000fc600078e000d */
[----:B------:R-:W-:Y:S01]  /*91c0*/  STL.64 [R1+0x110], R4 ;  /* 0x0001100401007387 */ /* 0x000fe20000100a00 */
[----:B------:R-:W-:Y:S02]  /*91d0*/  IMAD.MOV.U32 R3, RZ, RZ, R14 ;  /* 0x000000ffff037224 */ /* 0x000fe400078e000e */
[----:B------:R-:W-:Y:S01]  /*91e0*/  IMAD.MOV.U32 R2, RZ, RZ, R15 ;  /* 0x000000ffff027224 */ /* 0x000fe200078e000f */
[----:B------:R-:W-:Y:S04]  /*91f0*/  STL.64 [R1+0x118], R6 ;  /* 0x0001180601007387 */ /* 0x000fe80000100a00 */
[----:B------:R-:W0:Y:S04]  /*9200*/  LDSM.16.MT88.4 R4, [R0+0x100] ;  /* 0x000100000004783b */ /* 0x000e280000004200 */
[----:B------:R-:W1:Y:S04]  /*9210*/  LDSM.16.MT88.4 R12, [R0+0x80] ;  /* 0x00008000000c783b */ /* 0x000e680000004200 */
[----:B0-----:R-:W-:Y:S04]  /*9220*/  STL.64 [R1+0x1f30], R6 ;  /* 0x001f300601007387 */ /* 0x001fe80000100a00 */
[----:B-1----:R-:W-:Y:S04]  /*9230*/  STL.64 [R1], R12 ;  /* 0x0000000c01007387 */ /* 0x002fe80000100a00 */
[----:B------:R-:W-:Y:S04]  /*9240*/  STL.64 [R1+0x8], R14 ;  /* 0x0000080e01007387 */ /* 0x000fe80000100a00 */
[----:B------:R0:W-:Y:S04]  /*9250*/  STL.64 [R1+0x1f28], R4 ;  /* 0x001f280401007387 */ /* 0x0001e80000100a00 */
[----:B------:R-:W-:Y:S04]  /*9260*/  LDSM.16.MT88.4 R12, [R0+0x200] ;  /* 0x00020000000c783b */ /* 0x000fe80000004200 */
[----:B0-----:R-:W2:Y:S04]  /*9270*/  LDL.LU.64 R4, [R1+0x6e0] ;  /* 0x0006e00001047983 */ /* 0x001ea80000300a00 */
[----:B------:R-:W3:Y:S04]  /*9280*/  LDL.LU.64 R6, [R1+0x6e8] ;  /* 0x0006e80001067983 */ /* 0x000ee80000300a00 */
[----:B---3--:R-:W-:Y:S04]  /*9290*/  STL.64 [R1+0x1f40], R6 ;  /* 0x001f400601007387 */ /* 0x008fe80000100a00 */
[----:B--2---:R0:W-:Y:S02]  /*92a0*/  STL.64 [R1+0x1f38], R4 ;  /* 0x001f380401007387 */ /* 0x0041e40000100a00 */
[----:B0-----:R-:W-:-:S02]  /*92b0*/  IMAD.MOV.U32 R4, RZ, RZ, R9 ;  /* 0x000000ffff047224 */ /* 0x001fc400078e0009 */
[----:B------:R-:W-:Y:S02]  /*92c0*/  IMAD.MOV.U32 R5, RZ, RZ, R8 ;  /* 0x000000ffff057224 */ /* 0x000fe400078e0008 */
[----:B------:R-:W0:Y:S04]  /*92d0*/  LDSM.16.MT88.4 R8, [R0+0x180] ;  /* 0x000180000008783b */ /* 0x000e280000004200 */
[----:B0-----:R-:W-:Y:S04]  /*92e0*/  STL.64 [R1+0x1f50], R10 ;  /* 0x001f500a01007387 */ /* 0x001fe80000100a00 */
[----:B------:R0:W-:Y:S04]  /*92f0*/  STL.64 [R1+0x1f48], R8 ;  /* 0x001f480801007387 */ /* 0x0001e80000100a00 */
[----:B0-----:R-:W2:Y:S04]  /*9300*/  LDL.LU.64 R8, [R1+0xab0] ;  /* 0x000ab00001087983 */ /* 0x001ea80000300a00 */
[----:B------:R-:W2:Y:S04]  /*9310*/  LDL.LU.64 R10, [R1+0xab8] ;  /* 0x000ab800010a7983 */ /* 0x000ea80000300a00 */
[----:B------:R0:W-:Y:S04]  /*9320*/  STL.64 [R1+0x1f18], R14 ;  /* 0x001f180e01007387 */ /* 0x0001e80000100a00 */
[----:B------:R1:W-:Y:S04]  /*9330*/  STL.64 [R1+0x1f10], R12 ;  /* 0x001f100c01007387 */ /* 0x0003e80000100a00 */
[----:B0-----:R-:W3:Y:S04]  /*9340*/  LDL.64 R14, [R1+0x8] ;  /* 0x00000800010e7983 */ /* 0x001ee80000100a00 */
[----:B-1----:R-:W3:Y:S04]  /*9350*/  LDL.64 R12, [R1] ;  /* 0x00000000010c7983 */ /* 0x002ee80000100a00 */
[----:B------:R-:W-:Y:S04]  /*9360*/  STL.64 [R1+0x1f08], R18 ;  /* 0x001f081201007387 */ /* 0x000fe80000100a00 */
[----:B------:R0:W-:Y:S04]  /*9370*/  STL.64 [R1+0x1f00], R16 ;  /* 0x001f001001007387 */ /* 0x0001e80000100a00 */
[----:B0-----:R-:W2:Y:S01]  /*9380*/  LDL.LU.64 R16, [R1+0x110] ;  /* 0x0001100001107983 */ /* 0x001ea20000300a00 */
[----:B------:R-:W-:-:S02]  /*9390*/  IMAD.MOV.U32 R6, RZ, RZ, R3 ;  /* 0x000000ffff067224 */ /* 0x000fc400078e0003 */
[----:B------:R-:W-:Y:S01]  /*93a0*/  IMAD.MOV.U32 R7, RZ, RZ, R2 ;  /* 0x000000ffff077224 */ /* 0x000fe200078e0002 */
[----:B------:R-:W-:Y:S04]  /*93b0*/  STL.64 [R1+0x1ef8], R22 ;  /* 0x001ef81601007387 */ /* 0x000fe80000100a00 */
[----:B------:R0:W-:Y:S04]  /*93c0*/  STL.64 [R1+0x1ef0], R20 ;  /* 0x001ef01401007387 */ /* 0x0001e80000100a00 */
[----:B0-----:R-:W4:Y:S04]  /*93d0*/  LDL.LU.64 R20, [R1+0x510] ;  /* 0x0005100001147983 */ /* 0x001f280000300a00 */
[----:B------:R-:W4:Y:S04]  /*93e0*/  LDL.LU.64 R22, [R1+0x518] ;  /* 0x0005180001167983 */ /* 0x000f280000300a00 */
[----:B------:R-:W-:Y:S01]  /*93f0*/  STL [R1+0x1f24], R27 ;  /* 0x001f241b01007387 */ /* 0x000fe20000100800 */
[----:B--2---:R-:W-:Y:S03]  /*9400*/  HMMA.16816.F32 R4, R4, R16, R8 ;  /* 0x000000100404723c */ /* 0x004fe60000001808 */
[----:B------:R-:W2:Y:S04]  /*9410*/  LDL.LU.64 R10, [R1+0x1f50] ;  /* 0x001f5000010a7983 */ /* 0x000ea80000300a00 */
[----:B------:R-:W2:Y:S11]  /*9420*/  LDL.LU.64 R8, [R1+0x1f48] ;  /* 0x001f480001087983 */ /* 0x000eb60000300a00 */
[----:B------:R-:W-:Y:S06]  /*9430*/  @!UPT UIADD3 URZ, URZ, URZ, URZ ;  /* 0x0000003f3f3ff290 */ /* 0x000fec000fffe03f */
[----:B------:R-:W-:Y:S02]  /*9440*/  IMAD.MOV.U32 R2, RZ, RZ, R6 ;  /* 0x000000ffff027224 */ /* 0x000fe400078e0006 */
[----:B------:R-:W-:Y:S02]  /*9450*/  IMAD.MOV.U32 R0, RZ, RZ, R7 ;  /* 0x000000ffff007224 */ /* 0x000fe400078e0007 */
[----:B------:R-:W-:Y:S01]  /*9460*/  IMAD.MOV.U32 R28, RZ, RZ, R4 ;  /* 0x000000ffff1c7224 */ /* 0x000fe200078e0004 */
[----:B------:R-:W3:Y:S01]  /*9470*/  LDL.LU.64 R6, [R1+0x1f40] ;  /* 0x001f400001067983 */ /* 0x000ee20000300a00 */
[----:B------:R-:W-:-:S03]  /*9480*/  IMAD.MOV.U32 R3, RZ, RZ, R5 ;  /* 0x000000ffff037224 */ /* 0x000fc600078e0005 */
[----:B------:R-:W3:Y:S04]  /*9490*/  LDL.LU.64 R4, [R1+0x1f38] ;  /* 0x001f380001047983 */ /* 0x000ee80000300a00 */
[----:B------:R-:W-:Y:S04]  /*94a0*/  STL [R1+0x17cc], R0 ;  /* 0x0017cc0001007387 */ /* 0x000fe80000100800 */
[----:B------:R-:W-:Y:S04]  /*94b0*/  STL [R1+0x17c8], R3 ;  /* 0x0017c80301007387 */ /* 0x000fe80000100800 */
[----:B------:R-:W-:Y:S04]  /*94c0*/  STL [R1+0x17c4], R28 ;  /* 0x0017c41c01007387 */ /* 0x000fe80000100800 */
[----:B------:R-:W-:Y:S01]  /*94d0*/  STL [R1+0x17c0], R2 ;  /* 0x0017c00201007387 */ /* 0x000fe20000100800 */
[----:B---3--:R-:W-:Y:S11]  /*94e0*/  HMMA.16816.F32 R4, R12, R16, R4 ;  /* 0x000000100c04723c */ /* 0x008ff60000001804 */
[----:B------:R-:W-:Y:S11]  /*94f0*/  @!UPT UIADD3 URZ, URZ, URZ, URZ ;  /* 0x0000003f3f3ff290 */ /* 0x000ff6000fffe03f */
[----:B------:R-:W-:Y:S01]  /*9500*/  @!UPT UIADD3 URZ, URZ, URZ, URZ ;  /* 0x0000003f3f3ff290 */ /* 0x000fe2000fffe03f */
[----:B------:R-:W-:Y:S04]  /*9510*/  STL.64 [R1+0xad0], R4 ;  /* 0x000ad00401007387 */ /* 0x000fe80000100a00 */
[----:B------:R0:W-:Y:S04]  /*9520*/  STL.64 [R1+0xad8], R6 ;  /* 0x000ad80601007387 */ /* 0x0001e80000100a00 */
[----:B0-----:R-:W4:Y:S04]  /*9530*/  LDL.LU.64 R6, [R1+0x1f30] ;  /* 0x001f300001067983 */ /* 0x001f280000300a00 */
[----:B------:R-:W4:Y:S01]  /*9540*/  LDL.LU.64 R4, [R1+0x1f28] ;  /* 0x001f280001047983 */ /* 0x000f220000300a00 */
[----:B------:R-:W-:-:S02]  /*9550*/  IMAD.MOV.U32 R28, RZ, RZ, R12 ;  /* 0x000000ffff1c7224 */ /* 0x000fc400078e000c */
[----:B------:R-:W-:Y:S02]  /*9560*/  IMAD.MOV.U32 R3, RZ, RZ, R13 ;  /* 0x000000ffff037224 */ /* 0x000fe400078e000d */
[----:B------:R-:W-:Y:S01]  /*9570*/  IMAD.MOV.U32 R2, RZ, RZ, R14 ;  /* 0x000000ffff027224 */ /* 0x000fe200078e000e */
[----:B------:R-:W2:Y:S01]  /*9580*/  LDL.LU.64 R12, [R1+0x3e0] ;  /* 0x0003e000010c7983 */ /* 0x000ea20000300a00 */
[----:B------:R-:W-:-:S03]  /*9590*/  IMAD.MOV.U32 R0, RZ, RZ, R15 ;  /* 0x000000ffff007224 */ /* 0x000fc600078e000f */
[----:B------:R-:W2:Y:S01]  /*95a0*/  LDL.LU.64 R14, [R1+0x3e8] ;  /* 0x0003e800010e7983 */ /* 0x000ea20000300a00 */
[----:B------:R-:W-:Y:S02]  /*95b0*/  IMAD.MOV.U32 R27, RZ, RZ, R16 ;  /* 0x000000ffff1b7224 */ /* 0x000fe400078e0010 */
[----:B------:R-:W-:Y:S01]  /*95c0*/  IMAD.MOV.U32 R29, RZ, RZ, R17 ;  /* 0x000000ffff1d7224 */ /* 0x000fe200078e0011 */
[----:B----4-:R-:W-:Y:S11]  /*95d0*/  HMMA.16816.F32 R20, R4, R16, R20 ;  /* 0x000000100414723c */ /* 0x010ff60000001814 */
[----:B------:R-:W-:Y:S11]  /*95e0*/  @!UPT UIADD3 URZ, URZ, URZ, URZ ;  /* 0x0000003f3f3ff290 */ /* 0x000ff6000fffe03f */
[----:B------:R-:W-:Y:S01]  /*95f0*/  @!UPT UIADD3 URZ, URZ, URZ, URZ ;  /* 0x0000003f3f3ff290 */ /* 0x000fe2000fffe03f */
[----:B------:R0:W-:Y:S04]  /*9600*/  STL.64 [R1+0xb30], R20 ;  /* 0x000b301401007387 */ /* 0x0001e80000100a00 */
[----:B------:R1:W-:Y:S04]  /*9610*/  STL.64 [R1+0xb38], R22 ;  /* 0x000b381601007387 */ /* 0x0003e80000100a00 */
[----:B------:R-:W3:Y:S04]  /*9620*/  LDL.LU.64 R16, [R1+0x330] ;  /* 0x0003300001107983 */ /* 0x000ee80000300a00 */
[----:B------:R-:W3:Y:S04]  /*9630*/  LDL.LU.64 R18, [R1+0x338] ;  /* 0x0003380001127983 */ /* 0x000ee80000300a00 */
[----:B0-----:R-:W4:Y:S04]  /*9640*/  LDL.LU.64 R20, [R1+0x2b0] ;  /* 0x0002b00001147983 */ /* 0x001f280000300a00 */
[----:B-1----:R-:W4:Y:S04]  /*9650*/  LDL.LU.64 R22, [R1+0x2b8] ;  /* 0x0002b80001167983 */ /* 0x002f280000300a00 */
[----:B------:R0:W-:Y:S04]  /*9660*/  STL.64 [R1+0x1ec8], R6 ;  /* 0x001ec80601007387 */ /* 0x0001e80000100a00 */
[----:B------:R1:W-:Y:S04]  /*9670*/  STL.64 [R1+0x1ec0], R4 ;  /* 0x001ec00401007387 */ /* 0x0003e80000100a00 */
[----:B0-----:R-:W2:Y:S04]  /*9680*/  LDL R6, [R1+0x18] ;  /* 0x0000180001067983 */ /* 0x001ea80000100800 */
[----:B------:R-:W2:Y:S04]  /*9690*/  LDL R7, [R1+0x1c] ;  /* 0x00001c0001077983 */ /* 0x000ea80000100800 */
[----:B-1----:R-:W3:Y:S04]  /*96a0*/  LDL R4, [R1+0x10] ;  /* 0x0000100001047983 */ /* 0x002ee80000100800 */
[----:B------:R-:W3:Y:S04]  /*96b0*/  LDL R5, [R1+0x14] ;  /* 0x0000140001057983 */ /* 0x000ee80000100800 */
[----:B--2---:R-:W-:Y:S04]  /*96c0*/  STL.64 [R1+0x1ee8], R6 ;  /* 0x001ee80601007387 */ /* 0x004fe80000100a00 */
[----:B---3--:R0:W-:Y:S02]  /*96d0*/  STL.64 [R1+0x1ee0], R4 ;  /* 0x001ee00401007387 */ /* 0x0081e40000100a00 */
[----:B0-----:R-:W-:-:S02]  /*96e0*/  IMAD.MOV.U32 R4, RZ, RZ, R27 ;  /* 0x000000ffff047224 */ /* 0x001fc400078e001b */
[----:B------:R-:W-:Y:S01]  /*96f0*/  IMAD.MOV.U32 R5, RZ, RZ, R29 ;  /* 0x000000ffff057224 */ /* 0x000fe200078e001d */
[----:B------:R-:W2:Y:S04]  /*9700*/  LDL.LU R27, [R1+0x1f24] ;  /* 0x001f2400011b7983 */ /* 0x000ea80000300800 */
[----:B------:R-:W3:Y:S02]  /*9710*/  LDL.LU R29, [R1+0x1f20] ;  /* 0x001f2000011d7983 */ /* 0x000ee40000300800 */
[-C--:B------:R-:W-:Y:S11]  /*9720*/  HMMA.16816.F32 R12, R8, R4.reuse, R12 ;  /* 0x00000004080c723c */ /* 0x080ff6000000180c */
[----:B------:R-:W-:Y:S11]  /*9730*/  @!UPT UIADD3 URZ, URZ, URZ, URZ ;  /* 0x0000003f3f3ff290 */ /* 0x000ff6000fffe03f */
[----:B------:R-:W-:Y:S01]  /*9740*/  @!UPT UIADD3 URZ, URZ, URZ, URZ ;  /* 0x0000003f3f3ff290 */ /* 0x000fe2000fffe03f */
[----:B------:R-:W-:Y:S04]  /*9750*/  STL.64 [R1+0xb20], R12 ;  /* 0x000b200c01007387 */ /* 0x000fe80000100a00 */
[----:B------:R0:W-:Y:S04]  /*9760*/  STL.64 [R1+0xb28], R14 ;  /* 0x000b280e01007387 */ /* 0x0001e80000100a00 */
[----:B0-----:R-:W2:Y:S04]  /*9770*/  LDL.LU.64 R14, [R1+0x1f18] ;  /* 0x001f1800010e7983 */ /* 0x001ea80000300a00 */
[----:B------:R-:W2:Y:S04]  /*9780*/  LDL.LU.64 R12, [R1+0x1f10] ;  /* 0x001f1000010c7983 */ /* 0x000ea80000300a00 */
[----:B------:R-:W-:Y:S04]  /*9790*/  STL.64 [R1+0x1ed8], R10 ;  /* 0x001ed80a01007387 */ /* 0x000fe80000100a00 */
[----:B------:R0:W-:Y:S04]  /*97a0*/  STL.64 [R1+0x1ed0], R8 ;  /* 0x001ed00801007387 */ /* 0x0001e80000100a00 */
[----:B0-----:R-:W3:Y:S04]  /*97b0*/  LDL.LU.64 R8, [R1+0x230] ;  /* 0x0002300001087983 */ /* 0x001ee80000300a00 */
[----:B------:R-:W3:Y:S01]  /*97c0*/  LDL.LU.64 R10, [R1+0x238] ;  /* 0x00023800010a7983 */ /* 0x000ee20000300a00 */
[-C--:B--2---:R-:W-:Y:S11]  /*97d0*/  HMMA.16816.F32 R16, R12, R4.reuse, R16 ;  /* 0x000000040c10723c */ /* 0x084ff60000001810 */
[----:B------:R-:W-:Y:S11]  /*97e0*/  @!UPT UIADD3 URZ, URZ, URZ, URZ ;  /* 0x0000003f3f3ff290 */ /* 0x000ff6000fffe03f */
[----:B------:R-:W-:Y:S01]  /*97f0*/  @!UPT UIADD3 URZ, URZ, URZ, URZ ;  /* 0x0000003f3f3ff290 */ /* 0x000fe2000fffe03f */
[----:B------:R-:W-:Y:S04]  /*9800*/  STL.64 [R1+0xb80], R16 ;  /* 0x000b801001007387 */ /* 0x000fe80000100a00 */
[----:B------:R0:W-:Y:S04]  /*9810*/  STL.64 [R1+0xb88], R18 ;  /* 0x000b881201007387 */ /* 0x0001e80000100a00 */
[----:B0-----:R-:W4:Y:S04]  /*9820*/  LDL.LU.64 R18, [R1+0x1f08] ;  /* 0x001f080001127983 */ /* 0x001f280000300a00 */
[----:B------:R-:W4:Y:S04]  /*9830*/  LDL.LU.64 R16, [R1+0x1f00] ;  /* 0x001f000001107983 */ /* 0x000f280000300a00 */
[----:B------:R-:W-:Y:S04]  /*9840*/  STL.64 [R1+0x1ea8], R14 ;  /* 0x001ea80e01007387 */ /* 0x000fe80000100a00 */
[----:B------:R0:W-:Y:S04]  /*9850*/  STL.64 [R1+0x1ea0], R12 ;  /* 0x001ea00c01007387 */ /* 0x0001e80000100a00 */
[----:B0-----:R-:W2:Y:S04]  /*9860*/  LDL.LU.64 R12, [R1+0x1a0] ;  /* 0x0001a000010c7983 */ /* 0x001ea80000300a00 */
[----:B------:R-:W2:Y:S01]  /*9870*/  LDL.LU.64 R14, [R1+0x1a8] ;  /* 0x0001a800010e7983 */ /* 0x000ea20000300a00 */
[-C--:B----4-:R-:W-:Y:S11]  /*9880*/  HMMA.16816.F32 R20, R16, R4.reuse, R20 ;  /* 0x000000041014723c */ /* 0x090ff60000001814 */
[----:B------:R-:W-:Y:S11]  /*9890*/  @!UPT UIADD3 URZ, URZ, URZ, URZ ;  /* 0x0000003f3f3ff290 */ /* 0x000ff6000fffe03f */
[----:B------:R-:W-:Y:S01]  /*98a0*/  @!UPT UIADD3 URZ, URZ, URZ, URZ ;  /* 0x0000003f3f3ff290 */ /* 0x000fe2000fffe03f */
[----:B------:R-:W-:Y:S04]  /*98b0*/  STL.64 [R1+0xb70], R20 ;  /* 0x000b701401007387 */ /* 0x000fe80000100a00 */
[----:B------:R0:W-:Y:S04]  /*98c0*/  STL.64 [R1+0xb78], R22 ;  /* 0x000b781601007387 */ /* 0x0001e80000100a00 */
[----:B0-----:R-:W3:Y:S04]  /*98d0*/  LDL.LU.64 R22, [R1+0x1ef8] ;  /* 0x001ef80001167983 */ /* 0x001ee80000300a00 */
[----:B------:R-:W3:Y:S04]  /*98e0*/  LDL.LU.64 R20, [R1+0x1ef0] ;  /* 0x001ef00001147983 */ /* 0x000ee80000300a00 */
[----:B------:R-:W-:Y:S04]  /*98f0*/  STL.64 [R1+0x1e98], R18 ;  /* 0x001e981201007387 */ /* 0x000fe80000100a00 */
[----:B------:R0:W-:Y:S04]  /*9900*/  STL.64 [R1+0x1e90], R16 ;  /* 0x001e901001007387 */ /* 0x0001e80000100a00 */
[----:B0-----:R-:W4:Y:S04]  /*9910*/  LDL.LU.64 R16, [R1+0x500] ;  /* 0x0005000001107983 */ /* 0x001f280000300a00 */
[----:B------:R-:W4:Y:S01]  /*9920*/  LDL.LU.64 R18, [R1+0x508] ;  /* 0x0005080001127983 */ /* 0x000f220000300a00 */
[-C--:B---3--:R-:W-:Y:S08]  /*9930*/  HMMA.16816.F32 R8, R20, R4.reuse, R8 ;  /* 0x000000041408723c */ /* 0x088ff00000001808 */
[----:B--2---:R-:W-:Y:S01]  /*9940*/  HMMA.16816.F32 R4, R24, R4, R12 ;  /* 0x000000041804723c */ /* 0x004fe2000000180c */
[----:B------:R-:W-:Y:S11]  /*9950*/  LDSM.16.M88.4 R12, [R29+0x8800] ;  /* 0x008800001d0c783b */ /* 0x000ff60000000200 */
[----:B------:R-:W-:Y:S03]  /*9960*/  @!UPT UIADD3 URZ, URZ, URZ, URZ ;  /* 0x0000003f3f3ff290 */ /* 0x000fe6000fffe03f */
[----:B------:R0:W-:Y:S04]  /*9970*/  STL.64 [R1+0xc70], R8 ;  /* 0x000c700801007387 */ /* 0x0001e80000100a00 */
[----:B------:R1:W-:Y:S04]  /*9980*/  STL.64 [R1+0xc78], R10 ;  /* 0x000c780a01007387 */ /* 0x0003e80000100a00 */
[----:B0-----:R-:W2:Y:S04]  /*9990*/  LDL.LU.64 R8, [R1+0xa80] ;  /* 0x000a800001087983 */ /* 0x001ea80000300a00 */
[----:B-1----:R-:W2:Y:S04]  /*99a0*/  LDL.LU.64 R10, [R1+0xa88] ;  /* 0x000a8800010a7983 */ /* 0x002ea80000300a00 */
[----:B------:R-:W-:Y:S04]  /*99b0*/  STL.64 [R1+0x1e88], R22 ;  /* 0x001e881601007387 */ /* 0x000fe80000100a00 */
[----:B------:R-:W-:Y:S04]  /*99c0*/  STL.64 [R1+0x1e80], R20 ;  /* 0x001e801401007387 */ /* 0x000fe80000100a00 */
[----:B------:R-:W-:Y:S04]  /*99d0*/  STL.64 [R1+0x1e78], R26 ;  /* 0x001e781a01007387 */ /* 0x000fe80000100a00 */
[----:B------:R0:W-:Y:S04]  /*99e0*/  STL.64 [R1+0x1e70], R24 ;  /* 0x001e701801007387 */ /* 0x0001e80000100a00 */
[----:B------:R-:W-:Y:S04]  /*99f0*/  STL.64 [R1+0xc60], R4 ;  /* 0x000c600401007387 */ /* 0x000fe80000100a00 */
[----:B------:R-:W-:Y:S04]  /*9a00*/  STL.64 [R1+0xc68], R6 ;  /* 0x000c680601007387 */ /* 0x000fe80000100a00 */
[----:B------:R-:W1:Y:S04]  /*9a10*/  LDSM.16.M88.4 R4, [R29+0x9000] ;  /* 0x009000001d04783b */ /* 0x000e680000000200 */
[----:B0-----:R-:W3:Y:S04]  /*9a20*/  LDL.LU.64 R24, [R1+0x6a0] ;  /* 0x0006a00001187983 */ /* 0x001ee80000300a00 */
[----:B------:R-:W3:Y:S04]  /*9a30*/  LDL.LU.64 R26, [R1+0x6a8] ;  /* 0x0006a800011a7983 */ /* 0x000ee80000300a00 */
[----:B-1----:R-:W-:Y:S04]  /*9a40*/  STL.64 [R1+0xf0], R4 ;  /* 0x0000f00401007387 */ /* 0x002fe80000100a00 */
[----:B------:R-:W-:Y:S04]  /*9a50*/  STL.64 [R1+0xf8], R6 ;  /* 0x0000f80601007387 */ /* 0x000fe80000100a00 */
[----:B------:R-:W0:Y:S04]  /*9a60*/  LDSM.16.M88.4 R4, [R29+0x9800] ;  /* 0x009800001d04783b */ /* 0x000e280000000200 */
[----:B0-----:R-:W-:Y:S04]  /*9a70*/  STL.64 [R1+0xe0], R4 ;  /* 0x0000e00401007387 */ /* 0x001fe80000100a00 */
[----:B------:R-:W-:Y:S04]  /*9a80*/  STL.64 [R1+0xe8], R6 ;  /* 0x0000e80601007387 */ /* 0x000fe80000100a00 */
[----:B------:R-:W0:Y:S04]  /*9a90*/  LDSM.16.M88.4 R4, [R29+0xa000] ;  /* 0x00a000001d04783b */ /* 0x000e280000000200 */
[----:B0-----:R-:W-:Y:S04]  /*9aa0*/  STL.64 [R1+0xd0], R4 ;  /* 0x0000d00401007387 */ /* 0x001fe80000100a00 */
[----:B------:R0:W-:Y:S04]  /*9ab0*/  STL.64 [R1+0xd8], R6 ;  /* 0x0000d80601007387 */ /* 0x0001e80000100a00 */
[----:B0-----:R-:W2:Y:S04]  /*9ac0*/  LDL.LU.64 R6, [R1+0x1ee8] ;  /* 0x001ee80001067983 */ /* 0x001ea80000300a00 */
[----:B------:R-:W2:Y:S04]  /*9ad0*/  LDL.LU.64 R4, [R1+0x1ee0] ;  /* 0x001ee00001047983 */ /* 0x000ea80000300a00 */
[----:B------:R-:W-:Y:S04]  /*9ae0*/  STL.64 [R1+0x108], R14 ;  /* 0x0001080e01007387 */ /* 0x000fe80000100a00 */
[----:B------:R-:W-:Y:S01]  /*9af0*/  STL [R1+0x1d28], R29 ;  /* 0x001d281d01007387 */ /* 0x000fe20000100800 */
[----:B--2---:R-:W-:Y:S03]  /*9b00*/  HMMA.16816.F32 R4, R4, R12, R8 ;  /* 0x0000000c0404723c */ /* 0x004fe60000001808 */
[----:B------:R-:W2:Y:S04]  /*9b10*/  LDL.LU.64 R10, [R1+0x1ed8] ;  /* 0x001ed800010a7983 */ /* 0x000ea80000300a00 */
[----:B------:R-:W2:Y:S11]  /*9b20*/  LDL.LU.64 R8, [R1+0x1ed0] ;  /* 0x001ed00001087983 */ /* 0x000eb60000300a00 */
[----:B------:R-:W-:Y:S05]  /*9b30*/  @!UPT UIADD3 URZ, URZ, URZ, URZ ;  /* 0x0000003f3f3ff290 */ /* 0x000fea000fffe03f */
[----:B------:R-:W-:Y:S04]  /*9b40*/  STL.64 [R1+0x6e0], R4 ;  /* 0x0006e00401007387 */ /* 0x000fe80000100a00 */
[----:B------:R0:W-:Y:S04]  /*9b50*/  STL.64 [R1+0x6e8], R6 ;  /* 0x0006e80601007387 */ /* 0x0001e80000100a00 */
[----:B0-----:R-:W4:Y:S04]  /*9b60*/  LDL.LU.64 R6, [R1+0x1ec8] ;  /* 0x001ec80001067983 */ /* 0x001f280000300a00 */
[----:B------:R-:W4:Y:S01]  /*9b70*/  LDL.LU.64 R4, [R1+0x1ec0] ;  /* 0x001ec00001047983 */ /* 0x000f220000300a00 */
[----:B------:R-:W-:-:S02]  /*9b80*/  IMAD.MOV.U32 R20, RZ, RZ, R28 ;  /* 0x000000ffff147224 */ /* 0x000fc400078e001c */
[----:B------:R-:W-:Y:S02]  /*9b90*/  IMAD.MOV.U32 R21, RZ, RZ, R3 ;  /* 0x000000ffff157224 */ /* 0x000fe400078e0003 */
[----:B------:R-:W-:Y:S02]  /*9ba0*/  IMAD.MOV.U32 R22, RZ, RZ, R2 ;  /* 0x000000ffff167224 */ /* 0x000fe400078e0002 */
[----:B------:R-:W-:-:S07]  /*9bb0*/  IMAD.MOV.U32 R23, RZ, RZ, R0 ;  /* 0x000000ffff177224 */ /* 0x000fce00078e0000 */
[-C--:B---3--:R-:W-:Y:S08]  /*9bc0*/  HMMA.16816.F32 R24, R20, R12.reuse, R24 ;  /* 0x0000000c1418723c */ /* 0x088ff00000001818 */
[----:B----4-:R-:W-:Y:S01]  /*9bd0*/  HMMA.16816.F32 R20, R4, R12, R16 ;  /* 0x0000000c0414723c */ /* 0x010fe20000001810 */
[----:B------:R-:W3:Y:S11]  /*9be0*/  LDL.LU.64 R16, [R1+0x320] ;  /* 0x0003200001107983 */ /* 0x000ef60000300a00 */
[----:B------:R-:W-:Y:S03]  /*9bf0*/  @!UPT UIADD3 URZ, URZ, URZ, URZ ;  /* 0x0000003f3f3ff290 */ /* 0x000fe6000fffe03f */
[----:B------:R-:W-:Y:S04]  /*9c00*/  STL.64 [R1+0x6a0], R24 ;  /* 0x0006a01801007387 */ /* 0x000fe80000100a00 */
[----:B------:R-:W-:Y:S04]  /*9c10*/  STL.64 [R1+0x6a8], R26 ;  /* 0x0006a81a01007387 */ /* 0x000fe80000100a00 */
[----:B------:R-:W4:Y:S04]  /*9c20*/  LDL.LU.64 R18, [R1+0x328] ;  /* 0x0003280001127983 */ /* 0x000f280000300a00 */
[----:B------:R-:W-:Y:S04]  /*9c30*/  STL.64 [R1+0xa10], R20 ;  /* 0x000a101401007387 */ /* 0x000fe80000100a00 */
[----:B------:R-:W-:Y:S04]  /*9c40*/  STL.64 [R1+0xa18], R22 ;  /* 0x000a181601007387 */ /* 0x000fe80000100a00 */
[----:B----4-:R-:W-:Y:S04]  /*9c50*/  STL.64 [R1+0x1eb8], R18 ;  /* 0x001eb81201007387 */ /* 0x010fe80000100a00 */
[----:B---3--:R0:W-:Y:S04]  /*9c60*/  STL.64 [R1+0x1eb0], R16 ;  /* 0x001eb01001007387 */ /* 0x0081e80000100a00 */
[----:B0-----:R-:W2:Y:S04]  /*9c70*/  LDL.LU.64 R16, [R1+0x3d0] ;  /* 0x0003d00001107983 */ /* 0x001ea80000300a00 */
[----:B------:R-:W2:Y:S04]  /*9c80*/  LDL.LU.64 R18, [R1+0x3d8] ;  /* 0x0003d80001127983 */ /* 0x000ea80000300a00 */
[----:B------:R-:W3:Y:S04]  /*9c90*/  LDL.LU.64 R20, [R1+0x2a0] ;  /* 0x0002a00001147983 */ /* 0x000ee80000300a00 */
[----:B------:R-:W3:Y:S04]  /*9ca0*/  LDL.LU.64 R22, [R1+0x2a8] ;  /* 0x0002a80001167983 */ /* 0x000ee80000300a00 */
[----:B------:R-:W4:Y:S04]  /*9cb0*/  LDL.LU.64 R24, [R1+0x220] ;  /* 0x0002200001187983 */ /* 0x000f280000300a00 */
[----:B------:R-:W4:Y:S04]  /*9cc0*/  LDL.LU.64 R26, [R1+0x228] ;  /* 0x00022800011a7983 */ /* 0x000f280000300a00 */
[----:B------:R0:W-:Y:S04]  /*9cd0*/  STL.64 [R1+0x1e48], R6 ;  /* 0x001e480601007387 */ /* 0x0001e80000100a00 */
[----:B------:R1:W-:Y:S04]  /*9ce0*/  STL.64 [R1+0x1e40], R4 ;  /* 0x001e400401007387 */ /* 0x0003e80000100a00 */
[----:B0-----:R-:W3:Y:S04]  /*9cf0*/  LDL.64 R6, [R1+0x8] ;  /* 0x0000080001067983 */ /* 0x001ee80000100a00 */
[----:B-1----:R-:W4:Y:S01]  /*9d00*/  LDL.64 R4, [R1] ;  /* 0x0000000001047983 */ /* 0x002f220000100a00 */
[----:B------:R-:W-:-:S02]  /*9d10*/  IMAD.MOV.U32 R2, RZ, RZ, R12 ;  /* 0x000000ffff027224 */ /* 0x000fc400078e000c */
[----:B------:R-:W-:Y:S01]  /*9d20*/  IMAD.MOV.U32 R0, RZ, RZ, R13 ;  /* 0x000000ffff007224 */ /* 0x000fe200078e000d */
[----:B--2---:R-:W-:Y:S01]  /*9d30*/  HMMA.16816.F32 R16, R8, R12, R16 ;  /* 0x0000000c0810723c */ /* 0x004fe20000001810 */
[----:B---3--:R-:W-:Y:S04]  /*9d40*/  STL.64 [R1+0x1e68], R6 ;  /* 0x001e680601007387 */ /* 0x008fe80000100a00 */
[----:B----4-:R0:W-:Y:S04]  /*9d50*/  STL.64 [R1+0x1e60], R4 ;  /* 0x001e600401007387 */ /* 0x0101e80000100a00 */
[----:B0-----:R-:W2:Y:S04]  /*9d60*/  LDL.LU.64 R4, [R1+0x190] ;  /* 0x0001900001047983 */ /* 0x001ea80000300a00 */
[----:B------:R-:W2:Y:S10]  /*9d70*/  LDL.LU.64 R6, [R1+0x198] ;  /* 0x0001980001067983 */ /* 0x000eb40000300a00 */
[----:B------:R-:W-:Y:S04]  /*9d80*/  STL.64 [R1+0xa50], R16 ;  /* 0x000a501001007387 */ /* 0x000fe80000100a00 */
[----:B------:R0:W-:Y:S04]  /*9d90*/  STL.64 [R1+0xa58], R18 ;  /* 0x000a581201007387 */ /* 0x0001e80000100a00 */
[----:B0-----:R-:W3:Y:S04]  /*9da0*/  LDL.LU.64 R18, [R1+0x1eb8] ;  /* 0x001eb80001127983 */ /* 0x001ee80000300a00 */
[----:B------:R-:W3:Y:S04]  /*9db0*/  LDL.LU.64 R16, [R1+0x1eb0] ;  /* 0x001eb00001107983 */ /* 0x000ee80000300a00 */
[----:B------:R-:W3:Y:S04]  /*9dc0*/  LDL.LU.64 R14, [R1+0x1ea8] ;  /* 0x001ea800010e7983 */ /* 0x000ee80000300a00 */
[----:B------:R-:W3:Y:S04]  /*9dd0*/  LDL.LU.64 R12, [R1+0x1ea0] ;  /* 0x001ea000010c7983 */ /* 0x000ee80000300a00 */
[----:B------:R-:W-:Y:S04]  /*9de0*/  STL.64 [R1+0x1e58], R10 ;  /* 0x001e580a01007387 */ /* 0x000fe80000100a00 */
[----:B------:R0:W-:Y:S02]  /*9df0*/  STL.64 [R1+0x1e50], R8 ;  /* 0x001e500801007387 */ /* 0x0001e40000100a00 */
[----:B0-----:R-:W-:-:S02]  /*9e00*/  IMAD.MOV.U32 R8, RZ, RZ, R2 ;  /* 0x000000ffff087224 */ /* 0x001fc400078e0002 */
[----:B------:R-:W-:-:S07]  /*9e10*/  IMAD.MOV.U32 R9, RZ, RZ, R0 ;  /* 0x000000ffff097224 */ /* 0x000fce00078e0000 */
[-C--:B---3--:R-:W-:Y:S11]  /*9e20*/  HMMA.16816.F32 R16, R12, R8.reuse, R16 ;  /* 0x000000080c10723c */ /* 0x088ff60000001810 */
[----:B------:R-:W-:Y:S11]  /*9e30*/  @!UPT UIADD3 URZ, URZ, URZ, URZ ;  /* 0x0000003f3f3ff290 */ /* 0x000ff6000fffe03f */
[----:B------:R-:W-:Y:S01]  /*9e40*/  @!UPT UIADD3 URZ, URZ, URZ, URZ ;  /* 0x0000003f3f3ff290 */ /* 0x000fe2000fffe03f */
[----:B------:R-:W-:Y:S04]  /*9e50*/  STL.64 [R1+0xaf0], R16 ;  /* 0x000af01001007387 */ /* 0x000fe80000100a00 */
[----:B------:R0:W-:Y:S04]  /*9e60*/  STL.64 [R1+0xaf8], R18 ;  /* 0x000af81201007387 */ /* 0x0001e80000100a00 */
[----:B0-----:R-:W3:Y:S04]  /*9e70*/  LDL.LU.64 R18, [R1+0x1e98] ;  /* 0x001e980001127983 */ /* 0x001ee80000300a00 */
[----:B------:R-:W3:Y:S02]  /*9e80*/  LDL.LU.64 R16, [R1+0x1e90] ;  /* 0x001e900001107983 */ /* 0x000ee40000300a00 */
[-C--:B---3--:R-:W-:Y:S11]  /*9e90*/  HMMA.16816.F32 R20, R16, R8.reuse, R20 ;  /* 0x000000081014723c */ /* 0x088ff60000001814 */
        /* <DEDUP_REMOVED lines=8> */
[----:B0-----:R-:W4:Y:S01]  /*9f20*/  LDL.LU.64 R16, [R1+0xf0] ;  /* 0x0000f00001107983 */ /* 0x001f220000300a00 */
[-C--:B---3--:R-:W-:Y:S11]  /*9f30*/  HMMA.16816.F32 R24, R20, R8.reuse, R24 ;  /* 0x000000081418723c */ /* 0x088ff60000001818 */
        /* <DEDUP_REMOVED lines=10> */
[----:B--2---:R-:W-:Y:S03]  /*9fe0*/  HMMA.16816.F32 R8, R24, R8, R4 ;  /* 0x000000081808723c */ /* 0x004fe60000001804 */
[----:B------:R-:W4:Y:S04]  /*9ff0*/  LDL.LU.64 R6, [R1+0x1e68] ;  /* 0x001e680001067983 */ /* 0x000f280000300a00 */
[----:B------:R-:W2:Y:S11]  /*a000*/  LDL.LU.64 R4, [R1+0x1e60] ;  /* 0x001e600001047983 */ /* 0x000eb60000300a00 */
[----:B------:R-:W-:Y:S05]  /*a010*/  @!UPT UIADD3 URZ, URZ, URZ, URZ ;  /* 0x0000003f3f3ff290 */ /* 0x000fea000fffe03f */
[----:B------:R0:W-:Y:S04]  /*a020*/  STL.64 [R1+0xc50], R8 ;  /* 0x000c500801007387 */ /* 0x0001e80000100a00 */
[----:B------:R1:W-:Y:S04]  /*a030*/  STL.64 [R1+0xc58], R10 ;  /* 0x000c580a01007387 */ /* 0x0003e80000100a00 */
[----:B0-----:R-:W4:Y:S04]  /*a040*/  LDL.LU.64 R8, [R1+0x690] ;  /* 0x0006900001087983 */ /* 0x001f280000300a00 */
[----:B-1----:R-:W4:Y:S04]  /*a050*/  LDL.LU.64 R10, [R1+0x698] ;  /* 0x00069800010a7983 */ /* 0x002f280000300a00 */
[----:B------:R0:W-:Y:S04]  /*a060*/  STL.64 [R1+0x1e18], R26 ;  /* 0x001e181a01007387 */ /* 0x0001e80000100a00 */
[----:B------:R1:W-:Y:S04]  /*a070*/  STL.64 [R1+0x1e10], R24 ;  /* 0x001e101801007387 */ /* 0x0003e80000100a00 */
[----:B0-----:R-:W3:Y:S04]  /*a080*/  LDL.64 R26, [R1+0x18] ;  /* 0x00001800011a7983 */ /* 0x001ee80000100a00 */
[----:B-1----:R-:W3:Y:S01]  /*a090*/  LDL.64 R24, [R1+0x10] ;  /* 0x0000100001187983 */ /* 0x002ee20000100a00 */
[----:B--2---:R-:W-:Y:S01]  /*a0a0*/  IMAD.MOV.U32 R18, RZ, RZ, R4 ;  /* 0x000000ffff127224 */ /* 0x004fe200078e0004 */
[-C--:B----4-:R-:W-:Y:S08]  /*a0b0*/  HMMA.16816.F32 R8, R4, R16.reuse, R8 ;  /* 0x000000100408723c */ /* 0x090ff00000001808 */
[----:B---3--:R-:W-:Y:S01]  /*a0c0*/  HMMA.16816.F32 R20, R24, R16, R20 ;  /* 0x000000101814723c */ /* 0x008fe20000001814 */
[----:B------:R-:W-:Y:S01]  /*a0d0*/  IMAD.MOV.U32 R29, RZ, RZ, R27 ;  /* 0x000000ffff1d7224 */ /* 0x000fe200078e001b */
[----:B------:R-:W2:Y:S04]  /*a0e0*/  LDL.LU.64 R24, [R1+0x4f0] ;  /* 0x0004f00001187983 */ /* 0x000ea80000300a00 */
[----:B------:R-:W2:Y:S11]  /*a0f0*/  LDL.LU.64 R26, [R1+0x4f8] ;  /* 0x0004f800011a7983 */ /* 0x000eb60000300a00 */
[----:B------:R-:W-:Y:S07]  /*a100*/  @!UPT UIADD3 URZ, URZ, URZ, URZ ;  /* 0x0000003f3f3ff290 */ /* 0x000fee000fffe03f */
[----:B------:R-:W-:Y:S02]  /*a110*/  IMAD.MOV.U32 R28, RZ, RZ, R22 ;  /* 0x000000ffff1c7224 */ /* 0x000fe400078e0016 */
[----:B------:R-:W-:Y:S02]  /*a120*/  IMAD.MOV.U32 R3, RZ, RZ, R21 ;  /* 0x000000ffff037224 */ /* 0x000fe400078e0015 */
[----:B------:R-:W-:Y:S02]  /*a130*/  IMAD.MOV.U32 R0, RZ, RZ, R20 ;  /* 0x000000ffff007224 */ /* 0x000fe400078e0014 */
[----:B------:R-:W-:Y:S01]  /*a140*/  IMAD.MOV.U32 R2, RZ, RZ, R23 ;  /* 0x000000ffff027224 */ /* 0x000fe200078e0017 */
[----:B------:R-:W3:Y:S04]  /*a150*/  LDL.LU.64 R20, [R1+0x3c0] ;  /* 0x0003c00001147983 */ /* 0x000ee80000300a00 */
[----:B------:R-:W3:Y:S04]  /*a160*/  LDL.LU.64 R22, [R1+0x3c8] ;  /* 0x0003c80001167983 */ /* 0x000ee80000300a00 */
[----:B------:R-:W-:Y:S04]  /*a170*/  STL [R1+0x1910], R28 ;  /* 0x0019101c01007387 */ /* 0x000fe80000100800 */
[----:B------:R0:W-:Y:S04]  /*a180*/  STL [R1+0x190c], R3 ;  /* 0x00190c0301007387 */ /* 0x0001e80000100800 */
[----:B------:R1:W-:Y:S04]  /*a190*/  STL [R1+0x1908], R0 ;  /* 0x0019080001007387 */ /* 0x0003e80000100800 */
[----:B------:R4:W-:Y:S04]  /*a1a0*/  STL [R1+0x17d4], R2 ;  /* 0x0017d40201007387 */ /* 0x0009e80000100800 */
[----:B------:R-:W-:Y:S01]  /*a1b0*/  STL.64 [R1+0x690], R8 ;  /* 0x0006900801007387 */ /* 0x000fe20000100a00 */
[----:B0-----:R-:W-:-:S03]  /*a1c0*/  IMAD.MOV.U32 R3, RZ, RZ, R5 ;  /* 0x000000ffff037224 */ /* 0x001fc600078e0005 */
[----:B------:R0:W-:Y:S01]  /*a1d0*/  STL.64 [R1+0x698], R10 ;  /* 0x0006980a01007387 */ /* 0x0001e20000100a00 */
[----:B-1----:R-:W-:Y:S02]  /*a1e0*/  IMAD.MOV.U32 R0, RZ, RZ, R7 ;  /* 0x000000ffff007224 */ /* 0x002fe400078e0007 */
[----:B----4-:R-:W-:Y:S01]  /*a1f0*/  IMAD.MOV.U32 R2, RZ, RZ, R6 ;  /* 0x000000ffff027224 */ /* 0x010fe200078e0006 */
[----:B0-----:R-:W3:Y:S04]  /*a200*/  LDL.LU.64 R10, [R1+0x1e58] ;  /* 0x001e5800010a7983 */ /* 0x001ee80000300a00 */
[----:B------:R-:W3:Y:S04]  /*a210*/  LDL.LU.64 R8, [R1+0x1e50] ;  /* 0x001e500001087983 */ /* 0x000ee80000300a00 */
[----:B------:R-:W2:Y:S04]  /*a220*/  LDL.LU.64 R6, [R1+0x1e48] ;  /* 0x001e480001067983 */ /* 0x000ea80000300a00 */
[----:B------:R-:W2:Y:S02]  /*a230*/  LDL.LU.64 R4, [R1+0x1e40] ;  /* 0x001e400001047983 */ /* 0x000ea40000300a00 */
[----:B--2---:R-:W-:Y:S02]  /*a240*/  HMMA.16816.F32 R24, R4, R16, R24 ;  /* 0x000000100418723c */ /* 0x004fe40000001818 */
[----:B------:R0:W-:Y:S04]  /*a250*/  STL.64 [R1+0x1dc8], R6 ;  /* 0x001dc80601007387 */ /* 0x0001e80000100a00 */
[----:B------:R1:W-:Y:S01]  /*a260*/  STL.64 [R1+0x1dc0], R4 ;  /* 0x001dc00401007387 */ /* 0x0003e20000100a00 */
[----:B0-----:R-:W-:-:S02]  /*a270*/  IMAD.MOV.U32 R6, RZ, RZ, R2 ;  /* 0x000000ffff067224 */ /* 0x001fc400078e0002 */
[----:B------:R-:W-:Y:S02]  /*a280*/  IMAD.MOV.U32 R7, RZ, RZ, R0 ;  /* 0x000000ffff077224 */ /* 0x000fe400078e0000 */
[----:B-1----:R-:W-:Y:S02]  /*a290*/  IMAD.MOV.U32 R4, RZ, RZ, R18 ;  /* 0x000000ffff047224 */ /* 0x002fe400078e0012 */
[----:B------:R-:W-:-:S10]  /*a2a0*/  IMAD.MOV.U32 R5, RZ, RZ, R3 ;  /* 0x000000ffff057224 */ /* 0x000fd400078e0003 */
[----:B------:R-:W-:Y:S04]  /*a2b0*/  STL.64 [R1+0x8e0], R24 ;  /* 0x0008e01801007387 */ /* 0x000fe80000100a00 */
[----:B------:R-:W-:Y:S04]  /*a2c0*/  STL.64 [R1+0x8e8], R26 ;  /* 0x0008e81a01007387 */ /* 0x000fe80000100a00 */
[----:B------:R-:W-:Y:S04]  /*a2d0*/  STL.64 [R1+0x1de8], R6 ;  /* 0x001de80601007387 */ /* 0x000fe80000100a00 */
[----:B------:R3:W-:Y:S02]  /*a2e0*/  STL.64 [R1+0x1de0], R4 ;  /* 0x001de00401007387 */ /* 0x0007e40000100a00 */
[----:B---3--:R-:W-:Y:S01]  /*a2f0*/  HMMA.16816.F32 R4, R8, R16, R20 ;  /* 0x000000100804723c */ /* 0x008fe20000001814 */
[----:B------:R-:W-:-:S02]  /*a300*/  IMAD.MOV.U32 R2, RZ, RZ, R16 ;  /* 0x000000ffff027224 */ /* 0x000fc400078e0010 */
[----:B------:R-:W-:Y:S11]  /*a310*/  IMAD.MOV.U32 R0, RZ, RZ, R17 ;  /* 0x000000ffff007224 */ /* 0x000ff600078e0011 */
[----:B------:R-:W-:Y:S09]  /*a320*/  @!UPT UIADD3 URZ, URZ, URZ, URZ ;  /* 0x0000003f3f3ff290 */ /* 0x000ff2000fffe03f */
[----:B------:R0:W-:Y:S04]  /*a330*/  STL.64 [R1+0x9c0], R4 ;  /* 0x0009c00401007387 */ /* 0x0001e80000100a00 */
[----:B------:R1:W-:Y:S04]  /*a340*/  STL.64 [R1+0x9c8], R6 ;  /* 0x0009c80601007387 */ /* 0x0003e80000100a00 */
[----:B------:R-:W2:Y:S04]  /*a350*/  LDL.LU.64 R16, [R1+0x310] ;  /* 0x0003100001107983 */ /* 0x000ea80000300a00 */
[----:B------:R-:W2:Y:S04]  /*a360*/  LDL.LU.64 R18, [R1+0x318] ;  /* 0x0003180001127983 */ /* 0x000ea80000300a00 */
[----:B0-----:R-:W3:Y:S04]  /*a370*/  LDL.LU.64 R4, [R1+0xa60] ;  /* 0x000a600001047983 */ /* 0x001ee80000300a00 */
[----:B-1----:R-:W4:Y:S04]  /*a380*/  LDL.LU.64 R6, [R1+0xa68] ;  /* 0x000a680001067983 */ /* 0x002f280000300a00 */
[----:B----4-:R-:W-:Y:S04]  /*a390*/  STL.64 [R1+0x1df8], R6 ;  /* 0x001df80601007387 */ /* 0x010fe80000100a00 */
[----:B---3--:R-:W-:Y:S04]  /*a3a0*/  STL.64 [R1+0x1df0], R4 ;  /* 0x001df00401007387 */ /* 0x008fe80000100a00 */
[----:B------:R-:W3:Y:S04]  /*a3b0*/  LDL.LU.64 R20, [R1+0x290] ;  /* 0x0002900001147983 */ /* 0x000ee80000300a00 */
[----:B------:R-:W3:Y:S04]  /*a3c0*/  LDL.LU.64 R22, [R1+0x298] ;  /* 0x0002980001167983 */ /* 0x000ee80000300a00 */
[----:B------:R-:W4:Y:S04]  /*a3d0*/  LDL.LU.64 R24, [R1+0x210] ;  /* 0x0002100001187983 */ /* 0x000f280000300a00 */
[----:B------:R-:W4:Y:S04]  /*a3e0*/  LDL.LU.64 R26, [R1+0x218] ;  /* 0x00021800011a7983 */ /* 0x000f280000300a00 */
[----:B------:R-:W-:Y:S04]  /*a3f0*/  STL.64 [R1+0x1db8], R10 ;  /* 0x001db80a01007387 */ /* 0x000fe80000100a00 */
[----:B------:R0:W-:Y:S04]  /*a400*/  STL.64 [R1+0x1db0], R8 ;  /* 0x001db00801007387 */ /* 0x0001e80000100a00 */
[----:B0-----:R-:W3:Y:S04]  /*a410*/  LDL.LU.64 R8, [R1+0x4e0] ;  /* 0x0004e00001087983 */ /* 0x001ee80000300a00 */
[----:B------:R-:W3:Y:S01]  /*a420*/  LDL.LU.64 R10, [R1+0x4e8] ;  /* 0x0004e800010a7983 */ /* 0x000ee20000300a00 */
[----:B------:R-:W-:-:S02]  /*a430*/  IMAD.MOV.U32 R4, RZ, RZ, R2 ;  /* 0x000000ffff047224 */ /* 0x000fc400078e0002 */
[----:B------:R-:W-:-:S07]  /*a440*/  IMAD.MOV.U32 R5, RZ, RZ, R0 ;  /* 0x000000ffff057224 */ /* 0x000fce00078e0000 */
[-C--:B--2---:R-:W-:Y:S01]  /*a450*/  HMMA.16816.F32 R16, R12, R4.reuse, R16 ;  /* 0x000000040c10723c */ /* 0x084fe20000001810 */
[----:B---3--:R-:W-:Y:S04]  /*a460*/  STL.64 [R1+0x1dd8], R10 ;  /* 0x001dd80a01007387 */ /* 0x008fe80000100a00 */
[----:B------:R0:W-:Y:S04]  /*a470*/  STL.64 [R1+0x1dd0], R8 ;  /* 0x001dd00801007387 */ /* 0x0001e80000100a00 */
[----:B0-----:R-:W2:Y:S04]  /*a480*/  LDL.LU.64 R8, [R1+0x680] ;  /* 0x0006800001087983 */ /* 0x001ea80000300a00 */
[----:B------:R-:W3:Y:S04]  /*a490*/  LDL.LU.64 R10, [R1+0x688] ;  /* 0x00068800010a7983 */ /* 0x000ee80000300a00 */
[----:B---3--:R-:W-:Y:S04]  /*a4a0*/  STL.64 [R1+0x1e08], R10 ;  /* 0x001e080a01007387 */ /* 0x008fe80000100a00 */
[----:B--2---:R0:W-:Y:S04]  /*a4b0*/  STL.64 [R1+0x1e00], R8 ;  /* 0x001e000801007387 */ /* 0x0041e80000100a00 */
[----:B0-----:R-:W2:Y:S04]  /*a4c0*/  LDL.LU.64 R8, [R1+0x180] ;  /* 0x0001800001087983 */ /* 0x001ea80000300a00 */
[----:B------:R-:W2:Y:S04]  /*a4d0*/  LDL.LU.64 R10, [R1+0x188] ;  /* 0x00018800010a7983 */ /* 0x000ea80000300a00 */
[----:B------:R-:W-:Y:S04]  /*a4e0*/  STL.64 [R1+0xa40], R16 ;  /* 0x000a401001007387 */ /* 0x000fe80000100a00 */
[----:B------:R0:W-:Y:S04]  /*a4f0*/  STL.64 [R1+0xa48], R18 ;  /* 0x000a481201007387 */ /* 0x0001e80000100a00 */
[----:B0-----:R-:W3:Y:S04]  /*a500*/  LDL.LU.64 R18, [R1+0x1e38] ;  /* 0x001e380001127983 */ /* 0x001ee80000300a00 */
[----:B------:R-:W3:Y:S04]  /*a510*/  LDL.LU.64 R16, [R1+0x1e30] ;  /* 0x001e300001107983 */ /* 0x000ee80000300a00 */
[----:B------:R0:W-:Y:S04]  /*a520*/  STL.64 [R1+0x1da8], R14 ;  /* 0x001da80e01007387 */ /* 0x0001e80000100a00 */
[----:B------:R1:W-:Y:S04]  /*a530*/  STL.64 [R1+0x1da0], R12 ;  /* 0x001da00c01007387 */ /* 0x0003e80000100a00 */
[----:B0-----:R-:W2:Y:S04]  /*a540*/  LDL R14, [R1+0x18] ;  /* 0x00001800010e7983 */ /* 0x001ea80000100800 */
[----:B-1----:R-:W2:Y:S04]  /*a550*/  LDL R12, [R1+0x10] ;  /* 0x00001000010c7983 */ /* 0x002ea80000100800 */
[----:B------:R-:W2:Y:S01]  /*a560*/  LDL R13, [R1+0x14] ;  /* 0x00001400010d7983 */ /* 0x000ea20000100800 */
[-C--:B---3--:R-:W-:Y:S11]  /*a570*/  HMMA.16816.F32 R20, R16, R4.reuse, R20 ;  /* 0x000000041014723c */ /* 0x088ff60000001814 */
        /* <DEDUP_REMOVED lines=8> */
[----:B0-----:R-:W3:Y:S01]  /*a600*/  LDL.LU.64 R16, [R1+0xe0] ;  /* 0x0000e00001107983 */ /* 0x001ee20000300a00 */
[-C--:B----4-:R-:W-:Y:S11]  /*a610*/  HMMA.16816.F32 R24, R20, R4.reuse, R24 ;  /* 0x000000041418723c */ /* 0x090ff60000001818 */
[----:B------:R-:W-:Y:S11]  /*a620*/  @!UPT UIADD3 URZ, URZ, URZ, URZ ;  /* 0x0000003f3f3ff290 */ /* 0x000ff6000fffe03f */
[----:B------:R-:W-:Y:S01]  /*a630*/  @!UPT UIADD3 URZ, URZ, URZ, URZ ;  /* 0x0000003f3f3ff290 */ /* 0x000fe2000fffe03f */
[----:B------:R-:W-:Y:S04]  /*a640*/  STL.64 [R1+0xb60], R24 ;  /* 0x000b601801007387 */ /* 0x000fe80000100a00 */
[----:B------:R0:W-:Y:S04]  /*a650*/  STL.64 [R1+0xb68], R26 ;  /* 0x000b681a01007387 */ /* 0x0001e80000100a00 */
[----:B0-----:R-:W2:Y:S04]  /*a660*/  LDL.LU.64 R26, [R1+0x1e18] ;  /* 0x001e1800011a7983 */ /* 0x001ea80000300a00 */
[----:B------:R-:W2:Y:S02]  /*a670*/  LDL.LU.64 R24, [R1+0x1e10] ;  /* 0x001e100001187983 */ /* 0x000ea40000300a00 */
[----:B--2---:R-:W-:Y:S02]  /*a680*/  HMMA.16816.F32 R4, R24, R4, R8 ;  /* 0x000000041804723c */ /* 0x004fe40000001808 */
[----:B------:R-:W2:Y:S04]  /*a690*/  LDL.LU.64 R10, [R1+0x1e08] ;  /* 0x001e0800010a7983 */ /* 0x000ea80000300a00 */
[----:B------:R-:W2:Y:S11]  /*a6a0*/  LDL.LU.64 R8, [R1+0x1e00] ;  /* 0x001e000001087983 */ /* 0x000eb60000300a00 */
[----:B------:R-:W-:Y:S06]  /*a6b0*/  @!UPT UIADD3 URZ, URZ, URZ, URZ ;  /* 0x0000003f3f3ff290 */ /* 0x000fec000fffe03f */
[----:B------:R-:W-:Y:S04]  /*a6c0*/  STL.64 [R1+0xc40], R4 ;  /* 0x000c400401007387 */ /* 0x000fe80000100a00 */
[----:B------:R0:W-:Y:S04]  /*a6d0*/  STL.64 [R1+0xc48], R6 ;  /* 0x000c480601007387 */ /* 0x0001e80000100a00 */
[----:B0-----:R-:W3:Y:S04]  /*a6e0*/  LDL.LU.64 R6, [R1+0x1df8] ;  /* 0x001df80001067983 */ /* 0x001ee80000300a00 */
[----:B------:R-:W3:Y:S01]  /*a6f0*/  LDL.LU.64 R4, [R1+0x1df0] ;  /* 0x001df00001047983 */ /* 0x000ee20000300a00 */
[----:B------:R-:W-:-:S07]  /*a700*/  IMAD.MOV.U32 R15, RZ, RZ, R29 ;  /* 0x000000ffff0f7224 */ /* 0x000fce00078e001d */
[-C--:B---3--:R-:W-:Y:S01]  /*a710*/  HMMA.16816.F32 R12, R12, R16.reuse, R4 ;  /* 0x000000100c0c723c */ /* 0x088fe20000001804 */
[----:B------:R-:W2:Y:S04]  /*a720*/  LDL.LU.64 R6, [R1+0x1de8] ;  /* 0x001de80001067983 */ /* 0x000ea80000300a00 */
[----:B------:R-:W2:Y:S11]  /*a730*/  LDL.LU.64 R4, [R1+0x1de0] ;  /* 0x001de00001047983 */ /* 0x000eb60000300a00 */
[----:B------:R-:W-:Y:S07]  /*a740*/  @!UPT UIADD3 URZ, URZ, URZ, URZ ;  /* 0x0000003f3f3ff290 */ /* 0x000fee000fffe03f */
[----:B------:R0:W-:Y:S04]  /*a750*/  STL.64 [R1+0x500], R12 ;  /* 0x0005000c01007387 */ /* 0x0001e80000100a00 */
[----:B------:R1:W-:Y:S04]  /*a760*/  STL.64 [R1+0x508], R14 ;  /* 0x0005080e01007387 */ /* 0x0003e80000100a00 */
[----:B0-----:R-:W3:Y:S04]  /*a770*/  LDL.LU.64 R12, [R1+0x3b0] ;  /* 0x0003b000010c7983 */ /* 0x001ee80000300a00 */
[----:B-1----:R-:W3:Y:S01]  /*a780*/  LDL.LU.64 R14, [R1+0x3b8] ;  /* 0x0003b800010e7983 */ /* 0x002ee20000300a00 */
[----:B--2---:R-:W-:Y:S03]  /*a790*/  HMMA.16816.F32 R4, R4, R16, R8 ;  /* 0x000000100404723c */ /* 0x004fe60000001808 */
[----:B------:R-:W2:Y:S04]  /*a7a0*/  LDL.LU.64 R10, [R1+0x1dd8] ;  /* 0x001dd800010a7983 */ /* 0x000ea80000300a00 */
[----:B------:R-:W2:Y:S11]  /*a7b0*/  LDL.LU.64 R8, [R1+0x1dd0] ;  /* 0x001dd00001087983 */ /* 0x000eb60000300a00 */
[----:B------:R-:W-:Y:S05]  /*a7c0*/  @!UPT UIADD3 URZ, URZ, URZ, URZ ;  /* 0x0000003f3f3ff290 */ /* 0x000fea000fffe03f */
[----:B------:R-:W-:Y:S04]  /*a7d0*/  STL.64 [R1+0x4f0], R4 ;  /* 0x0004f00401007387 */ /* 0x000fe80000100a00 */
[----:B------:R0:W-:Y:S04]  /*a7e0*/  STL.64 [R1+0x4f8], R6 ;  /* 0x0004f80601007387 */ /* 0x0001e80000100a00 */
[----:B0-----:R-:W2:Y:S04]  /*a7f0*/  LDL.LU.64 R6, [R1+0x1dc8] ;  /* 0x001dc80001067983 */ /* 0x001ea80000300a00 */
[----:B------:R-:W2:Y:S01]  /*a800*/  LDL.LU.64 R4, [R1+0x1dc0] ;  /* 0x001dc00001047983 */ /* 0x000ea20000300a00 */
[----:B------:R-:W-:-:S02]  /*a810*/  IMAD.MOV.U32 R2, RZ, RZ, R16 ;  /* 0x000000ffff027224 */ /* 0x000fc400078e0010 */
[----:B------:R-:W-:Y:S01]  /*a820*/  IMAD.MOV.U32 R0, RZ, RZ, R17 ;  /* 0x000000ffff007224 */ /* 0x000fe200078e0011 */
[----:B--2---:R-:W-:Y:S11]  /*a830*/  HMMA.16816.F32 R8, R4, R16, R8 ;  /* 0x000000100408723c */ /* 0x004ff60000001808 */
[----:B------:R-:W-:Y:S11]  /*a840*/  @!UPT UIADD3 URZ, URZ, URZ, URZ ;  /* 0x0000003f3f3ff290 */ /* 0x000ff6000fffe03f */
[----:B------:R-:W-:Y:S01]  /*a850*/  @!UPT UIADD3 URZ, URZ, URZ, URZ ;  /* 0x0000003f3f3ff290 */ /* 0x000fe2000fffe03f */
[----:B------:R-:W-:Y:S04]  /*a860*/  STL.64 [R1+0x6d0], R8 ;  /* 0x0006d00801007387 */ /* 0x000fe80000100a00 */
[----:B------:R0:W-:Y:S04]  /*a870*/  STL.64 [R1+0x6d8], R10 ;  /* 0x0006d80a01007387 */ /* 0x0001e80000100a00 */
[----:B0-----:R-:W3:Y:S04]  /*a880*/  LDL.LU.64 R10, [R1+0x1db8] ;  /* 0x001db800010a7983 */ /* 0x001ee80000300a00 */
[----:B------:R-:W3:Y:S04]  /*a890*/  LDL.LU.64 R8, [R1+0x1db0] ;  /* 0x001db00001087983 */ /* 0x000ee80000300a00 */
[----:B------:R-:W2:Y:S04]  /*a8a0*/  LDL.LU.64 R16, [R1+0x300] ;  /* 0x0003000001107983 */ /* 0x000ea80000300a00 */
[----:B------:R-:W2:Y:S04]  /*a8b0*/  LDL.LU.64 R18, [R1+0x308] ;  /* 0x0003080001127983 */ /* 0x000ea80000300a00 */
[----:B------:R0:W-:Y:S04]  /*a8c0*/  STL.64 [R1+0x1d48], R6 ;  /* 0x001d480601007387 */ /* 0x0001e80000100a00 */
[----:B------:R1:W-:Y:S04]  /*a8d0*/  STL.64 [R1+0x1d40], R4 ;  /* 0x001d400401007387 */ /* 0x0003e80000100a00 */
[----:B0-----:R-:W4:Y:S04]  /*a8e0*/  LDL.64 R6, [R1+0x8] ;  /* 0x0000080001067983 */ /* 0x001f280000100a00 */
[----:B-1----:R-:W2:Y:S04]  /*a8f0*/  LDL.64 R4, [R1] ;  /* 0x0000000001047983 */ /* 0x002ea80000100a00 */
[----:B----4-:R0:W-:Y:S04]  /*a900*/  STL.64 [R1+0x1d68], R6 ;  /* 0x001d680601007387 */ /* 0x0101e80000100a00 */
[----:B--2---:R1:W-:Y:S04]  /*a910*/  STL.64 [R1+0x1d60], R4 ;  /* 0x001d600401007387 */ /* 0x0043e80000100a00 */
[----:B0-----:R-:W2:Y:S04]  /*a920*/  LDL.64 R6, [R1+0x18] ;  /* 0x0000180001067983 */ /* 0x001ea80000100a00 */
[----:B-1----:R-:W4:Y:S04]  /*a930*/  LDL.64 R4, [R1+0x10] ;  /* 0x0000100001047983 */ /* 0x002f280000100a00 */
[----:B--2---:R-:W-:Y:S04]  /*a940*/  STL.64 [R1+0x1d78], R6 ;  /* 0x001d780601007387 */ /* 0x004fe80000100a00 */
[----:B----4-:R0:W-:Y:S02]  /*a950*/  STL.64 [R1+0x1d70], R4 ;  /* 0x001d700401007387 */ /* 0x0101e40000100a00 */
[----:B0-----:R-:W-:-:S02]  /*a960*/  IMAD.MOV.U32 R4, RZ, RZ, R2 ;  /* 0x000000ffff047224 */ /* 0x001fc400078e0002 */
[----:B------:R-:W-:-:S07]  /*a970*/  IMAD.MOV.U32 R5, RZ, RZ, R0 ;  /* 0x000000ffff057224 */ /* 0x000fce00078e0000 */
        /* <DEDUP_REMOVED lines=16> */
[----:B0-----:R-:W3:Y:S04]  /*aa80*/  LDL.LU.64 R18, [R1+0x1d98] ;  /* 0x001d980001127983 */ /* 0x001ee80000300a00 */
[----:B------:R-:W3:Y:S04]  /*aa90*/  LDL.LU.64 R16, [R1+0x1d90] ;  /* 0x001d900001107983 */ /* 0x000ee80000300a00 */
[----:B------:R-:W-:Y:S04]  /*aaa0*/  STL [R1+0x1d2c], R15 ;  /* 0x001d2c0f01007387 */ /* 0x000fe80000100800 */
[----:B------:R-:W-:Y:S04]  /*aab0*/  STL [R1+0x1d88], R14 ;  /* 0x001d880e01007387 */ /* 0x000fe80000100800 */
[----:B------:R0:W-:Y:S04]  /*aac0*/  STL.64 [R1+0x1d80], R12 ;  /* 0x001d800c01007387 */ /* 0x0001e80000100a00 */
[----:B0-----:R-:W2:Y:S04]  /*aad0*/  LDL.LU.64 R12, [R1+0x170] ;  /* 0x00017000010c7983 */ /* 0x001ea80000300a00 */
[----:B------:R-:W2:Y:S01]  /*aae0*/  LDL.LU.64 R14, [R1+0x178] ;  /* 0x00017800010e7983 */ /* 0x000ea20000300a00 */
[-C--:B---3--:R-:W-:Y:S11]  /*aaf0*/  HMMA.16816.F32 R8, R16, R4.reuse, R8 ;  /* 0x000000041008723c */ /* 0x088ff60000001808 */
[----:B------:R-:W-:Y:S11]  /*ab00*/  @!UPT UIADD3 URZ, URZ, URZ, URZ ;  /* 0x0000003f3f3ff290 */ /* 0x000ff6000fffe03f */
[----:B------:R-:W-:Y:S01]  /*ab10*/  @!UPT UIADD3 URZ, URZ, URZ, URZ ;  /* 0x0000003f3f3ff290 */ /* 0x000fe2000fffe03f */
[----:B------:R0:W-:Y:S04]  /*ab20*/  STL.64 [R1+0xa30], R8 ;  /* 0x000a300801007387 */ /* 0x0001e80000100a00 */
[----:B------:R1:W-:Y:S04]  /*ab30*/  STL.64 [R1+0xa38], R10 ;  /* 0x000a380a01007387 */ /* 0x0003e80000100a00 */
[----:B0-----:R-:W3:Y:S04]  /*ab40*/  LDL.LU.64 R8, [R1+0x600] ;  /* 0x0006000001087983 */ /* 0x001ee80000300a00 */
[----:B-1----:R-:W3:Y:S04]  /*ab50*/  LDL.LU.64 R10, [R1+0x608] ;  /* 0x00060800010a7983 */ /* 0x002ee80000300a00 */
[----:B------:R-:W-:Y:S04]  /*ab60*/  STL.64 [R1+0x1d20], R18 ;  /* 0x001d201201007387 */ /* 0x000fe80000100a00 */
[----:B------:R0:W-:Y:S04]  /*ab70*/  STL.64 [R1+0x1d18], R16 ;  /* 0x001d181001007387 */ /* 0x0001e80000100a00 */
[----:B0-----:R-:W4:Y:S04]  /*ab80*/  LDL.LU.64 R16, [R1+0x200] ;  /* 0x0002000001107983 */ /* 0x001f280000300a00 */
[----:B------:R-:W4:Y:S02]  /*ab90*/  LDL.LU.64 R18, [R1+0x208] ;  /* 0x0002080001127983 */ /* 0x000f240000300a00 */
[-C--:B----4-:R-:W-:Y:S08]  /*aba0*/  HMMA.16816.F32 R16, R20, R4.reuse, R16 ;  /* 0x000000041410723c */ /* 0x090ff00000001810 */
[----:B--2---:R-:W-:Y:S11]  /*abb0*/  HMMA.16816.F32 R4, R24, R4, R12 ;  /* 0x000000041804723c */ /* 0x004ff6000000180c */
[----:B------:R-:W-:Y:S04]  /*abc0*/  @!UPT UIADD3 URZ, URZ, URZ, URZ ;  /* 0x0000003f3f3ff290 */ /* 0x000fe8000fffe03f */
[----:B------:R0:W-:Y:S04]  /*abd0*/  STL.64 [R1+0xb40], R16 ;  /* 0x000b401001007387 */ /* 0x0001e80000100a00 */
[----:B------:R1:W-:Y:S04]  /*abe0*/  STL.64 [R1+0xb48], R18 ;  /* 0x000b481201007387 */ /* 0x0003e80000100a00 */
[----:B0-----:R-:W2:Y:S04]  /*abf0*/  LDL.LU.64 R16, [R1+0x4c0] ;  /* 0x0004c00001107983 */ /* 0x001ea80000300a00 */
[----:B-1----:R-:W2:Y:S04]  /*ac00*/  LDL.LU.64 R18, [R1+0x4c8] ;  /* 0x0004c80001127983 */ /* 0x002ea80000300a00 */
[----:B------:R-:W-:Y:S04]  /*ac10*/  STL.64 [R1+0x1d38], R22 ;  /* 0x001d381601007387 */ /* 0x000fe80000100a00 */
[----:B------:R0:W-:Y:S04]  /*ac20*/  STL.64 [R1+0x1d30], R20 ;  /* 0x001d301401007387 */ /* 0x0001e80000100a00 */
[----:B0-----:R-:W4:Y:S04]  /*ac30*/  LDL.LU.64 R20, [R1+0xd0] ;  /* 0x0000d00001147983 */ /* 0x001f280000300a00 */
[----:B------:R-:W2:Y:S04]  /*ac40*/  LDL.LU R14, [R1+0x1d88] ;  /* 0x001d8800010e7983 */ /* 0x000ea80000300800 */
[----:B------:R-:W2:Y:S04]  /*ac50*/  LDL.LU.64 R12, [R1+0x1d80] ;  /* 0x001d8000010c7983 */ /* 0x000ea80000300a00 */
[----:B------:R-:W-:Y:S04]  /*ac60*/  STL.64 [R1+0xc30], R4 ;  /* 0x000c300401007387 */ /* 0x000fe80000100a00 */
[----:B------:R0:W-:Y:S04]  /*ac70*/  STL.64 [R1+0xc38], R6 ;  /* 0x000c380601007387 */ /* 0x0001e80000100a00 */
[----:B0-----:R-:W4:Y:S04]  /*ac80*/  LDL.LU.64 R6, [R1+0x1d78] ;  /* 0x001d780001067983 */ /* 0x001f280000300a00 */
[----:B------:R-:W4:Y:S04]  /*ac90*/  LDL.LU.64 R4, [R1+0x1d70] ;  /* 0x001d700001047983 */ /* 0x000f280000300a00 */
[----:B------:R-:W-:Y:S04]  /*aca0*/  STL.64 [R1+0x1d10], R26 ;  /* 0x001d101a01007387 */ /* 0x000fe80000100a00 */
[----:B------:R0:W-:Y:S04]  /*acb0*/  STL.64 [R1+0x1d08], R24 ;  /* 0x001d081801007387 */ /* 0x0001e80000100a00 */
[----:B0-----:R-:W4:Y:S04]  /*acc0*/  LDL.LU.64 R24, [R1+0x9a0] ;  /* 0x0009a00001187983 */ /* 0x001f280000300a00 */
[----:B------:R-:W4:Y:S02]  /*acd0*/  LDL.LU.64 R26, [R1+0x9a8] ;  /* 0x0009a800011a7983 */ /* 0x000f240000300a00 */
[----:B----4-:R-:W-:Y:S01]  /*ace0*/  HMMA.16816.F32 R24, R4, R20, R24 ;  /* 0x000000140418723c */ /* 0x010fe20000001818 */
[----:B------:R-:W-:-:S02]  /*acf0*/  IMAD.MOV.U32 R15, RZ, RZ, R4 ;  /* 0x000000ffff0f7224 */ /* 0x000fc400078e0004 */
[----:B------:R-:W-:Y:S11]  /*ad00*/  IMAD.MOV.U32 R29, RZ, RZ, R5 ;  /* 0x000000ffff1d7224 */ /* 0x000ff600078e0005 */
[----:B------:R-:W-:Y:S09]  /*ad10*/  @!UPT UIADD3 URZ, URZ, URZ, URZ ;  /* 0x0000003f3f3ff290 */ /* 0x000ff2000fffe03f */
[----:B------:R-:W-:Y:S04]  /*ad20*/  STL.64 [R1+0x4e0], R24 ;  /* 0x0004e01801007387 */ /* 0x000fe80000100a00 */
[----:B------:R0:W-:Y:S02]  /*ad30*/  STL.64 [R1+0x4e8], R26 ;  /* 0x0004e81a01007387 */ /* 0x0001e40000100a00 */
[----:B0-----:R-:W-:Y:S02]  /*ad40*/  IMAD.MOV.U32 R27, RZ, RZ, R6 ;  /* 0x000000ffff1b7224 */ /* 0x001fe400078e0006 */
[----:B------:R-:W-:Y:S02]  /*ad50*/  IMAD.MOV.U32 R26, RZ, RZ, R7 ;  /* 0x000000ffff1a7224 */ /* 0x000fe400078e0007 */
[----:B------:R-:W3:Y:S04]  /*ad60*/  LDL.LU.64 R6, [R1+0x1d68] ;  /* 0x001d680001067983 */ /* 0x000ee80000300a00 */
[----:B------:R-:W3:Y:S02]  /*ad70*/  LDL.LU.64 R4, [R1+0x1d60] ;  /* 0x001d600001047983 */ /* 0x000ee40000300a00 */
[----:B---3--:R-:W-:Y:S01]  /*ad80*/  HMMA.16816.F32 R8, R4, R20, R8 ;  /* 0x000000140408723c */ /* 0x008fe20000001808 */
[----:B------:R-:W-:-:S02]  /*ad90*/  IMAD.MOV.U32 R2, RZ, RZ, R6 ;  /* 0x000000ffff027224 */ /* 0x000fc400078e0006 */
[----:B------:R-:W-:Y:S02]  /*ada0*/  IMAD.MOV.U32 R0, RZ, RZ, R7 ;  /* 0x000000ffff007224 */ /* 0x000fe400078e0007 */
[----:B------:R-:W-:Y:S02]  /*adb0*/  IMAD.MOV.U32 R28, RZ, RZ, R4 ;  /* 0x000000ffff1c7224 */ /* 0x000fe400078e0004 */
[----:B------:R-:W-:Y:S11]  /*adc0*/  IMAD.MOV.U32 R3, RZ, RZ, R5 ;  /* 0x000000ffff037224 */ /* 0x000ff600078e0005 */
[----:B------:R-:W-:Y:S05]  /*add0*/  @!UPT UIADD3 URZ, URZ, URZ, URZ ;  /* 0x0000003f3f3ff290 */ /* 0x000fea000fffe03f */
[----:B------:R-:W-:Y:S04]  /*ade0*/  STL.64 [R1+0x3e0], R8 ;  /* 0x0003e00801007387 */ /* 0x000fe80000100a00 */
[----:B------:R0:W-:Y:S04]  /*adf0*/  STL.64 [R1+0x3e8], R10 ;  /* 0x0003e80a01007387 */ /* 0x0001e80000100a00 */
[----:B0-----:R-:W3:Y:S04]  /*ae00*/  LDL.LU.64 R10, [R1+0x1d58] ;  /* 0x001d5800010a7983 */ /* 0x001ee80000300a00 */
[----:B------:R-:W3:Y:S04]  /*ae10*/  LDL.LU.64 R8, [R1+0x1d50] ;  /* 0x001d500001087983 */ /* 0x000ee80000300a00 */
[----:B------:R-:W2:Y:S04]  /*ae20*/  LDL.LU.64 R6, [R1+0x1d48] ;  /* 0x001d480001067983 */ /* 0x000ea80000300a00 */
[----:B------:R-:W2:Y:S02]  /*ae30*/  LDL.LU.64 R4, [R1+0x1d40] ;  /* 0x001d400001047983 */ /* 0x000ea40000300a00 */
[----:B--2---:R-:W-:Y:S11]  /*ae40*/  HMMA.16816.F32 R16, R4, R20, R16 ;  /* 0x000000140410723c */ /* 0x004ff60000001810 */
[----:B------:R-:W-:Y:S11]  /*ae50*/  @!UPT UIADD3 URZ, URZ, URZ, URZ ;  /* 0x0000003f3f3ff290 */ /* 0x000ff6000fffe03f */
[----:B------:R-:W-:Y:S01]  /*ae60*/  @!UPT UIADD3 URZ, URZ, URZ, URZ ;  /* 0x0000003f3f3ff290 */ /* 0x000fe2000fffe03f */
[----:B------:R0:W-:Y:S04]  /*ae70*/  STL.64 [R1+0x4c0], R16 ;  /* 0x0004c01001007387 */ /* 0x0001e80000100a00 */
[----:B------:R1:W-:Y:S04]  /*ae80*/  STL.64 [R1+0x4c8], R18 ;  /* 0x0004c81201007387 */ /* 0x0003e80000100a00 */
[----:B0-----:R-:W2:Y:S04]  /*ae90*/  LDL.LU.64 R16, [R1+0x2f0] ;  /* 0x0002f00001107983 */ /* 0x001ea80000300a00 */
[----:B-1----:R-:W2:Y:S04]  /*aea0*/  LDL.LU.64 R18, [R1+0x2f8] ;  /* 0x0002f80001127983 */ /* 0x002ea80000300a00 */
[----:B------:R-:W-:Y:S04]  /*aeb0*/  STL.64 [R1+0x1cd0], R6 ;  /* 0x001cd00601007387 */ /* 0x000fe80000100a00 */
[----:B------:R0:W-:Y:S04]  /*aec0*/  STL.64 [R1+0x1cc8], R4 ;  /* 0x001cc80401007387 */ /* 0x0001e80000100a00 */
[----:B0-----:R-:W3:Y:S04]  /*aed0*/  LDL.LU.64 R4, [R1+0x3a0] ;  /* 0x0003a00001047983 */ /* 0x001ee80000300a00 */
[----:B------:R-:W3:Y:S01]  /*aee0*/  LDL.LU.64 R6, [R1+0x3a8] ;  /* 0x0003a80001067983 */ /* 0x000ee20000300a00 */
[----:B------:R-:W-:-:S02]  /*aef0*/  IMAD.MOV.U32 R25, RZ, RZ, R20 ;  /* 0x000000ffff197224 */ /* 0x000fc400078e0014 */
[----:B------:R-:W-:Y:S01]  /*af00*/  IMAD.MOV.U32 R24, RZ, RZ, R21 ;  /* 0x000000ffff187224 */ /* 0x000fe200078e0015 */
[----:B---3--:R-:W-:Y:S11]  /*af10*/  HMMA.16816.F32 R4, R8, R20, R4 ;  /* 0x000000140804723c */ /* 0x008ff60000001804 */
        /* <DEDUP_REMOVED lines=8> */
[----:B------:R-:W-:Y:S04]  /*afa0*/  STL.64 [R1+0x1ce0], R10 ;  /* 0x001ce00a01007387 */ /* 0x000fe80000100a00 */
[----:B------:R0:W-:Y:S02]  /*afb0*/  STL.64 [R1+0x1cd8], R8 ;  /* 0x001cd80801007387 */ /* 0x0001e40000100a00 */
[----:B0-----:R-:W-:-:S02]  /*afc0*/  IMAD.MOV.U32 R8, RZ, RZ, R15 ;  /* 0x000000ffff087224 */ /* 0x001fc400078e000f */
[----:B------:R-:W2:Y:S01]  /*afd0*/  LDL.LU R15, [R1+0x1d2c] ;  /* 0x001d2c00010f7983 */ /* 0x000ea20000300800 */
[----:B------:R-:W-:Y:S02]  /*afe0*/  IMAD.MOV.U32 R10, RZ, RZ, R27 ;  /* 0x000000ffff0a7224 */ /* 0x000fe400078e001b */
[----:B------:R-:W-:Y:S02]  /*aff0*/  IMAD.MOV.U32 R11, RZ, RZ, R26 ;  /* 0x000000ffff0b7224 */ /* 0x000fe400078e001a */
[----:B------:R-:W-:Y:S02]  /*b000*/  IMAD.MOV.U32 R9, RZ, RZ, R29 ;  /* 0x000000ffff097224 */ /* 0x000fe400078e001d */
[----:B------:R-:W3:Y:S04]  /*b010*/  LDL.LU R29, [R1+0x1d28] ;  /* 0x001d2800011d7983 */ /* 0x000ee80000300800 */
[----:B------:R-:W-:Y:S04]  /*b020*/  STL.64 [R1+0x1d00], R10 ;  /* 0x001d000a01007387 */ /* 0x000fe80000100a00 */
[----:B------:R0:W-:Y:S02]  /*b030*/  STL.64 [R1+0x1cf8], R8 ;  /* 0x001cf80801007387 */ /* 0x0001e40000100a00 */
[----:B0-----:R-:W-:-:S02]  /*b040*/  IMAD.MOV.U32 R8, RZ, RZ, R25 ;  /* 0x000000ffff087224 */ /* 0x001fc400078e0019 */
[----:B------:R-:W-:Y:S02]  /*b050*/  IMAD.MOV.U32 R9, RZ, RZ, R24 ;  /* 0x000000ffff097224 */ /* 0x000fe400078e0018 */
[----:B------:R-:W3:Y:S04]  /*b060*/  LDL.LU.64 R24, [R1+0x1f0] ;  /* 0x0001f00001187983 */ /* 0x000ee80000300a00 */
        /* <DEDUP_REMOVED lines=15> */
[----:B------:R0:W-:Y:S04]  /*b160*/  STL.64 [R1+0x9f0], R4 ;  /* 0x0009f00401007387 */ /* 0x0001e80000100a00 */
[----:B------:R1:W-:Y:S04]  /*b170*/  STL.64 [R1+0x9f8], R6 ;  /* 0x0009f80601007387 */ /* 0x0003e80000100a00 */
[----:B0-----:R-:W4:Y:S04]  /*b180*/  LDL.LU.64 R4, [R1+0x610] ;  /* 0x0006100001047983 */ /* 0x001f280000300a00 */
[----:B-1----:R-:W2:Y:S01]  /*b190*/  LDL.LU.64 R6, [R1+0x618] ;  /* 0x0006180001067983 */ /* 0x002ea20000300a00 */
[-C--:B---3--:R-:W-:Y:S03]  /*b1a0*/  HMMA.16816.F32 R24, R20, R8.reuse, R24 ;  /* 0x000000081418723c */ /* 0x088fe60000001818 */
[----:B--2---:R-:W-:Y:S04]  /*b1b0*/  STL.64 [R1+0x1cf0], R6 ;  /* 0x001cf00601007387 */ /* 0x004fe80000100a00 */
[----:B----4-:R0:W-:Y:S04]  /*b1c0*/  STL.64 [R1+0x1ce8], R4 ;  /* 0x001ce80401007387 */ /* 0x0101e80000100a00 */
[----:B0-----:R-:W2:Y:S04]  /*b1d0*/  LDL.LU.64 R4, [R1+0x990] ;  /* 0x0009900001047983 */ /* 0x001ea80000300a00 */
[----:B------:R-:W2:Y:S04]  /*b1e0*/  LDL.LU.64 R6, [R1+0x998] ;  /* 0x0009980001067983 */ /* 0x000ea80000300a00 */
[----:B------:R-:W-:Y:S04]  /*b1f0*/  STL.64 [R1+0x1cb0], R18 ;  /* 0x001cb01201007387 */ /* 0x000fe80000100a00 */
[----:B------:R0:W-:Y:S04]  /*b200*/  STL.64 [R1+0x1ca8], R16 ;  /* 0x001ca81001007387 */ /* 0x0001e80000100a00 */
[----:B0-----:R-:W3:Y:S04]  /*b210*/  LDL.LU.64 R16, [R1+0x4d0] ;  /* 0x0004d00001107983 */ /* 0x001ee80000300a00 */
[----:B------:R-:W3:Y:S04]  /*b220*/  LDL.LU.64 R18, [R1+0x4d8] ;  /* 0x0004d80001127983 */ /* 0x000ee80000300a00 */
[----:B------:R-:W-:Y:S04]  /*b230*/  STL.64 [R1+0xb00], R24 ;  /* 0x000b001801007387 */ /* 0x000fe80000100a00 */
[----:B------:R0:W-:Y:S04]  /*b240*/  STL.64 [R1+0xb08], R26 ;  /* 0x000b081a01007387 */ /* 0x0001e80000100a00 */
[----:B0-----:R-:W4:Y:S04]  /*b250*/  LDL.LU.64 R26, [R1+0x1d10] ;  /* 0x001d1000011a7983 */ /* 0x001f280000300a00 */
[----:B------:R-:W4:Y:S02]  /*b260*/  LDL.LU.64 R24, [R1+0x1d08] ;  /* 0x001d080001187983 */ /* 0x000f240000300a00 */
[----:B----4-:R-:W-:Y:S02]  /*b270*/  HMMA.16816.F32 R8, R24, R8, R12 ;  /* 0x000000081808723c */ /* 0x010fe4000000180c */
[----:B------:R-:W-:Y:S04]  /*b280*/  STL.64 [R1+0x1ca0], R26 ;  /* 0x001ca01a01007387 */ /* 0x000fe80000100a00 */
[----:B------:R-:W-:Y:S04]  /*b290*/  STL.64 [R1+0x1c98], R24 ;  /* 0x001c981801007387 */ /* 0x000fe80000100a00 */
[----:B------:R-:W-:Y:S11]  /*b2a0*/  LDSM.16.M88.4 R12, [R29+0xa800] ;  /* 0x00a800001d0c783b */ /* 0x000ff60000000200 */
[----:B------:R-:W-:Y:S02]  /*b2b0*/  @!UPT UIADD3 URZ, URZ, URZ, URZ ;  /* 0x0000003f3f3ff290 */ /* 0x000fe4000fffe03f */
[----:B------:R-:W-:Y:S04]  /*b2c0*/  STL.64 [R1+0xc20], R8 ;  /* 0x000c200801007387 */ /* 0x000fe80000100a00 */
[----:B------:R-:W-:Y:S04]  /*b2d0*/  STL.64 [R1+0xc28], R10 ;  /* 0x000c280a01007387 */ /* 0x000fe80000100a00 */
[----:B------:R-:W0:Y:S04]  /*b2e0*/  LDSM.16.M88.4 R8, [R29+0xb000] ;  /* 0x00b000001d08783b */ /* 0x000e280000000200 */
[----:B0-----:R-:W-:Y:S04]  /*b2f0*/  STL.64 [R1+0xb0], R8 ;  /* 0x0000b00801007387 */ /* 0x001fe80000100a00 */
        /* <DEDUP_REMOVED lines=13> */
[----:B------:R-:W2:Y:S01]  /*b3d0*/  LDL.LU.64 R4, [R1+0x1ce8] ;  /* 0x001ce80001047983 */ /* 0x000ea20000300a00 */
[----:B------:R-:W-:-:S02]  /*b3e0*/  IMAD.MOV.U32 R24, RZ, RZ, R28 ;  /* 0x000000ffff187224 */ /* 0x000fc400078e001c */
[----:B------:R-:W-:Y:S02]  /*b3f0*/  IMAD.MOV.U32 R25, RZ, RZ, R3 ;  /* 0x000000ffff197224 */ /* 0x000fe400078e0003 */
[----:B------:R-:W-:Y:S02]  /*b400*/  IMAD.MOV.U32 R26, RZ, RZ, R2 ;  /* 0x000000ffff1a7224 */ /* 0x000fe400078e0002 */
[----:B------:R-:W-:-:S09]  /*b410*/  IMAD.MOV.U32 R27, RZ, RZ, R0 ;  /* 0x000000ffff1b7224 */ /* 0x000fd200078e0000 */
[----:B------:R-:W-:Y:S04]  /*b420*/  STL.64 [R1+0x3c0], R8 ;  /* 0x0003c00801007387 */ /* 0x000fe80000100a00 */
[----:B------:R0:W-:Y:S04]  /*b430*/  STL.64 [R1+0x3c8], R10 ;  /* 0x0003c80a01007387 */ /* 0x0001e80000100a00 */
[----:B0-----:R-:W4:Y:S04]  /*b440*/  LDL.LU.64 R10, [R1+0x1ce0] ;  /* 0x001ce000010a7983 */ /* 0x001f280000300a00 */
[----:B------:R-:W4:Y:S01]  /*b450*/  LDL.LU.64 R8, [R1+0x1cd8] ;  /* 0x001cd80001087983 */ /* 0x000f220000300a00 */
[----:B--2---:R-:W-:Y:S03]  /*b460*/  HMMA.16816.F32 R24, R24, R12, R4 ;  /* 0x0000000c1818723c */ /* 0x004fe60000001804 */
[----:B------:R-:W3:Y:S04]  /*b470*/  LDL.LU.64 R6, [R1+0x1cd0] ;  /* 0x001cd00001067983 */ /* 0x000ee80000300a00 */
[----:B------:R-:W3:Y:S01]  /*b480*/  LDL.LU.64 R4, [R1+0x1cc8] ;  /* 0x001cc80001047983 */ /* 0x000ee20000300a00 */
[----:B------:R-:W-:-:S02]  /*b490*/  IMAD.MOV.U32 R2, RZ, RZ, R12 ;  /* 0x000000ffff027224 */ /* 0x000fc400078e000c */
[----:B------:R-:W-:Y:S11]  /*b4a0*/  IMAD.MOV.U32 R0, RZ, RZ, R13 ;  /* 0x000000ffff007224 */ /* 0x000ff600078e000d */
[----:B------:R-:W-:Y:S02]  /*b4b0*/  @!UPT UIADD3 URZ, URZ, URZ, URZ ;  /* 0x0000003f3f3ff290 */ /* 0x000fe4000fffe03f */
[----:B------:R-:W-:Y:S04]  /*b4c0*/  STL.64 [R1+0x3b0], R24 ;  /* 0x0003b01801007387 */ /* 0x000fe80000100a00 */
[----:B------:R-:W-:Y:S01]  /*b4d0*/  STL.64 [R1+0x3b8], R26 ;  /* 0x0003b81a01007387 */ /* 0x000fe20000100a00 */
[----:B---3--:R-:W-:Y:S11]  /*b4e0*/  HMMA.16816.F32 R16, R4, R12, R16 ;  /* 0x0000000c0410723c */ /* 0x008ff60000001810 */
[----:B------:R-:W-:Y:S11]  /*b4f0*/  @!UPT UIADD3 URZ, URZ, URZ, URZ ;  /* 0x0000003f3f3ff290 */ /* 0x000ff6000fffe03f */
[----:B------:R-:W-:Y:S01]  /*b500*/  @!UPT UIADD3 URZ, URZ, URZ, URZ ;  /* 0x0000003f3f3ff290 */ /* 0x000fe2000fffe03f */
[----:B------:R0:W-:Y:S04]  /*b510*/  STL.64 [R1+0x3d0], R16 ;  /* 0x0003d01001007387 */ /* 0x0001e80000100a00 */
[----:B------:R1:W-:Y:S04]  /*b520*/  STL.64 [R1+0x3d8], R18 ;  /* 0x0003d81201007387 */ /* 0x0003e80000100a00 */
[----:B------:R-:W4:Y:S04]  /*b530*/  LDL.LU.64 R12, [R1+0x390] ;  /* 0x00039000010c7983 */ /* 0x000f280000300a00 */
[----:B------:R-:W4:Y:S04]  /*b540*/  LDL.LU.64 R14, [R1+0x398] ;  /* 0x00039800010e7983 */ /* 0x000f280000300a00 */
[----:B0-----:R-:W2:Y:S04]  /*b550*/  LDL.LU.64 R16, [R1+0x2e0] ;  /* 0x0002e00001107983 */ /* 0x001ea80000300a00 */
[----:B-1----:R-:W2:Y:S04]  /*b560*/  LDL.LU.64 R18, [R1+0x2e8] ;  /* 0x0002e80001127983 */ /* 0x002ea80000300a00 */
[----:B------:R-:W3:Y:S04]  /*b570*/  LDL.LU.64 R24, [R1+0x1e0] ;  /* 0x0001e00001187983 */ /* 0x000ee80000300a00 */
[----:B------:R-:W3:Y:S04]  /*b580*/  LDL.LU.64 R26, [R1+0x1e8] ;  /* 0x0001e800011a7983 */ /* 0x000ee80000300a00 */
[----:B------:R0:W-:Y:S04]  /*b590*/  STL.64 [R1+0x1c60], R6 ;  /* 0x001c600601007387 */ /* 0x0001e80000100a00 */
[----:B------:R1:W-:Y:S04]  /*b5a0*/  STL.64 [R1+0x1c58], R4 ;  /* 0x001c580401007387 */ /* 0x0003e80000100a00 */
[----:B0-----:R-:W2:Y:S04]  /*b5b0*/  LDL.64 R6, [R1+0x8] ;  /* 0x0000080001067983 */ /* 0x001ea80000100a00 */
[----:B-1----:R-:W3:Y:S04]  /*b5c0*/  LDL.64 R4, [R1] ;  /* 0x0000000001047983 */ /* 0x002ee80000100a00 */
[----:B--2---:R0:W-:Y:S04]  /*b5d0*/  STL.64 [R1+0x1c70], R6 ;  /* 0x001c700601007387 */ /* 0x0041e80000100a00 */
[----:B---3--:R1:W-:Y:S04]  /*b5e0*/  STL.64 [R1+0x1c68], R4 ;  /* 0x001c680401007387 */ /* 0x0083e80000100a00 */
[----:B0-----:R-:W2:Y:S04]  /*b5f0*/  LDL.64 R6, [R1+0x18] ;  /* 0x0000180001067983 */ /* 0x001ea80000100a00 */
[----:B-1----:R-:W3:Y:S04]  /*b600*/  LDL.64 R4, [R1+0x10] ;  /* 0x0000100001047983 */ /* 0x002ee80000100a00 */
[----:B--2---:R-:W-:Y:S04]  /*b610*/  STL.64 [R1+0x1c80], R6 ;  /* 0x001c800601007387 */ /* 0x004fe80000100a00 */
[----:B---3--:R0:W-:Y:S02]  /*b620*/  STL.64 [R1+0x1c78], R4 ;  /* 0x001c780401007387 */ /* 0x0081e40000100a00 */
[----:B0-----:R-:W-:-:S02]  /*b630*/  IMAD.MOV.U32 R4, RZ, RZ, R2 ;  /* 0x000000ffff047224 */ /* 0x001fc400078e0002 */
[----:B------:R-:W-:-:S07]  /*b640*/  IMAD.MOV.U32 R5, RZ, RZ, R0 ;  /* 0x000000ffff057224 */ /* 0x000fce00078e0000 */
[-C--:B----4-:R-:W-:Y:S11]  /*b650*/  HMMA.16816.F32 R12, R8, R4.reuse, R12 ;  /* 0x00000004080c723c */ /* 0x090ff6000000180c */
        /* <DEDUP_REMOVED lines=16> */
[----:B------:R-:W3:Y:S01]  /*b760*/  LDL.LU.64 R16, [R1+0x1ca8] ;  /* 0x001ca80001107983 */ /* 0x000ee20000300a00 */
[-C--:B------:R-:W-:Y:S03]  /*b770*/  HMMA.16816.F32 R24, R20, R4.reuse, R24 ;  /* 0x000000041418723c */ /* 0x080fe60000001818 */
[----:B------:R-:W-:Y:S04]  /*b780*/  STL.64 [R1+0x1c90], R14 ;  /* 0x001c900e01007387 */ /* 0x000fe80000100a00 */
        /* <DEDUP_REMOVED lines=13> */
[----:B------:R-:W-:Y:S04]  /*b860*/  STL.64 [R1+0xae0], R24 ;  /* 0x000ae01801007387 */ /* 0x000fe80000100a00 */
[----:B------:R0:W-:Y:S04]  /*b870*/  STL.64 [R1+0xae8], R26 ;  /* 0x000ae81a01007387 */ /* 0x0001e80000100a00 */
[----:B0-----:R-:W2:Y:S04]  /*b880*/  LDL.LU.64 R26, [R1+0x1ca0] ;  /* 0x001ca000011a7983 */ /* 0x001ea80000300a00 */
[----:B------:R-:W2:Y:S04]  /*b890*/  LDL.LU.64 R24, [R1+0x1c98] ;  /* 0x001c980001187983 */ /* 0x000ea80000300a00 */
[----:B------:R-:W-:Y:S04]  /*b8a0*/  STL.64 [R1+0x1c30], R22 ;  /* 0x001c301601007387 */ /* 0x000fe80000100a00 */
[----:B------:R0:W-:Y:S04]  /*b8b0*/  STL.64 [R1+0x1c28], R20 ;  /* 0x001c281401007387 */ /* 0x0001e80000100a00 */
[----:B0-----:R-:W4:Y:S04]  /*b8c0*/  LDL.LU.64 R20, [R1+0x980] ;  /* 0x0009800001147983 */ /* 0x001f280000300a00 */
[----:B------:R-:W4:Y:S01]  /*b8d0*/  LDL.LU.64 R22, [R1+0x988] ;  /* 0x0009880001167983 */ /* 0x000f220000300a00 */
[----:B--2---:R-:W-:Y:S03]  /*b8e0*/  HMMA.16816.F32 R4, R24, R4, R12 ;  /* 0x000000041804723c */ /* 0x004fe6000000180c */
[----:B------:R-:W2:Y:S04]  /*b8f0*/  LDL.LU.64 R14, [R1+0x1c90] ;  /* 0x001c9000010e7983 */ /* 0x000ea80000300a00 */
[----:B------:R-:W2:Y:S11]  /*b900*/  LDL.LU.64 R12, [R1+0x1c88] ;  /* 0x001c8800010c7983 */ /* 0x000eb60000300a00 */
[----:B------:R-:W-:Y:S05]  /*b910*/  @!UPT UIADD3 URZ, URZ, URZ, URZ ;  /* 0x0000003f3f3ff290 */ /* 0x000fea000fffe03f */
        /* <DEDUP_REMOVED lines=8> */
[----:B----4-:R-:W-:Y:S01]  /*b9a0*/  HMMA.16816.F32 R20, R4, R16, R20 ;  /* 0x000000100414723c */ /* 0x010fe20000001814 */
[----:B------:R-:W-:Y:S11]  /*b9b0*/  IMAD.MOV.U32 R3, RZ, RZ, R7 ;  /* 0x000000ffff037224 */ /* 0x000ff600078e0007 */
[----:B------:R-:W-:Y:S11]  /*b9c0*/  @!UPT UIADD3 URZ, URZ, URZ, URZ ;  /* 0x0000003f3f3ff290 */ /* 0x000ff6000fffe03f */
[----:B------:R0:W-:Y:S04]  /*b9d0*/  STL.64 [R1+0x390], R20 ;  /* 0x0003901401007387 */ /* 0x0001e80000100a00 */
[----:B------:R1:W-:Y:S01]  /*b9e0*/  STL.64 [R1+0x398], R22 ;  /* 0x0003981601007387 */ /* 0x0003e20000100a00 */
[----:B0-----:R-:W-:Y:S02]  /*b9f0*/  IMAD.MOV.U32 R20, RZ, RZ, R6 ;  /* 0x000000ffff147224 */ /* 0x001fe400078e0006 */
[----:B------:R-:W-:Y:S01]  /*ba00*/  IMAD.MOV.U32 R21, RZ, RZ, R5 ;  /* 0x000000ffff157224 */ /* 0x000fe200078e0005 */
[----:B------:R-:W2:Y:S01]  /*ba10*/  LDL.LU.64 R6, [R1+0x1c70] ;  /* 0x001c700001067983 */ /* 0x000ea20000300a00 */
[----:B-1----:R-:W-:-:S03]  /*ba20*/  IMAD.MOV.U32 R22, RZ, RZ, R4 ;  /* 0x000000ffff167224 */ /* 0x002fc600078e0004 */
[----:B------:R-:W2:Y:S02]  /*ba30*/  LDL.LU.64 R4, [R1+0x1c68] ;  /* 0x001c680001047983 */ /* 0x000ea40000300a00 */
[----:B--2---:R-:W-:Y:S01]  /*ba40*/  HMMA.16816.F32 R24, R4, R16, R24 ;  /* 0x000000100418723c */ /* 0x004fe20000001818 */
[----:B------:R-:W-:Y:S11]  /*ba50*/  IMAD.MOV.U32 R23, RZ, RZ, R7 ;  /* 0x000000ffff177224 */ /* 0x000ff600078e0007 */
[----:B------:R-:W-:Y:S11]  /*ba60*/  @!UPT UIADD3 URZ, URZ, URZ, URZ ;  /* 0x0000003f3f3ff290 */ /* 0x000ff6000fffe03f */
[----:B------:R0:W-:Y:S04]  /*ba70*/  STL.64 [R1+0x330], R24 ;  /* 0x0003301801007387 */ /* 0x0001e80000100a00 */
[----:B------:R1:W-:Y:S01]  /*ba80*/  STL.64 [R1+0x338], R26 ;  /* 0x0003381a01007387 */ /* 0x0003e20000100a00 */
[----:B0-----:R-:W-:Y:S02]  /*ba90*/  IMAD.MOV.U32 R24, RZ, RZ, R6 ;  /* 0x000000ffff187224 */ /* 0x001fe400078e0006 */
[----:B------:R-:W-:Y:S01]  /*baa0*/  IMAD.MOV.U32 R25, RZ, RZ, R5 ;  /* 0x000000ffff197224 */ /* 0x000fe200078e0005 */
[----:B------:R-:W3:Y:S01]  /*bab0*/  LDL.LU.64 R6, [R1+0x1c60] ;  /* 0x001c600001067983 */ /* 0x000ee20000300a00 */
[----:B-1----:R-:W-:-:S03]  /*bac0*/  IMAD.MOV.U32 R26, RZ, RZ, R4 ;  /* 0x000000ffff1a7224 */ /* 0x002fc600078e0004 */
[----:B------:R-:W3:Y:S01]  /*bad0*/  LDL.LU.64 R4, [R1+0x1c58] ;  /* 0x001c580001047983 */ /* 0x000ee20000300a00 */
[----:B------:R-:W-:Y:S02]  /*bae0*/  IMAD.MOV.U32 R2, RZ, RZ, R16 ;  /* 0x000000ffff027224 */ /* 0x000fe400078e0010 */
[----:B------:R-:W-:Y:S01]  /*baf0*/  IMAD.MOV.U32 R0, RZ, RZ, R17 ;  /* 0x000000ffff007224 */ /* 0x000fe200078e0011 */
[----:B---3--:R-:W-:Y:S11]  /*bb00*/  HMMA.16816.F32 R8, R4, R16, R8 ;  /* 0x000000100408723c */ /* 0x008ff60000001808 */
[----:B------:R-:W-:Y:S11]  /*bb10*/  @!UPT UIADD3 URZ, URZ, URZ, URZ ;  /* 0x0000003f3f3ff290 */ /* 0x000ff6000fffe03f */
[----:B------:R-:W-:Y:S01]  /*bb20*/  @!UPT UIADD3 URZ, URZ, URZ, URZ ;  /* 0x0000003f3f3ff290 */ /* 0x000fe2000fffe03f */
[----:B------:R-:W-:Y:S04]  /*bb30*/  STL.64 [R1+0x3a0], R8 ;  /* 0x0003a00801007387 */ /* 0x000fe80000100a00 */
[----:B------:R0:W-:Y:S04]  /*bb40*/  STL.64 [R1+0x3a8], R10 ;  /* 0x0003a80a01007387 */ /* 0x0001e80000100a00 */
[----:B0-----:R-:W2:Y:S04]  /*bb50*/  LDL.LU.64 R10, [R1+0x1c50] ;  /* 0x001c5000010a7983 */ /* 0x001ea80000300a00 */
[----:B------:R-:W2:Y:S04]  /*bb60*/  LDL.LU.64 R8, [R1+0x1c48] ;  /* 0x001c480001087983 */ /* 0x000ea80000300a00 */
[----:B------:R-:W2:Y:S04]  /*bb70*/  LDL.LU.64 R16, [R1+0x420] ;  /* 0x0004200001107983 */ /* 0x000ea80000300a00 */
[----:B------:R-:W2:Y:S04]  /*bb80*/  LDL.LU.64 R18, [R1+0x428] ;  /* 0x0004280001127983 */ /* 0x000ea80000300a00 */
[----:B------:R0:W-:Y:S04]  /*bb90*/  STL.64 [R1+0x1bc0], R6 ;  /* 0x001bc00601007387 */ /* 0x0001e80000100a00 */
[----:B------:R1:W-:Y:S01]  /*bba0*/  STL.64 [R1+0x1bb8], R4 ;  /* 0x001bb80401007387 */ /* 0x0003e20000100a00 */
[----:B0-----:R-:W-:-:S02]  /*bbb0*/  IMAD.MOV.U32 R6, RZ, RZ, R24 ;  /* 0x000000ffff067224 */ /* 0x001fc400078e0018 */
[----:B------:R-:W-:Y:S02]  /*bbc0*/  IMAD.MOV.U32 R7, RZ, RZ, R23 ;  /* 0x000000ffff077224 */ /* 0x000fe400078e0017 */
[----:B-1----:R-:W-:Y:S02]  /*bbd0*/  IMAD.MOV.U32 R4, RZ, RZ, R26 ;  /* 0x000000ffff047224 */ /* 0x002fe400078e001a */
[----:B------:R-:W-:Y:S01]  /*bbe0*/  IMAD.MOV.U32 R5, RZ, RZ, R25 ;  /* 0x000000ffff057224 */ /* 0x000fe200078e0019 */
[----:B------:R0:W-:Y:S04]  /*bbf0*/  STL.64 [R1+0x1be0], R6 ;  /* 0x001be00601007387 */ /* 0x0001e80000100a00 */
[----:B------:R1:W-:Y:S01]  /*bc00*/  STL.64 [R1+0x1bd8], R4 ;  /* 0x001bd80401007387 */ /* 0x0003e20000100a00 */
[----:B0-----:R-:W-:-:S02]  /*bc10*/  IMAD.MOV.U32 R6, RZ, RZ, R20 ;  /* 0x000000ffff067224 */ /* 0x001fc400078e0014 */
[----:B------:R-:W-:Y:S02]  /*bc20*/  IMAD.MOV.U32 R7, RZ, RZ, R3 ;  /* 0x000000ffff077224 */ /* 0x000fe400078e0003 */
[----:B-1----:R-:W-:Y:S02]  /*bc30*/  IMAD.MOV.U32 R4, RZ, RZ, R22 ;  /* 0x000000ffff047224 */ /* 0x002fe400078e0016 */
[----:B------:R-:W-:Y:S01]  /*bc40*/  IMAD.MOV.U32 R5, RZ, RZ, R21 ;  /* 0x000000ffff057224 */ /* 0x000fe200078e0015 */
[----:B------:R-:W-:Y:S04]  /*bc50*/  STL.64 [R1+0x1c00], R6 ;  /* 0x001c000601007387 */ /* 0x000fe80000100a00 */
[----:B------:R0:W-:Y:S02]  /*bc60*/  STL.64 [R1+0x1bf8], R4 ;  /* 0x001bf80401007387 */ /* 0x0001e40000100a00 */
[----:B0-----:R-:W-:-:S02]  /*bc70*/  IMAD.MOV.U32 R4, RZ, RZ, R2 ;  /* 0x000000ffff047224 */ /* 0x001fc400078e0002 */
[----:B------:R-:W-:-:S07]  /*bc80*/  IMAD.MOV.U32 R5, RZ, RZ, R0 ;  /* 0x000000ffff057224 */ /* 0x000fce00078e0000 */
[-C--:B--2---:R-:W-:Y:S01]  /*bc90*/  HMMA.16816.F32 R20, R8, R4.reuse, R16 ;  /* 0x000000040814723c */ /* 0x084fe20000001810 */
[----:B------:R-:W2:Y:S04]  /*bca0*/  LDL.LU.64 R16, [R1+0x2d0] ;  /* 0x0002d00001107983 */ /* 0x000ea80000300a00 */
[----:B------:R-:W2:Y:S11]  /*bcb0*/  LDL.LU.64 R18, [R1+0x2d8] ;  /* 0x0002d80001127983 */ /* 0x000eb60000300a00 */
[----:B------:R-:W-:Y:S07]  /*bcc0*/  @!UPT UIADD3 URZ, URZ, URZ, URZ ;  /* 0x0000003f3f3ff290 */ /* 0x000fee000fffe03f */
[----:B------:R0:W-:Y:S04]  /*bcd0*/  STL.64 [R1+0x420], R20 ;  /* 0x0004201401007387 */ /* 0x0001e80000100a00 */
[----:B------:R1:W-:Y:S04]  /*bce0*/  STL.64 [R1+0x428], R22 ;  /* 0x0004281601007387 */ /* 0x0003e80000100a00 */
[----:B0-----:R-:W3:Y:S04]  /*bcf0*/  LDL.LU.64 R20, [R1+0x250] ;  /* 0x0002500001147983 */ /* 0x001ee80000300a00 */
[----:B-1----:R-:W3:Y:S04]  /*bd00*/  LDL.LU.64 R22, [R1+0x258] ;  /* 0x0002580001167983 */ /* 0x002ee80000300a00 */
[----:B------:R-:W4:Y:S04]  /*bd10*/  LDL.LU.64 R24, [R1+0x1d0] ;  /* 0x0001d00001187983 */ /* 0x000f280000300a00 */
[----:B------:R-:W4:Y:S04]  /*bd20*/  LDL.LU.64 R26, [R1+0x1d8] ;  /* 0x0001d800011a7983 */ /* 0x000f280000300a00 */
[----:B------:R-:W-:Y:S04]  /*bd30*/  STL.64 [R1+0x1bb0], R10 ;  /* 0x001bb00a01007387 */ /* 0x000fe80000100a00 */
[----:B------:R0:W-:Y:S04]  /*bd40*/  STL.64 [R1+0x1ba8], R8 ;  /* 0x001ba80801007387 */ /* 0x0001e80000100a00 */
[----:B0-----:R-:W2:Y:S04]  /*bd50*/  LDL.LU.64 R8, [R1+0x570] ;  /* 0x0005700001087983 */ /* 0x001ea80000300a00 */
[----:B------:R-:W2:Y:S04]  /*bd60*/  LDL.LU.64 R10, [R1+0x578] ;  /* 0x00057800010a7983 */ /* 0x000ea80000300a00 */
[----:B--2---:R-:W-:Y:S04]  /*bd70*/  STL.64 [R1+0x1bd0], R10 ;  /* 0x001bd00a01007387 */ /* 0x004fe80000100a00 */
[----:B------:R0:W-:Y:S04]  /*bd80*/  STL.64 [R1+0x1bc8], R8 ;  /* 0x001bc80801007387 */ /* 0x0001e80000100a00 */
[----:B0-----:R-:W2:Y:S04]  /*bd90*/  LDL.LU.64 R8, [R1+0x670] ;  /* 0x0006700001087983 */ /* 0x001ea80000300a00 */
[----:B------:R-:W2:Y:S01]  /*bda0*/  LDL.LU.64 R10, [R1+0x678] ;  /* 0x00067800010a7983 */ /* 0x000ea20000300a00 */
[-C--:B------:R-:W-:Y:S03]  /*bdb0*/  HMMA.16816.F32 R16, R12, R4.reuse, R16 ;  /* 0x000000040c10723c */ /* 0x080fe60000001810 */
[----:B--2---:R-:W-:Y:S04]  /*bdc0*/  STL.64 [R1+0x1bf0], R10 ;  /* 0x001bf00a01007387 */ /* 0x004fe80000100a00 */
[----:B------:R0:W-:Y:S04]  /*bdd0*/  STL.64 [R1+0x1be8], R8 ;  /* 0x001be80801007387 */ /* 0x0001e80000100a00 */
[----:B0-----:R-:W2:Y:S04]  /*bde0*/  LDL.LU.64 R8, [R1+0x970] ;  /* 0x0009700001087983 */ /* 0x001ea80000300a00 */
[----:B------:R-:W2:Y:S04]  /*bdf0*/  LDL.LU.64 R10, [R1+0x978] ;  /* 0x00097800010a7983 */ /* 0x000ea80000300a00 */
[----:B--2---:R-:W-:Y:S04]  /*be00*/  STL.64 [R1+0x1c10], R10 ;  /* 0x001c100a01007387 */ /* 0x004fe80000100a00 */
[----:B------:R0:W-:Y:S04]  /*be10*/  STL.64 [R1+0x1c08], R8 ;  /* 0x001c080801007387 */ /* 0x0001e80000100a00 */
[----:B0-----:R-:W2:Y:S04]  /*be20*/  LDL.LU.64 R8, [R1+0x140] ;  /* 0x0001400001087983 */ /* 0x001ea80000300a00 */
[----:B------:R-:W2:Y:S04]  /*be30*/  LDL.LU.64 R10, [R1+0x148] ;  /* 0x00014800010a7983 */ /* 0x000ea80000300a00 */
        /* <DEDUP_REMOVED lines=9> */
[----:B0-----:R-:W4:Y:S04]  /*bed0*/  LDL.LU.64 R22, [R1+0x1c30] ;  /* 0x001c300001167983 */ /* 0x001f280000300a00 */
[----:B------:R-:W4:Y:S02]  /*bee0*/  LDL.LU.64 R20, [R1+0x1c28] ;  /* 0x001c280001147983 */ /* 0x000f240000300a00 */
        /* <DEDUP_REMOVED lines=9> */
[----:B0-----:R-:W3:Y:S01]  /*bf80*/  LDL.LU.64 R20, [R1+0xa0] ;  /* 0x0000a00001147983 */ /* 0x001ee20000300a00 */
[----:B--2---:R-:W-:Y:S03]  /*bf90*/  HMMA.16816.F32 R4, R24, R4, R8 ;  /* 0x000000041804723c */ /* 0x004fe60000001808 */
[----:B------:R-:W3:Y:S04]  /*bfa0*/  LDL.LU.64 R10, [R1+0x1c10] ;  /* 0x001c1000010a7983 */ /* 0x000ee80000300a00 */
[----:B------:R-:W3:Y:S11]  /*bfb0*/  LDL.LU.64 R8, [R1+0x1c08] ;  /* 0x001c080001087983 */ /* 0x000ef60000300a00 */
[----:B------:R-:W-:Y:S05]  /*bfc0*/  @!UPT UIADD3 URZ, URZ, URZ, URZ ;  /* 0x0000003f3f3ff290 */ /* 0x000fea000fffe03f */
[----:B------:R-:W-:Y:S04]  /*bfd0*/  STL.64 [R1+0xc00], R4 ;  /* 0x000c000401007387 */ /* 0x000fe80000100a00 */
[----:B------:R0:W-:Y:S04]  /*bfe0*/  STL.64 [R1+0xc08], R6 ;  /* 0x000c080601007387 */ /* 0x0001e80000100a00 */
[----:B0-----:R-:W3:Y:S04]  /*bff0*/  LDL.LU.64 R6, [R1+0x1c00] ;  /* 0x001c000001067983 */ /* 0x001ee80000300a00 */
[----:B------:R-:W3:Y:S04]  /*c000*/  LDL.LU.64 R4, [R1+0x1bf8] ;  /* 0x001bf80001047983 */ /* 0x000ee80000300a00 */
[----:B------:R-:W-:Y:S04]  /*c010*/  STL.64 [R1+0x1b90], R26 ;  /* 0x001b901a01007387 */ /* 0x000fe80000100a00 */
[----:B------:R0:W-:Y:S04]  /*c020*/  STL.64 [R1+0x1b88], R24 ;  /* 0x001b881801007387 */ /* 0x0001e80000100a00 */
[----:B0-----:R-:W2:Y:S04]  /*c030*/  LDL.LU.64 R24, [R1+0x2c0] ;  /* 0x0002c00001187983 */ /* 0x001ea80000300a00 */
[----:B------:R-:W2:Y:S01]  /*c040*/  LDL.LU.64 R26, [R1+0x2c8] ;  /* 0x0002c800011a7983 */ /* 0x000ea20000300a00 */
[-C--:B---3--:R-:W-:Y:S03]  /*c050*/  HMMA.16816.F32 R4, R4, R20.reuse, R8 ;  /* 0x000000140404723c */ /* 0x088fe60000001808 */
[----:B------:R-:W3:Y:S04]  /*c060*/  LDL.LU.64 R10, [R1+0x1bf0] ;  /* 0x001bf000010a7983 */ /* 0x000ee80000300a00 */
[----:B------:R-:W3:Y:S11]  /*c070*/  LDL.LU.64 R8, [R1+0x1be8] ;  /* 0x001be80001087983 */ /* 0x000ef60000300a00 */
[----:B------:R-:W-:Y:S05]  /*c080*/  @!UPT UIADD3 URZ, URZ, URZ, URZ ;  /* 0x0000003f3f3ff290 */ /* 0x000fea000fffe03f */
[----:B------:R-:W-:Y:S04]  /*c090*/  STL.64 [R1+0x310], R4 ;  /* 0x0003100401007387 */ /* 0x000fe80000100a00 */
[----:B------:R0:W-:Y:S04]  /*c0a0*/  STL.64 [R1+0x318], R6 ;  /* 0x0003180601007387 */ /* 0x0001e80000100a00 */
[----:B0-----:R-:W3:Y:S04]  /*c0b0*/  LDL.LU.64 R6, [R1+0x1be0] ;  /* 0x001be00001067983 */ /* 0x001ee80000300a00 */
[----:B------:R-:W3:Y:S02]  /*c0c0*/  LDL.LU.64 R4, [R1+0x1bd8] ;  /* 0x001bd80001047983 */ /* 0x000ee40000300a00 */
[-C--:B---3--:R-:W-:Y:S02]  /*c0d0*/  HMMA.16816.F32 R4, R4, R20.reuse, R8 ;  /* 0x000000140404723c */ /* 0x088fe40000001808 */
[----:B------:R-:W3:Y:S04]  /*c0e0*/  LDL.LU.64 R10, [R1+0x1bd0] ;  /* 0x001bd000010a7983 */ /* 0x000ee80000300a00 */
[----:B------:R-:W3:Y:S11]  /*c0f0*/  LDL.LU.64 R8, [R1+0x1bc8] ;  /* 0x001bc80001087983 */ /* 0x000ef60000300a00 */
[----:B------:R-:W-:Y:S06]  /*c100*/  @!UPT UIADD3 URZ, URZ, URZ, URZ ;  /* 0x0000003f3f3ff290 */ /* 0x000fec000fffe03f */
[----:B------:R-:W-:Y:S04]  /*c110*/  STL.64 [R1+0x300], R4 ;  /* 0x0003000401007387 */ /* 0x000fe80000100a00 */
[----:B------:R0:W-:Y:S04]  /*c120*/  STL.64 [R1+0x308], R6 ;  /* 0x0003080601007387 */ /* 0x0001e80000100a00 */
[----:B0-----:R-:W3:Y:S04]  /*c130*/  LDL.LU.64 R6, [R1+0x1bc0] ;  /* 0x001bc00001067983 */ /* 0x001ee80000300a00 */
[----:B------:R-:W3:Y:S02]  /*c140*/  LDL.LU.64 R4, [R1+0x1bb8] ;  /* 0x001bb80001047983 */ /* 0x000ee40000300a00 */
[----:B---3--:R-:W-:Y:S11]  /*c150*/  HMMA.16816.F32 R8, R4, R20, R8 ;  /* 0x000000140408723c */ /* 0x008ff60000001808 */
[----:B------:R-:W-:Y:S11]  /*c160*/  @!UPT UIADD3 URZ, URZ, URZ, URZ ;  /* 0x0000003f3f3ff290 */ /* 0x000ff6000fffe03f */
[----:B------:R-:W-:Y:S01]  /*c170*/  @!UPT UIADD3 URZ, URZ, URZ, URZ ;  /* 0x0000003f3f3ff290 */ /* 0x000fe2000fffe03f */
[----:B------:R-:W-:Y:S04]  /*c180*/  STL.64 [R1+0x320], R8 ;  /* 0x0003200801007387 */ /* 0x000fe80000100a00 */
[----:B------:R0:W-:Y:S04]  /*c190*/  STL.64 [R1+0x328], R10 ;  /* 0x0003280a01007387 */ /* 0x0001e80000100a00 */
[----:B0-----:R-:W3:Y:S04]  /*c1a0*/  LDL.LU.64 R10, [R1+0x1bb0] ;  /* 0x001bb000010a7983 */ /* 0x001ee80000300a00 */
[----:B------:R-:W4:Y:S04]  /*c1b0*/  LDL.LU.64 R8, [R1+0x1ba8] ;  /* 0x001ba80001087983 */ /* 0x000f280000300a00 */
[----:B------:R-:W-:Y:S04]  /*c1c0*/  STL.64 [R1+0x1b48], R6 ;  /* 0x001b480601007387 */ /* 0x000fe80000100a00 */
[----:B------:R0:W-:Y:S04]  /*c1d0*/  STL.64 [R1+0x1b40], R4 ;  /* 0x001b400401007387 */ /* 0x0001e80000100a00 */
[----:B0-----:R-:W4:Y:S04]  /*c1e0*/  LDL.LU.64 R4, [R1+0x450] ;  /* 0x0004500001047983 */ /* 0x001f280000300a00 */
[----:B------:R-:W4:Y:S01]  /*c1f0*/  LDL.LU.64 R6, [R1+0x458] ;  /* 0x0004580001067983 */ /* 0x000f220000300a00 */
[----:B------:R-:W-:-:S02]  /*c200*/  IMAD.MOV.U32 R2, RZ, RZ, R20 ;  /* 0x000000ffff027224 */ /* 0x000fc400078e0014 */
[----:B------:R-:W-:Y:S01]  /*c210*/  IMAD.MOV.U32 R0, RZ, RZ, R21 ;  /* 0x000000ffff007224 */ /* 0x000fe200078e0015 */
[----:B---3--:R-:W-:Y:S04]  /*c220*/  STL [R1+0x1b3c], R10 ;  /* 0x001b3c0a01007387 */ /* 0x008fe80000100800 */
[----:B------:R-:W-:Y:S01]  /*c230*/  STL [R1+0x1b38], R11 ;  /* 0x001b380b01007387 */ /* 0x000fe20000100800 */
[-C--:B----4-:R-:W-:Y:S11]  /*c240*/  HMMA.16816.F32 R4, R8, R20.reuse, R4 ;  /* 0x000000140804723c */ /* 0x090ff60000001804 */
[----:B------:R-:W-:Y:S11]  /*c250*/  @!UPT UIADD3 URZ, URZ, URZ, URZ ;  /* 0x0000003f3f3ff290 */ /* 0x000ff6000fffe03f */
[----:B------:R-:W-:Y:S01]  /*c260*/  @!UPT UIADD3 URZ, URZ, URZ, URZ ;  /* 0x0000003f3f3ff290 */ /* 0x000fe2000fffe03f */
[----:B------:R-:W-:Y:S04]  /*c270*/  STL.64 [R1+0x450], R4 ;  /* 0x0004500401007387 */ /* 0x000fe80000100a00 */
[----:B------:R2:W-:Y:S02]  /*c280*/  STL.64 [R1+0x458], R6 ;  /* 0x0004580601007387 */ /* 0x0005e40000100a00 */
[----:B--2---:R-:W-:Y:S02]  /*c290*/  HMMA.16816.F32 R4, R12, R20, R24 ;  /* 0x000000140c04723c */ /* 0x004fe40000001818 */
[----:B------:R0:W-:Y:S11]  /*c2a0*/  STL.64 [R1+0x1b60], R8 ;  /* 0x001b600801007387 */ /* 0x0001f60000100a00 */
[----:B------:R-:W-:Y:S10]  /*c2b0*/  @!UPT UIADD3 URZ, URZ, URZ, URZ ;  /* 0x0000003f3f3ff290 */ /* 0x000ff4000fffe03f */
[----:B------:R1:W-:Y:S04]  /*c2c0*/  STL.64 [R1+0x5c0], R4 ;  /* 0x0005c00401007387 */ /* 0x0003e80000100a00 */
[----:B------:R2:W-:Y:S04]  /*c2d0*/  STL.64 [R1+0x5c8], R6 ;  /* 0x0005c80601007387 */ /* 0x0005e80000100a00 */
[----:B------:R-:W3:Y:S04]  /*c2e0*/  LDL.LU.64 R20, [R1+0x240] ;  /* 0x0002400001147983 */ /* 0x000ee80000300a00 */
[----:B------:R-:W3:Y:S04]  /*c2f0*/  LDL.LU.64 R22, [R1+0x248] ;  /* 0x0002480001167983 */ /* 0x000ee80000300a00 */
[----:B0-----:R-:W4:Y:S04]  /*c300*/  LDL.LU.64 R8, [R1+0x960] ;  /* 0x0009600001087983 */ /* 0x001f280000300a00 */
[----:B------:R-:W2:Y:S04]  /*c310*/  LDL.LU.64 R10, [R1+0x968] ;  /* 0x00096800010a7983 */ /* 0x000ea80000300a00 */
[----:B--2---:R-:W-:Y:S04]  /*c320*/  STL.64 [R1+0x1b70], R10 ;  /* 0x001b700a01007387 */ /* 0x004fe80000100a00 */
[----:B----4-:R0:W-:Y:S04]  /*c330*/  STL.64 [R1+0x1b68], R8 ;  /* 0x001b680801007387 */ /* 0x0101e80000100a00 */
[----:B------:R-:W2:Y:S04]  /*c340*/  LDL.LU.64 R24, [R1+0x1c0] ;  /* 0x0001c00001187983 */ /* 0x000ea80000300a00 */
[----:B------:R-:W2:Y:S04]  /*c350*/  LDL.LU.64 R26, [R1+0x1c8] ;  /* 0x0001c800011a7983 */ /* 0x000ea80000300a00 */
[----:B-1----:R-:W4:Y:S04]  /*c360*/  LDL.LU.64 R4, [R1+0x6c0] ;  /* 0x0006c00001047983 */ /* 0x002f280000300a00 */
[----:B------:R-:W2:Y:S01]  /*c370*/  LDL.LU.64 R6, [R1+0x6c8] ;  /* 0x0006c80001067983 */ /* 0x000ea20000300a00 */
[----:B0-----:R-:W-:-:S02]  /*c380*/  IMAD.MOV.U32 R8, RZ, RZ, R2 ;  /* 0x000000ffff087224 */ /* 0x001fc400078e0002 */
[----:B------:R-:W-:-:S07]  /*c390*/  IMAD.MOV.U32 R9, RZ, RZ, R0 ;  /* 0x000000ffff097224 */ /* 0x000fce00078e0000 */
[-C--:B---3--:R-:W-:Y:S01]  /*c3a0*/  HMMA.16816.F32 R20, R16, R8.reuse, R20 ;  /* 0x000000081014723c */ /* 0x088fe20000001814 */
[----:B--2---:R0:W-:Y:S04]  /*c3b0*/  STL.64 [R1+0x1b58], R6 ;  /* 0x001b580601007387 */ /* 0x0041e80000100a00 */
[----:B----4-:R1:W-:Y:S04]  /*c3c0*/  STL.64 [R1+0x1b50], R4 ;  /* 0x001b500401007387 */ /* 0x0103e80000100a00 */
[----:B0-----:R-:W2:Y:S04]  /*c3d0*/  LDL.64 R6, [R1+0x18] ;  /* 0x0000180001067983 */ /* 0x001ea80000100a00 */
[----:B-1----:R-:W3:Y:S04]  /*c3e0*/  LDL.64 R4, [R1+0x10] ;  /* 0x0000100001047983 */ /* 0x002ee80000100a00 */
[----:B--2---:R-:W-:Y:S04]  /*c3f0*/  STL.64 [R1+0x1b80], R6 ;  /* 0x001b800601007387 */ /* 0x004fe80000100a00 */
[----:B---3--:R0:W-:Y:S04]  /*c400*/  STL.64 [R1+0x1b78], R4 ;  /* 0x001b780401007387 */ /* 0x0081e80000100a00 */
        /* <DEDUP_REMOVED lines=8> */
[----:B0-----:R-:W4:Y:S04]  /*c490*/  LDL.LU.64 R22, [R1+0x1ba0] ;  /* 0x001ba00001167983 */ /* 0x001f280000300a00 */
[----:B------:R-:W4:Y:S04]  /*c4a0*/  LDL.LU.64 R20, [R1+0x1b98] ;  /* 0x001b980001147983 */ /* 0x000f280000300a00 */
[----:B------:R-:W-:Y:S04]  /*c4b0*/  STL.64 [R1+0x1b18], R18 ;  /* 0x001b181201007387 */ /* 0x000fe80000100a00 */
[----:B------:R0:W-:Y:S04]  /*c4c0*/  STL.64 [R1+0x1b10], R16 ;  /* 0x001b101001007387 */ /* 0x0001e80000100a00 */
[----:B0-----:R-:W2:Y:S01]  /*c4d0*/  LDL.LU.64 R16, [R1+0x90] ;  /* 0x0000900001107983 */ /* 0x001ea20000300a00 */
        /* <DEDUP_REMOVED lines=17> */
[----:B0-----:R-:W2:Y:S04]  /*c5f0*/  LDL.LU.64 R10, [R1+0x1b70] ;  /* 0x001b7000010a7983 */ /* 0x001ea80000300a00 */
[----:B------:R-:W2:Y:S04]  /*c600*/  LDL.LU.64 R8, [R1+0x1b68] ;  /* 0x001b680001087983 */ /* 0x000ea80000300a00 */
[----:B------:R-:W-:Y:S01]  /*c610*/  STL [R1+0x1b34], R27 ;  /* 0x001b341b01007387 */ /* 0x000fe20000100800 */
[----:B--2---:R-:W-:Y:S11]  /*c620*/  HMMA.16816.F32 R8, R4, R16, R8 ;  /* 0x000000100408723c */ /* 0x004ff60000001808 */
[----:B------:R-:W-:Y:S11]  /*c630*/  @!UPT UIADD3 URZ, URZ, URZ, URZ ;  /* 0x0000003f3f3ff290 */ /* 0x000ff6000fffe03f */
[----:B------:R-:W-:Y:S01]  /*c640*/  @!UPT UIADD3 URZ, URZ, URZ, URZ ;  /* 0x0000003f3f3ff290 */ /* 0x000fe2000fffe03f */
[----:B------:R0:W-:Y:S04]  /*c650*/  STL.64 [R1+0x2d0], R8 ;  /* 0x0002d00801007387 */ /* 0x0001e80000100a00 */
[----:B------:R1:W-:Y:S04]  /*c660*/  STL.64 [R1+0x2d8], R10 ;  /* 0x0002d80a01007387 */ /* 0x0003e80000100a00 */
[----:B0-----:R-:W2:Y:S01]  /*c670*/  LDL.LU.64 R8, [R1+0x1b60] ;  /* 0x001b600001087983 */ /* 0x001ea20000300a00 */
[----:B-1----:R-:W-:-:S03]  /*c680*/  IMAD.MOV.U32 R10, RZ, RZ, R4 ;  /* 0x000000ffff0a7224 */ /* 0x002fc600078e0004 */
[----:B------:R-:W3:Y:S01]  /*c690*/  LDL.LU.64 R6, [R1+0x1b58] ;  /* 0x001b580001067983 */ /* 0x000ee20000300a00 */
[----:B------:R-:W-:-:S03]  /*c6a0*/  IMAD.MOV.U32 R11, RZ, RZ, R5 ;  /* 0x000000ffff0b7224 */ /* 0x000fc600078e0005 */
[----:B------:R-:W3:Y:S02]  /*c6b0*/  LDL.LU.64 R4, [R1+0x1b50] ;  /* 0x001b500001047983 */ /* 0x000ee40000300a00 */
        /* <DEDUP_REMOVED lines=28> */
[----:B------:R-:W-:-:S03]  /*c880*/  IMAD.MOV.U32 R5, RZ, RZ, R11 ;  /* 0x000000ffff057224 */ /* 0x000fc600078e000b */
[----:B------:R-:W2:Y:S04]  /*c890*/  LDL.LU R11, [R1+0x1b38] ;  /* 0x001b3800010b7983 */ /* 0x000ea80000300800 */
[----:B------:R-:W2:Y:S04]  /*c8a0*/  LDL R6, [R1+0x18] ;  /* 0x0000180001067983 */ /* 0x000ea80000100800 */
[----:B------:R-:W2:Y:S04]  /*c8b0*/  LDL R7, [R1+0x1c] ;  /* 0x00001c0001077983 */ /* 0x000ea80000100800 */
[----:B--2---:R-:W-:Y:S04]  /*c8c0*/  STL.64 [R1+0x1af8], R6 ;  /* 0x001af80601007387 */ /* 0x004fe80000100a00 */
[----:B------:R0:W-:Y:S02]  /*c8d0*/  STL.64 [R1+0x1af0], R4 ;  /* 0x001af00401007387 */ /* 0x0001e40000100a00 */
[----:B0-----:R-:W-:-:S02]  /*c8e0*/  IMAD.MOV.U32 R4, RZ, RZ, R27 ;  /* 0x000000ffff047224 */ /* 0x001fc400078e001b */
[----:B------:R-:W-:Y:S01]  /*c8f0*/  IMAD.MOV.U32 R5, RZ, RZ, R29 ;  /* 0x000000ffff057224 */ /* 0x000fe200078e001d */
[----:B------:R-:W2:Y:S04]  /*c900*/  LDL.LU R27, [R1+0x1b34] ;  /* 0x001b3400011b7983 */ /* 0x000ea80000300800 */
[----:B------:R-:W2:Y:S02]  /*c910*/  LDL.LU R29, [R1+0x1b30] ;  /* 0x001b3000011d7983 */ /* 0x000ea40000300800 */
[-C--:B------:R-:W-:Y:S11]  /*c920*/  HMMA.16816.F32 R12, R8, R4.reuse, R12 ;  /* 0x00000004080c723c */ /* 0x080ff6000000180c */
        /* <DEDUP_REMOVED lines=19> */
[----:B0-----:R-:W3:Y:S04]  /*ca60*/  LDL.LU.64 R12, [R1+0x120] ;  /* 0x00012000010c7983 */ /* 0x001ee80000300a00 */
[----:B------:R-:W3:Y:S01]  /*ca70*/  LDL.LU.64 R14, [R1+0x128] ;  /* 0x00012800010e7983 */ /* 0x000ee20000300a00 */
        /* <DEDUP_REMOVED lines=11> */
[-C--:B--2---:R-:W-:Y:S08]  /*cb30*/  HMMA.16816.F32 R8, R20, R4.reuse, R8 ;  /* 0x000000041408723c */ /* 0x084ff00000001808 */
[----:B---3--:R-:W-:Y:S01]  /*cb40*/  HMMA.16816.F32 R4, R24, R4, R12 ;  /* 0x000000041804723c */ /* 0x008fe2000000180c */
        /* <DEDUP_REMOVED lines=39> */
[-C--:B---3--:R-:W-:Y:S01]  /*cdc0*/  HMMA.16816.F32 R20, R20, R12.reuse, R24 ;  /* 0x0000000c1414723c */ /* 0x088fe20000001818 */
[----:B------:R-:W-:Y:S02]  /*cdd0*/  IMAD.MOV.U32 R2, RZ, RZ, R12 ;  /* 0x000000ffff027224 */ /* 0x000fe400078e000c */
[----:B------:R-:W-:Y:S11]  /*cde0*/  IMAD.MOV.U32 R0, RZ, RZ, R13 ;  /* 0x000000ffff007224 */ /* 0x000ff600078e000d */
[----:B------:R-:W-:Y:S09]  /*cdf0*/  @!UPT UIADD3 URZ, URZ, URZ, URZ ;  /* 0x0000003f3f3ff290 */ /* 0x000ff2000fffe03f */
[----:B------:R-:W-:Y:S04]  /*ce00*/  STL.64 [R1+0x1d0], R20 ;  /* 0x0001d01401007387 */ /* 0x000fe80000100a00 */
[----:B------:R-:W-:Y:S01]  /*ce10*/  STL.64 [R1+0x1d8], R22 ;  /* 0x0001d81601007387 */ /* 0x000fe20000100a00 */
[----:B----4-:R-:W-:Y:S11]  /*ce20*/  HMMA.16816.F32 R16, R4, R12, R16 ;  /* 0x0000000c0410723c */ /* 0x010ff60000001810 */
[----:B------:R-:W-:Y:S11]  /*ce30*/  @!UPT UIADD3 URZ, URZ, URZ, URZ ;  /* 0x0000003f3f3ff290 */ /* 0x000ff6000fffe03f */
[----:B------:R-:W-:Y:S01]  /*ce40*/  @!UPT UIADD3 URZ, URZ, URZ, URZ ;  /* 0x0000003f3f3ff290 */ /* 0x000fe2000fffe03f */
[----:B------:R0:W-:Y:S04]  /*ce50*/  STL.64 [R1+0x2b0], R16 ;  /* 0x0002b01001007387 */ /* 0x0001e80000100a00 */
[----:B------:R1:W-:Y:S04]  /*ce60*/  STL.64 [R1+0x2b8], R18 ;  /* 0x0002b81201007387 */ /* 0x0003e80000100a00 */
[----:B------:R-:W2:Y:S04]  /*ce70*/  LDL.LU.64 R12, [R1+0x520] ;  /* 0x00052000010c7983 */ /* 0x000ea80000300a00 */
[----:B------:R-:W2:Y:S04]  /*ce80*/  LDL.LU.64 R14, [R1+0x528] ;  /* 0x00052800010e7983 */ /* 0x000ea80000300a00 */
[----:B0-----:R-:W3:Y:S04]  /*ce90*/  LDL.LU.64 R16, [R1+0x430] ;  /* 0x0004300001107983 */ /* 0x001ee80000300a00 */
[----:B-1----:R-:W3:Y:S04]  /*cea0*/  LDL.LU.64 R18, [R1+0x438] ;  /* 0x0004380001127983 */ /* 0x002ee80000300a00 */
[----:B------:R-:W4:Y:S04]  /*ceb0*/  LDL.LU.64 R20, [R1+0x380] ;  /* 0x0003800001147983 */ /* 0x000f280000300a00 */
[----:B------:R-:W4:Y:S04]  /*cec0*/  LDL.LU.64 R22, [R1+0x388] ;  /* 0x0003880001167983 */ /* 0x000f280000300a00 */
[----:B------:R-:W2:Y:S04]  /*ced0*/  LDL.LU.64 R24, [R1+0x370] ;  /* 0x0003700001187983 */ /* 0x000ea80000300a00 */
[----:B------:R-:W2:Y:S04]  /*cee0*/  LDL.LU.64 R26, [R1+0x378] ;  /* 0x00037800011a7983 */ /* 0x000ea80000300a00 */
        /* <DEDUP_REMOVED lines=55> */
[----:B---3--:R-:W-:Y:S03]  /*d260*/  HMMA.16816.F32 R4, R24, R4, R8 ;  /* 0x000000041804723c */ /* 0x008fe60000001808 */
[----:B------:R-:W3:Y:S04]  /*d270*/  LDL.LU.64 R10, [R1+0x1a88] ;  /* 0x001a8800010a7983 */ /* 0x000ee80000300a00 */
[----:B------:R-:W3:Y:S11]  /*d280*/  LDL.LU.64 R8, [R1+0x1a80] ;  /* 0x001a800001087983 */ /* 0x000ef60000300a00 */
[----:B------:R-:W-:Y:S05]  /*d290*/  @!UPT UIADD3 URZ, URZ, URZ, URZ ;  /* 0x0000003f3f3ff290 */ /* 0x000fea000fffe03f */
        /* <DEDUP_REMOVED lines=8> */
[----:B--2---:R-:W-:Y:S01]  /*d320*/  HMMA.16816.F32 R16, R4, R12, R16 ;  /* 0x0000000c0410723c */ /* 0x004fe20000001810 */
[----:B------:R-:W-:Y:S11]  /*d330*/  IMAD.MOV.U32 R3, RZ, RZ, R7 ;  /* 0x000000ffff037224 */ /* 0x000ff600078e0007 */
[----:B------:R-:W-:Y:S11]  /*d340*/  @!UPT UIADD3 URZ, URZ, URZ, URZ ;  /* 0x0000003f3f3ff290 */ /* 0x000ff6000fffe03f */
[----:B------:R0:W-:Y:S04]  /*d350*/  STL.64 [R1+0x220], R16 ;  /* 0x0002201001007387 */ /* 0x0001e80000100a00 */
[----:B------:R1:W-:Y:S01]  /*d360*/  STL.64 [R1+0x228], R18 ;  /* 0x0002281201007387 */ /* 0x0003e20000100a00 */
[----:B0-----:R-:W-:Y:S02]  /*d370*/  IMAD.MOV.U32 R16, RZ, RZ, R6 ;  /* 0x000000ffff107224 */ /* 0x001fe400078e0006 */
[----:B------:R-:W-:Y:S01]  /*d380*/  IMAD.MOV.U32 R17, RZ, RZ, R5 ;  /* 0x000000ffff117224 */ /* 0x000fe200078e0005 */
[----:B------:R-:W4:Y:S01]  /*d390*/  LDL.LU.64 R6, [R1+0x1a68] ;  /* 0x001a680001067983 */ /* 0x000f220000300a00 */
[----:B-1----:R-:W-:-:S03]  /*d3a0*/  IMAD.MOV.U32 R18, RZ, RZ, R4 ;  /* 0x000000ffff127224 */ /* 0x002fc600078e0004 */
[----:B------:R-:W4:Y:S02]  /*d3b0*/  LDL.LU.64 R4, [R1+0x1a60] ;  /* 0x001a600001047983 */ /* 0x000f240000300a00 */
[----:B----4-:R-:W-:Y:S01]  /*d3c0*/  HMMA.16816.F32 R20, R4, R12, R20 ;  /* 0x0000000c0414723c */ /* 0x010fe20000001814 */
        /* <DEDUP_REMOVED lines=15> */
[----:B------:R-:W-:Y:S04]  /*d4c0*/  STL.64 [R1+0x2a8], R26 ;  /* 0x0002a81a01007387 */ /* 0x000fe80000100a00 */
        /* <DEDUP_REMOVED lines=14> */
[----:B------:R-:W3:Y:S04]  /*d5b0*/  LDL.LU.64 R16, [R1+0x480] ;  /* 0x0004800001107983 */ /* 0x000ee80000300a00 */
[----:B------:R-:W3:Y:S04]  /*d5c0*/  LDL.LU.64 R18, [R1+0x488] ;  /* 0x0004880001127983 */ /* 0x000ee80000300a00 */
[----:B------:R-:W4:Y:S04]  /*d5d0*/  LDL.LU.64 R20, [R1+0x410] ;  /* 0x0004100001147983 */ /* 0x000f280000300a00 */
[----:B------:R-:W4:Y:S04]  /*d5e0*/  LDL.LU.64 R22, [R1+0x418] ;  /* 0x0004180001167983 */ /* 0x000f280000300a00 */
[----:B------:R-:W3:Y:S04]  /*d5f0*/  LDL.LU.64 R24, [R1+0x400] ;  /* 0x0004000001187983 */ /* 0x000ee80000300a00 */
[----:B------:R-:W3:Y:S04]  /*d600*/  LDL.LU.64 R26, [R1+0x408] ;  /* 0x00040800011a7983 */ /* 0x000ee80000300a00 */
[----:B------:R-:W-:Y:S04]  /*d610*/  STL.64 [R1+0x19f8], R6 ;  /* 0x0019f80601007387 */ /* 0x000fe80000100a00 */
[----:B------:R0:W-:Y:S02]  /*d620*/  STL.64 [R1+0x19f0], R4 ;  /* 0x0019f00401007387 */ /* 0x0001e40000100a00 */
[----:B0-----:R-:W-:-:S02]  /*d630*/  IMAD.MOV.U32 R4, RZ, RZ, R2 ;  /* 0x000000ffff047224 */ /* 0x001fc400078e0002 */
[----:B------:R-:W-:-:S07]  /*d640*/  IMAD.MOV.U32 R5, RZ, RZ, R0 ;  /* 0x000000ffff057224 */ /* 0x000fce00078e0000 */
[-C--:B--2---:R-:W-:Y:S11]  /*d650*/  HMMA.16816.F32 R12, R8, R4.reuse, R12 ;  /* 0x00000004080c723c */ /* 0x084ff6000000180c */
        /* <DEDUP_REMOVED lines=14> */
[-C--:B---3--:R-:W-:Y:S03]  /*d740*/  HMMA.16816.F32 R16, R12, R4.reuse, R16 ;  /* 0x000000040c10723c */ /* 0x088fe60000001810 */
[----:B--2---:R-:W-:Y:S04]  /*d750*/  STL.64 [R1+0x1a08], R10 ;  /* 0x001a080a01007387 */ /* 0x004fe80000100a00 */
[----:B------:R0:W-:Y:S04]  /*d760*/  STL.64 [R1+0x1a00], R8 ;  /* 0x001a000801007387 */ /* 0x0001e80000100a00 */
[----:B0-----:R-:W2:Y:S04]  /*d770*/  LDL.LU.64 R8, [R1+0x3f0] ;  /* 0x0003f00001087983 */ /* 0x001ea80000300a00 */
[----:B------:R-:W2:Y:S08]  /*d780*/  LDL.LU.64 R10, [R1+0x3f8] ;  /* 0x0003f800010a7983 */ /* 0x000eb00000300a00 */
        /* <DEDUP_REMOVED lines=30> */
[----:B------:R-:W-:Y:S04]  /*d970*/  STL.64 [R1+0x19a8], R26 ;  /* 0x0019a81a01007387 */ /* 0x000fe80000100a00 */
[----:B------:R0:W-:Y:S04]  /*d980*/  STL.64 [R1+0x19a0], R24 ;  /* 0x0019a01801007387 */ /* 0x0001e80000100a00 */
[----:B0-----:R-:W2:Y:S02]  /*d990*/  LDL.LU.64 R24, [R1+0x60] ;  /* 0x0000600001187983 */ /* 0x001ea40000300a00 */
[-C--:B--2---:R-:W-:Y:S02]  /*d9a0*/  HMMA.16816.F32 R4, R4, R24.reuse, R8 ;  /* 0x000000180404723c */ /* 0x084fe40000001808 */
[----:B------:R-:W2:Y:S04]  /*d9b0*/  LDL.LU.64 R10, [R1+0x19e8] ;  /* 0x0019e800010a7983 */ /* 0x000ea80000300a00 */
[----:B------:R-:W2:Y:S11]  /*d9c0*/  LDL.LU.64 R8, [R1+0x19e0] ;  /* 0x0019e00001087983 */ /* 0x000eb60000300a00 */
[----:B------:R-:W-:Y:S06]  /*d9d0*/  @!UPT UIADD3 URZ, URZ, URZ, URZ ;  /* 0x0000003f3f3ff290 */ /* 0x000fec000fffe03f */
[----:B------:R-:W-:Y:S04]  /*d9e0*/  STL.64 [R1+0x210], R4 ;  /* 0x0002100401007387 */ /* 0x000fe80000100a00 */
[----:B------:R0:W-:Y:S04]  /*d9f0*/  STL.64 [R1+0x218], R6 ;  /* 0x0002180601007387 */ /* 0x0001e80000100a00 */
[----:B0-----:R-:W2:Y:S04]  /*da00*/  LDL.LU.64 R6, [R1+0x19d8] ;  /* 0x0019d80001067983 */ /* 0x001ea80000300a00 */
[----:B------:R-:W2:Y:S02]  /*da10*/  LDL.LU.64 R4, [R1+0x19d0] ;  /* 0x0019d00001047983 */ /* 0x000ea40000300a00 */
[-C--:B--2---:R-:W-:Y:S02]  /*da20*/  HMMA.16816.F32 R4, R4, R24.reuse, R8 ;  /* 0x000000180404723c */ /* 0x084fe40000001808 */
[----:B------:R-:W2:Y:S04]  /*da30*/  LDL.LU.64 R10, [R1+0x19c8] ;  /* 0x0019c800010a7983 */ /* 0x000ea80000300a00 */
[----:B------:R-:W2:Y:S11]  /*da40*/  LDL.LU.64 R8, [R1+0x19c0] ;  /* 0x0019c00001087983 */ /* 0x000eb60000300a00 */
[----:B------:R-:W-:Y:S06]  /*da50*/  @!UPT UIADD3 URZ, URZ, URZ, URZ ;  /* 0x0000003f3f3ff290 */ /* 0x000fec000fffe03f */
[----:B------:R-:W-:Y:S04]  /*da60*/  STL.64 [R1+0x1b0], R4 ;  /* 0x0001b00401007387 */ /* 0x000fe80000100a00 */
[----:B------:R0:W-:Y:S04]  /*da70*/  STL.64 [R1+0x1b8], R6 ;  /* 0x0001b80601007387 */ /* 0x0001e80000100a00 */
[----:B0-----:R-:W3:Y:S04]  /*da80*/  LDL.LU.64 R6, [R1+0x19b8] ;  /* 0x0019b80001067983 */ /* 0x001ee80000300a00 */
[----:B------:R-:W3:Y:S02]  /*da90*/  LDL.LU.64 R4, [R1+0x19b0] ;  /* 0x0019b00001047983 */ /* 0x000ee40000300a00 */
        /* <DEDUP_REMOVED lines=9> */
[----:B0-----:R-:W2:Y:S04]  /*db30*/  LDL.LU.64 R4, [R1+0x5b0] ;  /* 0x0005b00001047983 */ /* 0x001ea80000300a00 */
        /* <DEDUP_REMOVED lines=10> */
[----:B0-----:R-:W4:Y:S04]  /*dbe0*/  LDL.LU.64 R8, [R1+0x50] ;  /* 0x0000500001087983 */ /* 0x001f280000300a00 */
[----:B----4-:R0:W-:Y:S04]  /*dbf0*/  STL.64 [R1+0x1988], R8 ;  /* 0x0019880801007387 */ /* 0x0101e80000100a00 */
[----:B0-----:R-:W4:Y:S04]  /*dc00*/  LDL.LU.64 R8, [R1+0x530] ;  /* 0x0005300001087983 */ /* 0x001f280000300a00 */
[----:B------:R-:W4:Y:S01]  /*dc10*/  LDL.LU.64 R10, [R1+0x538] ;  /* 0x00053800010a7983 */ /* 0x000f220000300a00 */
[----:B------:R-:W-:-:S02]  /*dc20*/  IMAD.MOV.U32 R2, RZ, RZ, R24 ;  /* 0x000000ffff027224 */ /* 0x000fc400078e0018 */
[----:B------:R-:W-:Y:S01]  /*dc30*/  IMAD.MOV.U32 R0, RZ, RZ, R25 ;  /* 0x000000ffff007224 */ /* 0x000fe200078e0019 */
[----:B----4-:R-:W-:Y:S11]  /*dc40*/  HMMA.16816.F32 R8, R12, R24, R8 ;  /* 0x000000180c08723c */ /* 0x010ff60000001808 */
[----:B------:R-:W-:Y:S11]  /*dc50*/  @!UPT UIADD3 URZ, URZ, URZ, URZ ;  /* 0x0000003f3f3ff290 */ /* 0x000ff6000fffe03f */
[----:B------:R-:W-:Y:S01]  /*dc60*/  @!UPT UIADD3 URZ, URZ, URZ, URZ ;  /* 0x0000003f3f3ff290 */ /* 0x000fe2000fffe03f */
[----:B------:R0:W-:Y:S04]  /*dc70*/  STL.64 [R1+0x380], R8 ;  /* 0x0003800801007387 */ /* 0x0001e80000100a00 */
[----:B------:R1:W-:Y:S04]  /*dc80*/  STL.64 [R1+0x388], R10 ;  /* 0x0003880a01007387 */ /* 0x0003e80000100a00 */
[----:B------:R-:W4:Y:S04]  /*dc90*/  LDL.LU.64 R26, [R1+0x19a8] ;  /* 0x0019a800011a7983 */ /* 0x000f280000300a00 */
[----:B------:R-:W4:Y:S04]  /*dca0*/  LDL.LU.64 R24, [R1+0x19a0] ;  /* 0x0019a00001187983 */ /* 0x000f280000300a00 */
[----:B------:R-:W-:Y:S04]  /*dcb0*/  STL.64 [R1+0x1940], R14 ;  /* 0x0019400e01007387 */ /* 0x000fe80000100a00 */
[----:B------:R2:W-:Y:S04]  /*dcc0*/  STL.64 [R1+0x1938], R12 ;  /* 0x0019380c01007387 */ /* 0x0005e80000100a00 */
[----:B0-----:R-:W4:Y:S04]  /*dcd0*/  LDL.LU.64 R8, [R1+0x440] ;  /* 0x0004400001087983 */ /* 0x001f280000300a00 */
[----:B-1----:R-:W4:Y:S01]  /*dce0*/  LDL.LU.64 R10, [R1+0x448] ;  /* 0x00044800010a7983 */ /* 0x002f220000300a00 */
[----:B--2---:R-:W-:-:S02]  /*dcf0*/  IMAD.MOV.U32 R12, RZ, RZ, R2 ;  /* 0x000000ffff0c7224 */ /* 0x004fc400078e0002 */
        /* <DEDUP_REMOVED lines=15> */
[----:B------:R0:W-:Y:S04]  /*ddf0*/  STL.64 [R1+0x460], R4 ;  /* 0x0004600401007387 */ /* 0x0001e80000100a00 */
[----:B------:R1:W-:Y:S04]  /*de00*/  STL.64 [R1+0x468], R6 ;  /* 0x0004680601007387 */ /* 0x0003e80000100a00 */
[----:B0-----:R-:W2:Y:S04]  /*de10*/  LDL.LU.64 R4, [R1+0x810] ;  /* 0x0008100001047983 */ /* 0x001ea80000300a00 */
[----:B-1----:R-:W2:Y:S01]  /*de20*/  LDL.LU.64 R6, [R1+0x818] ;  /* 0x0008180001067983 */ /* 0x002ea20000300a00 */
[----:B----4-:R-:W-:Y:S03]  /*de30*/  HMMA.16816.F32 R12, R24, R12, R8 ;  /* 0x0000000c180c723c */ /* 0x010fe60000001808 */
[----:B--2---:R-:W-:Y:S04]  /*de40*/  STL.64 [R1+0x1980], R6 ;  /* 0x0019800601007387 */ /* 0x004fe80000100a00 */
[----:B------:R0:W-:Y:S04]  /*de50*/  STL.64 [R1+0x1978], R4 ;  /* 0x0019780401007387 */ /* 0x0001e80000100a00 */
[----:B0-----:R-:W3:Y:S04]  /*de60*/  LDL.LU.64 R4, [R1+0x920] ;  /* 0x0009200001047983 */ /* 0x001ee80000300a00 */
[----:B------:R-:W3:Y:S04]  /*de70*/  LDL.LU.64 R6, [R1+0x928] ;  /* 0x0009280001067983 */ /* 0x000ee80000300a00 */
[----:B------:R0:W-:Y:S04]  /*de80*/  STL.64 [R1+0x1920], R22 ;  /* 0x0019201601007387 */ /* 0x0001e80000100a00 */
[----:B------:R1:W-:Y:S04]  /*de90*/  STL.64 [R1+0x1918], R20 ;  /* 0x0019181401007387 */ /* 0x0003e80000100a00 */
[----:B0-----:R-:W2:Y:S04]  /*dea0*/  LDL.64 R22, [R1+0x8] ;  /* 0x0000080001167983 */ /* 0x001ea80000100a00 */
[----:B-1----:R-:W2:Y:S04]  /*deb0*/  LDL.64 R20, [R1] ;  /* 0x0000000001147983 */ /* 0x002ea80000100a00 */
[----:B------:R-:W3:Y:S04]  /*dec0*/  LDL.LU.64 R8, [R1+0x1988] ;  /* 0x0019880001087983 */ /* 0x000ee80000300a00 */
[----:B------:R-:W-:Y:S04]  /*ded0*/  STL [R1+0x194c], R26 ;  /* 0x00194c1a01007387 */ /* 0x000fe80000100800 */
[----:B------:R-:W-:Y:S04]  /*dee0*/  STL [R1+0x1948], R27 ;  /* 0x0019481b01007387 */ /* 0x000fe80000100800 */
[----:B------:R-:W-:Y:S04]  /*def0*/  STL.64 [R1+0xbb0], R12 ;  /* 0x000bb00c01007387 */ /* 0x000fe80000100a00 */
[----:B------:R-:W-:Y:S04]  /*df00*/  STL.64 [R1+0xbb8], R14 ;  /* 0x000bb80e01007387 */ /* 0x000fe80000100a00 */
[----:B------:R0:W-:Y:S04]  /*df10*/  STL.64 [R1+0x1960], R24 ;  /* 0x0019601801007387 */ /* 0x0001e80000100a00 */
[----:B0-----:R-:W4:Y:S04]  /*df20*/  LDL.LU.64 R24, [R1+0x6b0] ;  /* 0x0006b00001187983 */ /* 0x001f280000300a00 */
[----:B------:R-:W4:Y:S04]  /*df30*/  LDL.LU.64 R26, [R1+0x6b8] ;  /* 0x0006b800011a7983 */ /* 0x000f280000300a00 */
[----:B------:R-:W2:Y:S04]  /*df40*/  LDL.LU.64 R12, [R1+0x5e0] ;  /* 0x0005e000010c7983 */ /* 0x000ea80000300a00 */
[----:B------:R-:W2:Y:S01]  /*df50*/  LDL.LU.64 R14, [R1+0x5e8] ;  /* 0x0005e800010e7983 */ /* 0x000ea20000300a00 */
[----:B---3--:R-:W-:Y:S11]  /*df60*/  HMMA.16816.F32 R4, R16, R8, R4 ;  /* 0x000000081004723c */ /* 0x008ff60000001804 */
[----:B------:R-:W-:Y:S11]  /*df70*/  @!UPT UIADD3 URZ, URZ, URZ, URZ ;  /* 0x0000003f3f3ff290 */ /* 0x000ff6000fffe03f */
[----:B------:R-:W-:Y:S01]  /*df80*/  @!UPT UIADD3 URZ, URZ, URZ, URZ ;  /* 0x0000003f3f3ff290 */ /* 0x000fe2000fffe03f */
[----:B------:R-:W-:Y:S04]  /*df90*/  STL.64 [R1+0x200], R4 ;  /* 0x0002000401007387 */ /* 0x000fe80000100a00 */
[----:B------:R0:W-:Y:S04]  /*dfa0*/  STL.64 [R1+0x208], R6 ;  /* 0x0002080601007387 */ /* 0x0001e80000100a00 */
[----:B0-----:R-:W2:Y:S04]  /*dfb0*/  LDL.LU.64 R6, [R1+0x1980] ;  /* 0x0019800001067983 */ /* 0x001ea80000300a00 */
[----:B------:R-:W2:Y:S01]  /*dfc0*/  LDL.LU.64 R4, [R1+0x1978] ;  /* 0x0019780001047983 */ /* 0x000ea20000300a00 */
[----:B------:R-:W-:-:S02]  /*dfd0*/  IMAD.MOV.U32 R28, RZ, RZ, R16 ;  /* 0x000000ffff1c7224 */ /* 0x000fc400078e0010 */
[----:B------:R-:W-:Y:S02]  /*dfe0*/  IMAD.MOV.U32 R3, RZ, RZ, R17 ;  /* 0x000000ffff037224 */ /* 0x000fe400078e0011 */
[----:B------:R-:W-:Y:S01]  /*dff0*/  IMAD.MOV.U32 R0, RZ, RZ, R18 ;  /* 0x000000ffff007224 */ /* 0x000fe200078e0012 */
[----:B------:R-:W3:Y:S01]  /*e000*/  LDL.LU.64 R16, [R1+0x580] ;  /* 0x0005800001107983 */ /* 0x000ee20000300a00 */
[----:B------:R-:W-:-:S03]  /*e010*/  IMAD.MOV.U32 R2, RZ, RZ, R19 ;  /* 0x000000ffff027224 */ /* 0x000fc600078e0013 */
[----:B------:R-:W3:Y:S01]  /*e020*/  LDL.LU.64 R18, [R1+0x588] ;  /* 0x0005880001127983 */ /* 0x000ee20000300a00 */
[----:B--2---:R-:W-:Y:S11]  /*e030*/  HMMA.16816.F32 R4, R20, R8, R4 ;  /* 0x000000081404723c */ /* 0x004ff60000001804 */
[----:B------:R-:W-:Y:S11]  /*e040*/  @!UPT UIADD3 URZ, URZ, URZ, URZ ;  /* 0x0000003f3f3ff290 */ /* 0x000ff6000fffe03f */
[----:B------:R-:W-:Y:S01]  /*e050*/  @!UPT UIADD3 URZ, URZ, URZ, URZ ;  /* 0x0000003f3f3ff290 */ /* 0x000fe2000fffe03f */
[----:B------:R-:W-:Y:S04]  /*e060*/  STL.64 [R1+0x1a0], R4 ;  /* 0x0001a00401007387 */ /* 0x000fe80000100a00 */
[----:B------:R0:W-:Y:S04]  /*e070*/  STL.64 [R1+0x1a8], R6 ;  /* 0x0001a80601007387 */ /* 0x0001e80000100a00 */
[----:B0-----:R-:W4:Y:S04]  /*e080*/  LDL.LU.64 R6, [R1+0x1970] ;  /* 0x0019700001067983 */ /* 0x001f280000300a00 */
[----:B------:R-:W4:Y:S01]  /*e090*/  LDL.LU.64 R4, [R1+0x1968] ;  /* 0x0019680001047983 */ /* 0x000f220000300a00 */
[----:B------:R-:W-:-:S03]  /*e0a0*/  IMAD.MOV.U32 R29, RZ, RZ, R23 ;  /* 0x000000ffff1d7224 */ /* 0x000fc600078e0017 */
[----:B------:R-:W2:Y:S04]  /*e0b0*/  LDL.LU.64 R20, [R1+0x550] ;  /* 0x0005500001147983 */ /* 0x000ea80000300a00 */
[----:B------:R-:W2:Y:S01]  /*e0c0*/  LDL.LU.64 R22, [R1+0x558] ;  /* 0x0005580001167983 */ /* 0x000ea20000300a00 */
[----:B----4-:R-:W-:Y:S11]  /*e0d0*/  HMMA.16816.F32 R24, R4, R8, R24 ;  /* 0x000000080418723c */ /* 0x010ff60000001818 */
[----:B------:R-:W-:Y:S11]  /*e0e0*/  @!UPT UIADD3 URZ, URZ, URZ, URZ ;  /* 0x0000003f3f3ff290 */ /* 0x000ff6000fffe03f */
[----:B------:R-:W-:Y:S01]  /*e0f0*/  @!UPT UIADD3 URZ, URZ, URZ, URZ ;  /* 0x0000003f3f3ff290 */ /* 0x000fe2000fffe03f */
[----:B------:R0:W-:Y:S04]  /*e100*/  STL.64 [R1+0x280], R24 ;  /* 0x0002801801007387 */ /* 0x0001e80000100a00 */
[----:B------:R1:W-:Y:S04]  /*e110*/  STL.64 [R1+0x288], R26 ;  /* 0x0002881a01007387 */ /* 0x0003e80000100a00 */
[----:B0-----:R-:W4:Y:S01]  /*e120*/  LDL.LU.64 R24, [R1+0x1960] ;  /* 0x0019600001187983 */ /* 0x001f220000300a00 */
[----:B-1----:R-:W-:-:S03]  /*e130*/  IMAD.MOV.U32 R26, RZ, RZ, R8 ;  /* 0x000000ffff1a7224 */ /* 0x002fc600078e0008 */
[----:B------:R-:W2:Y:S01]  /*e140*/  LDL.LU.64 R10, [R1+0x1958] ;  /* 0x00195800010a7983 */ /* 0x000ea20000300a00 */
[----:B------:R-:W-:-:S03]  /*e150*/  IMAD.MOV.U32 R27, RZ, RZ, R9 ;  /* 0x000000ffff1b7224 */ /* 0x000fc600078e0009 */
[----:B------:R-:W2:Y:S04]  /*e160*/  LDL.LU.64 R8, [R1+0x1950] ;  /* 0x0019500001087983 */ /* 0x000ea80000300a00 */
[----:B------:R-:W-:Y:S04]  /*e170*/  STL.64 [R1+0x18a8], R6 ;  /* 0x0018a80601007387 */ /* 0x000fe80000100a00 */
[----:B------:R0:W-:Y:S02]  /*e180*/  STL.64 [R1+0x18a0], R4 ;  /* 0x0018a00401007387 */ /* 0x0001e40000100a00 */
[----:B0-----:R-:W-:-:S02]  /*e190*/  IMAD.MOV.U32 R4, RZ, RZ, R26 ;  /* 0x000000ffff047224 */ /* 0x001fc400078e001a */
[----:B------:R-:W-:Y:S01]  /*e1a0*/  IMAD.MOV.U32 R5, RZ, RZ, R27 ;  /* 0x000000ffff057224 */ /* 0x000fe200078e001b */
[----:B------:R-:W4:Y:S04]  /*e1b0*/  LDL.LU R26, [R1+0x194c] ;  /* 0x00194c00011a7983 */ /* 0x000f280000300800 */
[----:B------:R-:W4:Y:S02]  /*e1c0*/  LDL.LU R27, [R1+0x1948] ;  /* 0x00194800011b7983 */ /* 0x000f240000300800 */
        /* <DEDUP_REMOVED lines=30> */
[----:B------:R0:W-:Y:S01]  /*e3b0*/  STL.64 [R1+0x1828], R16 ;  /* 0x0018281001007387 */ /* 0x0001e20000100a00 */
[-C--:B---3--:R-:W-:Y:S08]  /*e3c0*/  HMMA.16816.F32 R12, R20, R4.reuse, R12 ;  /* 0x00000004140c723c */ /* 0x088ff0000000180c */
[----:B----4-:R-:W-:Y:S01]  /*e3d0*/  HMMA.16816.F32 R4, R24, R4, R8 ;  /* 0x000000041804723c */ /* 0x010fe20000001808 */
[----:B------:R-:W-:Y:S04]  /*e3e0*/  STL.64 [R1+0x1800], R22 ;  /* 0x0018001601007387 */ /* 0x000fe80000100a00 */
[----:B------:R-:W-:Y:S10]  /*e3f0*/  STL.64 [R1+0x17f8], R20 ;  /* 0x0017f81401007387 */ /* 0x000ff40000100a00 */
[----:B------:R-:W-:Y:S04]  /*e400*/  STL.64 [R1+0x4b0], R12 ;  /* 0x0004b00c01007387 */ /* 0x000fe80000100a00 */
[----:B------:R-:W-:Y:S04]  /*e410*/  STL.64 [R1+0x4b8], R14 ;  /* 0x0004b80e01007387 */ /* 0x000fe80000100a00 */
[----:B0-----:R-:W2:Y:S04]  /*e420*/  LDL.LU.64 R16, [R1+0x910] ;  /* 0x0009100001107983 */ /* 0x001ea80000300a00 */
[----:B------:R-:W2:Y:S04]  /*e430*/  LDL.LU.64 R18, [R1+0x918] ;  /* 0x0009180001127983 */ /* 0x000ea80000300a00 */
[----:B------:R0:W-:Y:S04]  /*e440*/  STL.64 [R1+0xba0], R4 ;  /* 0x000ba00401007387 */ /* 0x0001e80000100a00 */
[----:B------:R1:W-:Y:S04]  /*e450*/  STL.64 [R1+0xba8], R6 ;  /* 0x000ba80601007387 */ /* 0x0003e80000100a00 */
[----:B0-----:R-:W3:Y:S04]  /*e460*/  LDL.LU R4, [R1] ;  /* 0x0000000001047983 */ /* 0x001ee80000300800 */
[----:B------:R-:W3:Y:S01]  /*e470*/  LDL.LU R5, [R1+0x4] ;  /* 0x0000040001057983 */ /* 0x000ee20000300800 */
[----:B-1----:R-:W-:-:S03]  /*e480*/  IMAD.MOV.U32 R7, RZ, RZ, R29 ;  /* 0x000000ffff077224 */ /* 0x002fc600078e001d */
[----:B------:R-:W4:Y:S04]  /*e490*/  LDL.LU R6, [R1+0x8] ;  /* 0x0000080001067983 */ /* 0x000f280000300800 */
[----:B------:R-:W2:Y:S04]  /*e4a0*/  LDL.LU R29, [R1+0x1914] ;  /* 0x00191400011d7983 */ /* 0x000ea80000300800 */
[----:B--2---:R-:W0:Y:S04]  /*e4b0*/  LDSM.16.M88.4 R20, [R29+0xf800] ;  /* 0x00f800001d14783b */ /* 0x004e280000000200 */
[----:B------:R-:W1:Y:S04]  /*e4c0*/  LDSM.16.M88.4 R8, [R29+0xe800] ;  /* 0x00e800001d08783b */ /* 0x000e680000000200 */
[----:B------:R-:W2:Y:S04]  /*e4d0*/  LDSM.16.M88.4 R12, [R29+0xf000] ;  /* 0x00f000001d0c783b */ /* 0x000ea80000000200 */
[----:B----4-:R4:W-:Y:S04]  /*e4e0*/  STL.64 [R1+0x18e8], R6 ;  /* 0x0018e80601007387 */ /* 0x0109e80000100a00 */
[----:B---3--:R3:W-:Y:S01]  /*e4f0*/  STL.64 [R1+0x18e0], R4 ;  /* 0x0018e00401007387 */ /* 0x0087e20000100a00 */
[----:B----4-:R-:W-:-:S02]  /*e500*/  IMAD.MOV.U32 R6, RZ, RZ, R0 ;  /* 0x000000ffff067224 */ /* 0x010fc400078e0000 */
[----:B---3--:R-:W-:Y:S02]  /*e510*/  IMAD.MOV.U32 R4, RZ, RZ, R28 ;  /* 0x000000ffff047224 */ /* 0x008fe400078e001c */
[----:B------:R-:W3:Y:S01]  /*e520*/  LDL.LU R28, [R1+0x1910] ;  /* 0x00191000011c7983 */ /* 0x000ee20000300800 */
[----:B------:R-:W-:-:S03]  /*e530*/  IMAD.MOV.U32 R5, RZ, RZ, R3 ;  /* 0x000000ffff057224 */ /* 0x000fc600078e0003 */
[----:B------:R-:W4:Y:S04]  /*e540*/  LDL.LU R3, [R1+0x190c] ;  /* 0x00190c0001037983 */ /* 0x000f280000300800 */
[----:B------:R-:W3:Y:S04]  /*e550*/  LDL.LU R0, [R1+0x1908] ;  /* 0x0019080001007983 */ /* 0x000ee80000300800 */
[----:B------:R1:W-:Y:S04]  /*e560*/  STL [R1+0x17d0], R27 ;  /* 0x0017d01b01007387 */ /* 0x0003e80000100800 */
[----:B0-----:R-:W-:Y:S04]  /*e570*/  STL.64 [R1+0x20], R20 ;  /* 0x0000201401007387 */ /* 0x001fe80000100a00 */
[----:B------:R-:W-:Y:S01]  /*e580*/  STL.64 [R1+0x28], R22 ;  /* 0x0000281601007387 */ /* 0x000fe20000100a00 */
[----:B-1----:R-:W-:-:S03]  /*e590*/  IMAD.MOV.U32 R27, RZ, RZ, R23 ;  /* 0x000000ffff1b7224 */ /* 0x002fc600078e0017 */
[----:B------:R-:W-:Y:S04]  /*e5a0*/  STL.64 [R1+0x40], R8 ;  /* 0x0000400801007387 */ /* 0x000fe80000100a00 */
[----:B------:R-:W-:Y:S04]  /*e5b0*/  STL.64 [R1+0x48], R10 ;  /* 0x0000480a01007387 */ /* 0x000fe80000100a00 */
[----:B--2---:R-:W-:Y:S04]  /*e5c0*/  STL.64 [R1+0x38], R14 ;  /* 0x0000380e01007387 */ /* 0x004fe80000100a00 */
[----:B------:R-:W-:Y:S04]  /*e5d0*/  STL.64 [R1+0x17e0], R26 ;  /* 0x0017e01a01007387 */ /* 0x000fe80000100a00 */
[----:B------:R0:W-:Y:S04]  /*e5e0*/  STL.64 [R1+0x17d8], R24 ;  /* 0x0017d81801007387 */ /* 0x0001e80000100a00 */
[----:B0-----:R-:W2:Y:S01]  /*e5f0*/  LDL.LU.64 R24, [R1+0x20] ;  /* 0x0000200001187983 */ /* 0x001ea20000300a00 */
[----:B------:R-:W-:-:S07]  /*e600*/  IMAD.MOV.U32 R7, RZ, RZ, R2 ;  /* 0x000000ffff077224 */ /* 0x000fce00078e0002 */
[----:B------:R-:W-:Y:S01]  /*e610*/  HMMA.16816.F32 R8, R4, R8, R16 ;  /* 0x000000080408723c */ /* 0x000fe20000001810 */
[----:B--2---:R0:W-:Y:S04]  /*e620*/  STL.64 [R1+0x1900], R24 ;  /* 0x0019001801007387 */ /* 0x0041e80000100a00 */
[----:B------:R-:W-:Y:S04]  /*e630*/  STL [R1+0xe20], R29 ;  /* 0x000e201d01007387 */ /* 0x000fe80000100800 */
[----:B0-----:R-:W2:Y:S04]  /*e640*/  LDL.LU.64 R24, [R1+0x900] ;  /* 0x0009000001187983 */ /* 0x001ea80000300a00 */
[----:B------:R-:W2:Y:S10]  /*e650*/  LDL.LU.64 R26, [R1+0x908] ;  /* 0x00090800011a7983 */ /* 0x000eb40000300a00 */
[----:B------:R0:W-:Y:S04]  /*e660*/  STL.64 [R1+0x1f0], R8 ;  /* 0x0001f00801007387 */ /* 0x0001e80000100a00 */
[----:B------:R1:W-:Y:S04]  /*e670*/  STL.64 [R1+0x1f8], R10 ;  /* 0x0001f80a01007387 */ /* 0x0003e80000100a00 */
[----:B0-----:R-:W2:Y:S04]  /*e680*/  LDL.LU.64 R8, [R1+0x850] ;  /* 0x0008500001087983 */ /* 0x001ea80000300a00 */
[----:B-1----:R-:W2:Y:S04]  /*e690*/  LDL.LU.64 R10, [R1+0x858] ;  /* 0x00085800010a7983 */ /* 0x002ea80000300a00 */
        /* <DEDUP_REMOVED lines=19> */
[----:B------:R-:W2:Y:S01]  /*e7d0*/  LDL.LU.64 R10, [R1+0x8d8] ;  /* 0x0008d800010a7983 */ /* 0x000ea20000300a00 */
[----:B------:R-:W-:-:S03]  /*e7e0*/  IMAD.MOV.U32 R2, RZ, RZ, R22 ;  /* 0x000000ffff027224 */ /* 0x000fc600078e0016 */
[----:B--2---:R-:W-:Y:S04]  /*e7f0*/  STL.64 [R1+0x18f8], R10 ;  /* 0x0018f80a01007387 */ /* 0x004fe80000100a00 */
[----:B------:R0:W-:Y:S04]  /*e800*/  STL.64 [R1+0x18f0], R8 ;  /* 0x0018f00801007387 */ /* 0x0001e80000100a00 */
[----:B0-----:R-:W2:Y:S04]  /*e810*/  LDL.LU.64 R8, [R1+0x8f0] ;  /* 0x0008f00001087983 */ /* 0x001ea80000300a00 */
[----:B------:R-:W2:Y:S04]  /*e820*/  LDL.LU.64 R10, [R1+0x8f8] ;  /* 0x0008f800010a7983 */ /* 0x000ea80000300a00 */
[----:B------:R-:W2:Y:S04]  /*e830*/  LDL.LU.64 R16, [R1+0x830] ;  /* 0x0008300001107983 */ /* 0x000ea80000300a00 */
[----:B------:R-:W2:Y:S04]  /*e840*/  LDL.LU.64 R18, [R1+0x838] ;  /* 0x0008380001127983 */ /* 0x000ea80000300a00 */
[----:B------:R-:W2:Y:S04]  /*e850*/  LDL.LU.64 R20, [R1+0x800] ;  /* 0x0008000001147983 */ /* 0x000ea80000300a00 */
[----:B------:R-:W2:Y:S01]  /*e860*/  LDL.LU.64 R22, [R1+0x808] ;  /* 0x0008080001167983 */ /* 0x000ea20000300a00 */
[C---:B------:R-:W-:Y:S03]  /*e870*/  HMMA.16816.F32 R24, R4.reuse, R12, R24 ;  /* 0x0000000c0418723c */ /* 0x040fe60000001818 */
[----:B--2---:R-:W-:Y:S04]  /*e880*/  STL.64 [R1+0x1858], R22 ;  /* 0x0018581601007387 */ /* 0x004fe80000100a00 */
[----:B------:R0:W-:Y:S04]  /*e890*/  STL.64 [R1+0x1850], R20 ;  /* 0x0018501401007387 */ /* 0x0001e80000100a00 */
[----:B0-----:R-:W2:Y:S04]  /*e8a0*/  LDL.LU.64 R20, [R1+0x820] ;  /* 0x0008200001147983 */ /* 0x001ea80000300a00 */
[----:B------:R-:W2:Y:S04]  /*e8b0*/  LDL.LU.64 R22, [R1+0x828] ;  /* 0x0008280001167983 */ /* 0x000ea80000300a00 */
[----:B--2---:R-:W-:Y:S04]  /*e8c0*/  STL.64 [R1+0x1868], R22 ;  /* 0x0018681601007387 */ /* 0x004fe80000100a00 */
[----:B------:R0:W-:Y:S04]  /*e8d0*/  STL.64 [R1+0x1860], R20 ;  /* 0x0018601401007387 */ /* 0x0001e80000100a00 */
[----:B0-----:R-:W2:Y:S04]  /*e8e0*/  LDL.64 R20, [R1+0x40] ;  /* 0x0000400001147983 */ /* 0x001ea80000100a00 */
[----:B------:R0:W-:Y:S04]  /*e8f0*/  STL.64 [R1+0x1e0], R24 ;  /* 0x0001e01801007387 */ /* 0x0001e80000100a00 */
[----:B------:R-:W-:Y:S04]  /*e900*/  STL.64 [R1+0x1e8], R26 ;  /* 0x0001e81a01007387 */ /* 0x000fe80000100a00 */
[----:B0-----:R-:W2:Y:S02]  /*e910*/  LDL.LU.64 R24, [R1+0x1900] ;  /* 0x0019000001187983 */ /* 0x001ea40000300a00 */
[----:B--2---:R-:W-:Y:S02]  /*e920*/  HMMA.16816.F32 R4, R4, R24, R8 ;  /* 0x000000180404723c */ /* 0x004fe40000001808 */
[----:B------:R-:W2:Y:S04]  /*e930*/  LDL.LU.64 R10, [R1+0x18f8] ;  /* 0x0018f800010a7983 */ /* 0x000ea80000300a00 */
[----:B------:R-:W2:Y:S11]  /*e940*/  LDL.LU.64 R8, [R1+0x18f0] ;  /* 0x0018f00001087983 */ /* 0x000eb60000300a00 */
[----:B------:R-:W-:Y:S06]  /*e950*/  @!UPT UIADD3 URZ, URZ, URZ, URZ ;  /* 0x0000003f3f3ff290 */ /* 0x000fec000fffe03f */
[----:B------:R-:W-:Y:S04]  /*e960*/  STL.64 [R1+0x170], R4 ;  /* 0x0001700401007387 */ /* 0x000fe80000100a00 */
[----:B------:R0:W-:Y:S04]  /*e970*/  STL.64 [R1+0x178], R6 ;  /* 0x0001780601007387 */ /* 0x0001e80000100a00 */
[----:B0-----:R-:W2:Y:S04]  /*e980*/  LDL.LU.64 R6, [R1+0x18e8] ;  /* 0x0018e80001067983 */ /* 0x001ea80000300a00 */
[----:B------:R-:W2:Y:S02]  /*e990*/  LDL.LU.64 R4, [R1+0x18e0] ;  /* 0x0018e00001047983 */ /* 0x000ea40000300a00 */
[C---:B--2---:R-:W-:Y:S11]  /*e9a0*/  HMMA.16816.F32 R8, R4.reuse, R20, R8 ;  /* 0x000000140408723c */ /* 0x044ff60000001808 */
[----:B------:R-:W-:Y:S11]  /*e9b0*/  @!UPT UIADD3 URZ, URZ, URZ, URZ ;  /* 0x0000003f3f3ff290 */ /* 0x000ff6000fffe03f */
[----:B------:R-:W-:Y:S01]  /*e9c0*/  @!UPT UIADD3 URZ, URZ, URZ, URZ ;  /* 0x0000003f3f3ff290 */ /* 0x000fe2000fffe03f */
        /* <DEDUP_REMOVED lines=37> */
[----:B------:R0:W-:Y:S04]  /*ec20*/  STL.64 [R1+0x140], R4 ;  /* 0x0001400401007387 */ /* 0x0001e80000100a00 */
[----:B------:R1:W-:Y:S04]  /*ec30*/  STL.64 [R1+0x148], R6 ;  /* 0x0001480601007387 */ /* 0x0003e80000100a00 */
[----:B0-----:R-:W3:Y:S04]  /*ec40*/  LDL.LU.64 R4, [R1+0x7f0] ;  /* 0x0007f00001047983 */ /* 0x001ee80000300a00 */
[----:B-1----:R-:W3:Y:S01]  /*ec50*/  LDL.LU.64 R6, [R1+0x7f8] ;  /* 0x0007f80001067983 */ /* 0x002ee20000300a00 */
[----:B--2---:R-:W-:Y:S11]  /*ec60*/  HMMA.16816.F32 R16, R8, R20, R16 ;  /* 0x000000140810723c */ /* 0x004ff60000001810 */
[----:B------:R-:W-:Y:S11]  /*ec70*/  @!UPT UIADD3 URZ, URZ, URZ, URZ ;  /* 0x0000003f3f3ff290 */ /* 0x000ff6000fffe03f */
[----:B------:R-:W-:Y:S01]  /*ec80*/  @!UPT UIADD3 URZ, URZ, URZ, URZ ;  /* 0x0000003f3f3ff290 */ /* 0x000fe2000fffe03f */
[----:B------:R0:W-:Y:S04]  /*ec90*/  STL.64 [R1+0x130], R16 ;  /* 0x0001301001007387 */ /* 0x0001e80000100a00 */
[----:B------:R1:W-:Y:S04]  /*eca0*/  STL.64 [R1+0x138], R18 ;  /* 0x0001381201007387 */ /* 0x0003e80000100a00 */
[----:B------:R-:W2:Y:S01]  /*ecb0*/  LDL.LU.64 R22, [R1+0x1868] ;  /* 0x0018680001167983 */ /* 0x000ea20000300a00 */
[----:B0-----:R-:W-:Y:S02]  /*ecc0*/  IMAD.MOV.U32 R17, RZ, RZ, R21 ;  /* 0x000000ffff117224 */ /* 0x001fe400078e0015 */
[----:B-1----:R-:W-:-:S02]  /*ecd0*/  IMAD.MOV.U32 R18, RZ, RZ, R20 ;  /* 0x000000ffff127224 */ /* 0x002fc400078e0014 */
[----:B------:R-:W2:Y:S02]  /*ece0*/  LDL.LU.64 R20, [R1+0x1860] ;  /* 0x0018600001147983 */ /* 0x000ea40000300a00 */
[----:B--2---:R-:W-:Y:S11]  /*ecf0*/  HMMA.16816.F32 R20, R8, R12, R20 ;  /* 0x0000000c0814723c */ /* 0x004ff60000001814 */
[----:B------:R-:W-:Y:S11]  /*ed00*/  @!UPT UIADD3 URZ, URZ, URZ, URZ ;  /* 0x0000003f3f3ff290 */ /* 0x000ff6000fffe03f */
[----:B------:R-:W-:Y:S01]  /*ed10*/  @!UPT UIADD3 URZ, URZ, URZ, URZ ;  /* 0x0000003f3f3ff290 */ /* 0x000fe2000fffe03f */
[----:B------:R-:W-:Y:S04]  /*ed20*/  STL.64 [R1+0x120], R20 ;  /* 0x0001201401007387 */ /* 0x000fe80000100a00 */
[----:B------:R0:W-:Y:S04]  /*ed30*/  STL.64 [R1+0x128], R22 ;  /* 0x0001281601007387 */ /* 0x0001e80000100a00 */
[----:B0-----:R-:W2:Y:S04]  /*ed40*/  LDL.LU.64 R22, [R1+0x1858] ;  /* 0x0018580001167983 */ /* 0x001ea80000300a00 */
[----:B------:R-:W2:Y:S01]  /*ed50*/  LDL.LU.64 R20, [R1+0x1850] ;  /* 0x0018500001147983 */ /* 0x000ea20000300a00 */
[----:B------:R-:W-:-:S02]  /*ed60*/  IMAD.MOV.U32 R16, RZ, RZ, R12 ;  /* 0x000000ffff107224 */ /* 0x000fc400078e000c */
[----:B------:R-:W-:Y:S01]  /*ed70*/  IMAD.MOV.U32 R29, RZ, RZ, R13 ;  /* 0x000000ffff1d7224 */ /* 0x000fe200078e000d */
[----:B------:R-:W3:Y:S04]  /*ed80*/  LDL.LU.64 R14, [R1+0x1848] ;  /* 0x00184800010e7983 */ /* 0x000ee80000300a00 */
[----:B------:R-:W3:Y:S01]  /*ed90*/  LDL.LU.64 R12, [R1+0x1840] ;  /* 0x00184000010c7983 */ /* 0x000ee20000300a00 */
[----:B--2---:R-:W-:Y:S07]  /*eda0*/  HMMA.16816.F32 R20, R8, R24, R20 ;  /* 0x000000180814723c */ /* 0x004fee0000001814 */
[----:B------:R-:W-:-:S02]  /*edb0*/  IMAD.MOV.U32 R10, RZ, RZ, R17 ;  /* 0x000000ffff0a7224 */ /* 0x000fc400078e0011 */
[----:B------:R-:W-:Y:S02]  /*edc0*/  IMAD.MOV.U32 R11, RZ, RZ, R16 ;  /* 0x000000ffff0b7224 */ /* 0x000fe400078e0010 */
[----:B------:R-:W-:Y:S11]  /*edd0*/  IMAD.MOV.U32 R9, RZ, RZ, R18 ;  /* 0x000000ffff097224 */ /* 0x000ff600078e0012 */
[----:B------:R-:W-:Y:S01]  /*ede0*/  @!UPT UIADD3 URZ, URZ, URZ, URZ ;  /* 0x0000003f3f3ff290 */ /* 0x000fe2000fffe03f */
[----:B------:R-:W-:Y:S04]  /*edf0*/  STL.64 [R1], R20 ;  /* 0x0000001401007387 */ /* 0x000fe80000100a00 */
[----:B------:R-:W-:Y:S04]  /*ee00*/  STL.64 [R1+0x8], R22 ;  /* 0x0000081601007387 */ /* 0x000fe80000100a00 */
[----:B------:R0:W-:Y:S04]  /*ee10*/  STL.64 [R1+0x1838], R24 ;  /* 0x0018381801007387 */ /* 0x0001e80000100a00 */
[----:B0-----:R-:W2:Y:S04]  /*ee20*/  LDL.LU.64 R24, [R1+0x7e0] ;  /* 0x0007e00001187983 */ /* 0x001ea80000300a00 */
[----:B------:R-:W2:Y:S04]  /*ee30*/  LDL.LU.64 R26, [R1+0x7e8] ;  /* 0x0007e800011a7983 */ /* 0x000ea80000300a00 */
[----:B------:R-:W2:Y:S04]  /*ee40*/  LDL.LU.64 R16, [R1+0x7c0] ;  /* 0x0007c00001107983 */ /* 0x000ea80000300a00 */
[----:B------:R-:W2:Y:S04]  /*ee50*/  LDL.LU.64 R18, [R1+0x7c8] ;  /* 0x0007c80001127983 */ /* 0x000ea80000300a00 */
[----:B------:R-:W2:Y:S04]  /*ee60*/  LDL.LU.64 R20, [R1+0x7a0] ;  /* 0x0007a00001147983 */ /* 0x000ea80000300a00 */
[----:B------:R-:W2:Y:S04]  /*ee70*/  LDL.LU.64 R22, [R1+0x7a8] ;  /* 0x0007a80001167983 */ /* 0x000ea80000300a00 */
[----:B--2---:R-:W-:Y:S04]  /*ee80*/  STL.64 [R1+0x1810], R22 ;  /* 0x0018101601007387 */ /* 0x004fe80000100a00 */
[----:B------:R0:W-:Y:S02]  /*ee90*/  STL.64 [R1+0x1808], R20 ;  /* 0x0018081401007387 */ /* 0x0001e40000100a00 */
[----:B0-----:R-:W-:-:S02]  /*eea0*/  IMAD.MOV.U32 R20, RZ, RZ, R9 ;  /* 0x000000ffff147224 */ /* 0x001fc400078e0009 */
[----:B------:R-:W-:-:S07]  /*eeb0*/  IMAD.MOV.U32 R21, RZ, RZ, R10 ;  /* 0x000000ffff157224 */ /* 0x000fce00078e000a */
[----:B---3--:R-:W-:Y:S11]  /*eec0*/  HMMA.16816.F32 R4, R12, R20, R4 ;  /* 0x000000140c04723c */ /* 0x008ff60000001804 */
[----:B------:R-:W-:Y:S11]  /*eed0*/  @!UPT UIADD3 URZ, URZ, URZ, URZ ;  /* 0x0000003f3f3ff290 */ /* 0x000ff6000fffe03f */
[----:B------:R-:W-:Y:S01]  /*eee0*/  @!UPT UIADD3 URZ, URZ, URZ, URZ ;  /* 0x0000003f3f3ff290 */ /* 0x000fe2000fffe03f */
[----:B------:R0:W-:Y:S04]  /*eef0*/  STL.64 [R1+0x360], R4 ;  /* 0x0003600401007387 */ /* 0x0001e80000100a00 */
[----:B------:R1:W-:Y:S04]  /*ef00*/  STL.64 [R1+0x368], R6 ;  /* 0x0003680601007387 */ /* 0x0003e80000100a00 */
[----:B0-----:R-:W2:Y:S04]  /*ef10*/  LDL.LU.64 R4, [R1+0x710] ;  /* 0x0007100001047983 */ /* 0x001ea80000300a00 */
[----:B-1----:R-:W3:Y:S01]  /*ef20*/  LDL.LU.64 R6, [R1+0x718] ;  /* 0x0007180001067983 */ /* 0x002ee20000300a00 */
[----:B------:R-:W-:-:S02]  /*ef30*/  IMAD.MOV.U32 R8, RZ, RZ, R11 ;  /* 0x000000ffff087224 */ /* 0x000fc400078e000b */
[----:B------:R-:W-:-:S07]  /*ef40*/  IMAD.MOV.U32 R9, RZ, RZ, R29 ;  /* 0x000000ffff097224 */ /* 0x000fce00078e001d */
[C---:B------:R-:W-:Y:S01]  /*ef50*/  HMMA.16816.F32 R24, R12.reuse, R8, R24 ;  /* 0x000000080c18723c */ /* 0x040fe20000001818 */
[----:B---3--:R-:W-:Y:S04]  /*ef60*/  STL.64 [R1+0x17f0], R6 ;  /* 0x0017f00601007387 */ /* 0x008fe80000100a00 */
[----:B--2---:R0:W-:Y:S04]  /*ef70*/  STL.64 [R1+0x17e8], R4 ;  /* 0x0017e80401007387 */ /* 0x0041e80000100a00 */
[----:B0-----:R-:W2:Y:S04]  /*ef80*/  LDL.LU.64 R4, [R1+0x700] ;  /* 0x0007000001047983 */ /* 0x001ea80000300a00 */
[----:B------:R-:W3:Y:S04]  /*ef90*/  LDL.LU.64 R6, [R1+0x708] ;  /* 0x0007080001067983 */ /* 0x000ee80000300a00 */
[----:B---3--:R-:W-:Y:S04]  /*efa0*/  STL.64 [R1+0x1820], R6 ;  /* 0x0018200601007387 */ /* 0x008fe80000100a00 */
[----:B--2---:R0:W-:Y:S04]  /*efb0*/  STL.64 [R1+0x1818], R4 ;  /* 0x0018180401007387 */ /* 0x0041e80000100a00 */
[----:B0-----:R-:W2:Y:S04]  /*efc0*/  LDL.LU.64 R4, [R1+0x7b0] ;  /* 0x0007b00001047983 */ /* 0x001ea80000300a00 */
[----:B------:R-:W2:Y:S04]  /*efd0*/  LDL.LU.64 R6, [R1+0x7b8] ;  /* 0x0007b80001067983 */ /* 0x000ea80000300a00 */
[----:B------:R0:W-:Y:S04]  /*efe0*/  STL.64 [R1+0x340], R24 ;  /* 0x0003401801007387 */ /* 0x0001e80000100a00 */
[----:B------:R-:W-:Y:S04]  /*eff0*/  STL.64 [R1+0x348], R26 ;  /* 0x0003481a01007387 */ /* 0x000fe80000100a00 */
[----:B0-----:R-:W3:Y:S02]  /*f000*/  LDL.LU.64 R24, [R1+0x1838] ;  /* 0x0018380001187983 */ /* 0x001ee40000300a00 */
[----:B---3--:R-:W-:Y:S02]  /*f010*/  HMMA.16816.F32 R12, R12, R24, R16 ;  /* 0x000000180c0c723c */ /* 0x008fe40000001810 */
[----:B------:R-:W2:Y:S04]  /*f020*/  LDL.LU.64 R18, [R1+0x1830] ;  /* 0x0018300001127983 */ /* 0x000ea80000300a00 */
[----:B------:R-:W2:Y:S11]  /*f030*/  LDL.LU.64 R16, [R1+0x1828] ;  /* 0x0018280001107983 */ /* 0x000eb60000300a00 */
[----:B------:R-:W-:Y:S06]  /*f040*/  @!UPT UIADD3 URZ, URZ, URZ, URZ ;  /* 0x0000003f3f3ff290 */ /* 0x000fec000fffe03f */
[----:B------:R-:W-:Y:S04]  /*f050*/  STL.64 [R1+0x1210], R14 ;  /* 0x0012100e01007387 */ /* 0x000fe80000100a00 */
[----:B------:R0:W-:Y:S04]  /*f060*/  STL.64 [R1+0x1208], R12 ;  /* 0x0012080c01007387 */ /* 0x0001e80000100a00 */
[----:B0-----:R-:W3:Y:S04]  /*f070*/  LDL.LU.64 R12, [R1+0x770] ;  /* 0x00077000010c7983 */ /* 0x001ee80000300a00 */
[----:B------:R-:W3:Y:S01]  /*f080*/  LDL.LU.64 R14, [R1+0x778] ;  /* 0x00077800010e7983 */ /* 0x000ee20000300a00 */
[C---:B--2---:R-:W-:Y:S03]  /*f090*/  HMMA.16816.F32 R20, R16.reuse, R20, R4 ;  /* 0x000000141014723c */ /* 0x044fe60000001804 */
[----:B------:R-:W2:Y:S04]  /*f0a0*/  LDL.LU.64 R6, [R1+0x1820] ;  /* 0x0018200001067983 */ /* 0x000ea80000300a00 */
[----:B------:R-:W2:Y:S11]  /*f0b0*/  LDL.LU.64 R4, [R1+0x1818] ;  /* 0x0018180001047983 */ /* 0x000eb60000300a00 */
[----:B------:R-:W-:Y:S05]  /*f0c0*/  @!UPT UIADD3 URZ, URZ, URZ, URZ ;  /* 0x0000003f3f3ff290 */ /* 0x000fea000fffe03f */
[----:B------:R-:W-:Y:S04]  /*f0d0*/  STL.64 [R1+0x400], R20 ;  /* 0x0004001401007387 */ /* 0x000fe80000100a00 */
[----:B------:R0:W-:Y:S04]  /*f0e0*/  STL.64 [R1+0x408], R22 ;  /* 0x0004081601007387 */ /* 0x0001e80000100a00 */
[----:B0-----:R-:W2:Y:S04]  /*f0f0*/  LDL.LU.64 R22, [R1+0x1810] ;  /* 0x0018100001167983 */ /* 0x001ea80000300a00 */
[----:B------:R-:W2:Y:S02]  /*f100*/  LDL.LU.64 R20, [R1+0x1808] ;  /* 0x0018080001147983 */ /* 0x000ea40000300a00 */
[C---:B--2---:R-:W-:Y:S08]  /*f110*/  HMMA.16816.F32 R20, R16.reuse, R8, R20 ;  /* 0x000000081014723c */ /* 0x044ff00000001814 */
[----:B---3--:R-:W-:Y:S11]  /*f120*/  HMMA.16816.F32 R16, R16, R24, R12 ;  /* 0x000000181010723c */ /* 0x008ff6000000180c */
[----:B------:R-:W-:Y:S04]  /*f130*/  @!UPT UIADD3 URZ, URZ, URZ, URZ ;  /* 0x0000003f3f3ff290 */ /* 0x000fe8000fffe03f */
[----:B------:R-:W-:Y:S04]  /*f140*/  STL.64 [R1+0x3f0], R20 ;  /* 0x0003f01401007387 */ /* 0x000fe80000100a00 */
[----:B------:R0:W-:Y:S04]  /*f150*/  STL.64 [R1+0x3f8], R22 ;  /* 0x0003f81601007387 */ /* 0x0001e80000100a00 */
[----:B0-----:R-:W2:Y:S04]  /*f160*/  LDL.LU.64 R22, [R1+0x1800] ;  /* 0x0018000001167983 */ /* 0x001ea80000300a00 */
[----:B------:R-:W2:Y:S04]  /*f170*/  LDL.LU.64 R20, [R1+0x17f8] ;  /* 0x0017f80001147983 */ /* 0x000ea80000300a00 */
[----:B------:R-:W3:Y:S04]  /*f180*/  LDL.64 R14, [R1+0xf8] ;  /* 0x0000f800010e7983 */ /* 0x000ee80000100a00 */
[----:B---3--:R0:W-:Y:S04]  /*f190*/  STL.64 [R1+0x1790], R14 ;  /* 0x0017900e01007387 */ /* 0x0081e80000100a00 */
[----:B------:R-:W3:Y:S04]  /*f1a0*/  LDL.LU.64 R12, [R1+0x760] ;  /* 0x00076000010c7983 */ /* 0x000ee80000300a00 */
[----:B0-----:R-:W3:Y:S04]  /*f1b0*/  LDL.LU.64 R14, [R1+0x768] ;  /* 0x00076800010e7983 */ /* 0x001ee80000300a00 */
[----:B------:R-:W-:Y:S04]  /*f1c0*/  STL.64 [R1+0x10c0], R18 ;  /* 0x0010c01201007387 */ /* 0x000fe80000100a00 */
[----:B------:R0:W-:Y:S04]  /*f1d0*/  STL.64 [R1+0x10b8], R16 ;  /* 0x0010b81001007387 */ /* 0x0001e80000100a00 */
[----:B0-----:R-:W2:Y:S02]  /*f1e0*/  LDL.LU.64 R16, [R1+0x40] ;  /* 0x0000400001107983 */ /* 0x001ea40000300a00 */
[C---:B--2---:R-:W-:Y:S11]  /*f1f0*/  HMMA.16816.F32 R4, R20.reuse, R16, R4 ;  /* 0x000000101404723c */ /* 0x044ff60000001804 */
[----:B------:R-:W-:Y:S11]  /*f200*/  @!UPT UIADD3 URZ, URZ, URZ, URZ ;  /* 0x0000003f3f3ff290 */ /* 0x000ff6000fffe03f */
[----:B------:R-:W-:Y:S01]  /*f210*/  @!UPT UIADD3 URZ, URZ, URZ, URZ ;  /* 0x0000003f3f3ff290 */ /* 0x000fe2000fffe03f */
[----:B------:R-:W-:Y:S04]  /*f220*/  STL.64 [R1+0x700], R4 ;  /* 0x0007000401007387 */ /* 0x000fe80000100a00 */
[----:B------:R0:W-:Y:S04]  /*f230*/  STL.64 [R1+0x708], R6 ;  /* 0x0007080601007387 */ /* 0x0001e80000100a00 */
[----:B0-----:R-:W2:Y:S04]  /*f240*/  LDL.LU.64 R6, [R1+0x17f0] ;  /* 0x0017f00001067983 */ /* 0x001ea80000300a00 */
[----:B------:R-:W2:Y:S01]  /*f250*/  LDL.LU.64 R4, [R1+0x17e8] ;  /* 0x0017e80001047983 */ /* 0x000ea20000300a00 */
[C---:B---3--:R-:W-:Y:S03]  /*f260*/  HMMA.16816.F32 R12, R20.reuse, R8, R12 ;  /* 0x00000008140c723c */ /* 0x048fe6000000180c */
[----:B------:R-:W-:Y:S11]  /*f270*/  STL.64 [R1+0x17a8], R8 ;  /* 0x0017a80801007387 */ /* 0x000ff60000100a00 */
[----:B------:R-:W-:Y:S09]  /*f280*/  @!UPT UIADD3 URZ, URZ, URZ, URZ ;  /* 0x0000003f3f3ff290 */ /* 0x000ff2000fffe03f */
[----:B------:R-:W-:Y:S04]  /*f290*/  STL.64 [R1+0x4a0], R12 ;  /* 0x0004a00c01007387 */ /* 0x000fe80000100a00 */
[----:B------:R-:W-:Y:S04]  /*f2a0*/  STL.64 [R1+0x4a8], R14 ;  /* 0x0004a80e01007387 */ /* 0x000fe80000100a00 */
[----:B------:R-:W3:Y:S01]  /*f2b0*/  LDL.LU.64 R26, [R1+0x17e0] ;  /* 0x0017e000011a7983 */ /* 0x000ee20000300a00 */
[----:B--2---:R-:W-:Y:S07]  /*f2c0*/  HMMA.16816.F32 R20, R20, R24, R4 ;  /* 0x000000181414723c */ /* 0x004fee0000001804 */
[----:B------:R-:W-:-:S02]  /*f2d0*/  IMAD.MOV.U32 R5, RZ, RZ, R24 ;  /* 0x000000ffff057224 */ /* 0x000fc400078e0018 */
[----:B------:R-:W-:Y:S02]  /*f2e0*/  IMAD.MOV.U32 R4, RZ, RZ, R25 ;  /* 0x000000ffff047224 */ /* 0x000fe400078e0019 */
[----:B------:R-:W2:Y:S04]  /*f2f0*/  LDL.LU.64 R24, [R1+0x17d8] ;  /* 0x0017d80001187983 */ /* 0x000ea80000300a00 */
[----:B------:R-:W2:Y:S04]  /*f300*/  LDL.64 R18, [R1+0x98] ;  /* 0x0000980001127983 */ /* 0x000ea80000100a00 */
[----:B--2---:R-:W-:Y:S04]  /*f310*/  STL.64 [R1+0x1750], R18 ;  /* 0x0017501201007387 */ /* 0x004fe80000100a00 */
[----:B------:R-:W-:Y:S04]  /*f320*/  STL [R1+0xfa8], R20 ;  /* 0x000fa81401007387 */ /* 0x000fe80000100800 */
[----:B------:R-:W-:Y:S04]  /*f330*/  STL [R1+0xfa4], R21 ;  /* 0x000fa41501007387 */ /* 0x000fe80000100800 */
[----:B------:R0:W-:Y:S04]  /*f340*/  STL [R1+0xfa0], R22 ;  /* 0x000fa01601007387 */ /* 0x0001e80000100800 */
[----:B------:R3:W-:Y:S01]  /*f350*/  STL [R1+0xf9c], R23 ;  /* 0x000f9c1701007387 */ /* 0x0007e20000100800 */
[----:B0-----:R-:W-:-:S03]  /*f360*/  IMAD.MOV.U32 R22, RZ, RZ, R2 ;  /* 0x000000ffff167224 */ /* 0x001fc600078e0002 */
[----:B------:R-:W2:Y:S01]  /*f370*/  LDL.LU R2, [R1+0x17d4] ;  /* 0x0017d40001027983 */ /* 0x000ea20000300800 */
[----:B------:R-:W-:Y:S02]  /*f380*/  IMAD.MOV.U32 R20, RZ, RZ, R5 ;  /* 0x000000ffff147224 */ /* 0x000fe400078e0005 */
[----:B---3--:R-:W-:Y:S02]  /*f390*/  IMAD.MOV.U32 R23, RZ, RZ, R27 ;  /* 0x000000ffff177224 */ /* 0x008fe400078e001b */
[----:B------:R-:W-:Y:S01]  /*f3a0*/  IMAD.MOV.U32 R21, RZ, RZ, R4 ;  /* 0x000000ffff157224 */ /* 0x000fe200078e0004 */
[----:B------:R-:W3:Y:S01]  /*f3b0*/  LDL.LU R27, [R1+0x17d0] ;  /* 0x0017d000011b7983 */ /* 0x000ee20000300800 */
[----:B------:R-:W-:Y:S02]  /*f3c0*/  IMAD.MOV.U32 R11, RZ, RZ, R16 ;  /* 0x000000ffff0b7224 */ /* 0x000fe400078e0010 */
[----:B------:R-:W-:Y:S01]  /*f3d0*/  IMAD.MOV.U32 R10, RZ, RZ, R17 ;  /* 0x000000ffff0a7224 */ /* 0x000fe200078e0011 */
[----:B------:R-:W-:Y:S01]  /*f3e0*/  STL.64 [R1+0x17a0], R22 ;  /* 0x0017a01601007387 */ /* 0x000fe20000100a00 */
[----:B------:R-:W-:-:S02]  /*f3f0*/  IMAD.MOV.U32 R16, RZ, RZ, R0 ;  /* 0x000000ffff107224 */ /* 0x000fc400078e0000 */
[----:B------:R-:W-:Y:S01]  /*f400*/  IMAD.MOV.U32 R18, RZ, RZ, R28 ;  /* 0x000000ffff127224 */ /* 0x000fe200078e001c */
[----:B------:R-:W-:Y:S01]  /*f410*/  STL.64 [R1+0x1798], R20 ;  /* 0x0017981401007387 */ /* 0x000fe20000100a00 */
[----:B----4-:R-:W-:-:S03]  /*f420*/  IMAD.MOV.U32 R17, RZ, RZ, R3 ;  /* 0x000000ffff117224 */ /* 0x010fc600078e0003 */
[----:B------:R-:W4:Y:S04]  /*f430*/  LDL.LU R0, [R1+0x17cc] ;  /* 0x0017cc0001007983 */ /* 0x000f280000300800 */
[----:B------:R-:W3:Y:S04]  /*f440*/  LDL.LU R3, [R1+0x17c8] ;  /* 0x0017c80001037983 */ /* 0x000ee80000300800 */
[----:B------:R-:W3:Y:S01]  /*f450*/  LDL.LU R28, [R1+0x17c4] ;  /* 0x0017c400011c7983 */ /* 0x000ee20000300800 */
[----:B--2---:R-:W-:-:S03]  /*f460*/  IMAD.MOV.U32 R19, RZ, RZ, R2 ;  /* 0x000000ffff137224 */ /* 0x004fc600078e0002 */
[----:B------:R-:W2:Y:S04]  /*f470*/  LDL.LU R2, [R1+0x17c0] ;  /* 0x0017c00001027983 */ /* 0x000ea80000300800 */
[----:B------:R-:W-:Y:S04]  /*f480*/  STL.64 [R1+0x17b8], R18 ;  /* 0x0017b81201007387 */ /* 0x000fe80000100a00 */
[----:B------:R0:W-:Y:S04]  /*f490*/  STL.64 [R1+0x17b0], R16 ;  /* 0x0017b01001007387 */ /* 0x0001e80000100a00 */
[----:B0-----:R-:W4:Y:S04]  /*f4a0*/  LDL.LU.64 R16, [R1+0x750] ;  /* 0x0007500001107983 */ /* 0x001f280000300a00 */
[----:B------:R-:W4:Y:S01]  /*f4b0*/  LDL.LU.64 R18, [R1+0x758] ;  /* 0x0007580001127983 */ /* 0x000f220000300a00 */
[----:B------:R-:W-:-:S02]  /*f4c0*/  IMAD.MOV.U32 R8, RZ, RZ, R11 ;  /* 0x000000ffff087224 */ /* 0x000fc400078e000b */
[----:B------:R-:W-:Y:S01]  /*f4d0*/  IMAD.MOV.U32 R9, RZ, RZ, R10 ;  /* 0x000000ffff097224 */ /* 0x000fe200078e000a */
[----:B------:R-:W4:Y:S01]  /*f4e0*/  LDL.LU.64 R20, [R1+0x740] ;  /* 0x0007400001147983 */ /* 0x000f220000300a00 */
[----:B---3--:R-:W-:-:S03]  /*f4f0*/  IMAD.MOV.U32 R13, RZ, RZ, R3 ;  /* 0x000000ffff0d7224 */ /* 0x008fc600078e0003 */
[----:B------:R-:W3:Y:S04]  /*f500*/  LDL.LU.64 R22, [R1+0x748] ;  /* 0x0007480001167983 */ /* 0x000ee80000300a00 */
[----:B------:R-:W3:Y:S04]  /*f510*/  LDL.LU.64 R4, [R1+0x6f0] ;  /* 0x0006f00001047983 */ /* 0x000ee80000300a00 */
[----:B------:R-:W3:Y:S01]  /*f520*/  LDL.LU.64 R6, [R1+0x6f8] ;  /* 0x0006f80001067983 */ /* 0x000ee20000300a00 */
[----:B--2---:R-:W-:Y:S01]  /*f530*/  IMAD.MOV.U32 R14, RZ, RZ, R2 ;  /* 0x000000ffff0e7224 */ /* 0x004fe200078e0002 */
[C---:B----4-:R-:W-:Y:S02]  /*f540*/  HMMA.16816.F32 R8, R24.reuse, R8, R16 ;  /* 0x000000081808723c */ /* 0x050fe40000001810 */
[----:B------:R-:W2:Y:S04]  /*f550*/  LDL.LU.64 R18, [R1+0x17b8] ;  /* 0x0017b80001127983 */ /* 0x000ea80000300a00 */
[----:B------:R-:W2:Y:S11]  /*f560*/  LDL.LU.64 R16, [R1+0x17b0] ;  /* 0x0017b00001107983 */ /* 0x000eb60000300a00 */
[----:B------:R-:W-:Y:S07]  /*f570*/  @!UPT UIADD3 URZ, URZ, URZ, URZ ;  /* 0x0000003f3f3ff290 */ /* 0x000fee000fffe03f */
[----:B------:R-:W-:Y:S02]  /*f580*/  IMAD.MOV.U32 R2, RZ, RZ, R8 ;  /* 0x000000ffff027224 */ /* 0x000fe400078e0008 */
[----:B------:R-:W-:Y:S02]  /*f590*/  IMAD.MOV.U32 R3, RZ, RZ, R9 ;  /* 0x000000ffff037224 */ /* 0x000fe400078e0009 */
[----:B------:R-:W3:Y:S01]  /*f5a0*/  LDL.LU.64 R8, [R1+0x17a8] ;  /* 0x0017a80001087983 */ /* 0x000ee20000300a00 */
[----:B------:R-:W-:Y:S02]  /*f5b0*/  IMAD.MOV.U32 R12, RZ, RZ, R28 ;  /* 0x000000ffff0c7224 */ /* 0x000fe400078e001c */
[----:B------:R-:W-:Y:S02]  /*f5c0*/  IMAD.MOV.U32 R28, RZ, RZ, R11 ;  /* 0x000000ffff1c7224 */ /* 0x000fe400078e000b */
[----:B------:R-:W-:Y:S02]  /*f5d0*/  IMAD.MOV.U32 R15, RZ, RZ, R0 ;  /* 0x000000ffff0f7224 */ /* 0x000fe400078e0000 */
[----:B------:R-:W-:Y:S01]  /*f5e0*/  IMAD.MOV.U32 R0, RZ, RZ, R10 ;  /* 0x000000ffff007224 */ /* 0x000fe200078e000a */
[----:B------:R0:W-:Y:S04]  /*f5f0*/  STL [R1+0xe8c], R28 ;  /* 0x000e8c1c01007387 */ /* 0x0001e80000100800 */
[----:B0-----:R-:W4:Y:S04]  /*f600*/  LDL R28, [R1+0xb50] ;  /* 0x000b5000011c7983 */ /* 0x001f280000100800 */
[----:B------:R-:W-:Y:S04]  /*f610*/  STL [R1+0xe88], R0 ;  /* 0x000e880001007387 */ /* 0x000fe80000100800 */
[----:B------:R-:W-:Y:S04]  /*f620*/  STL [R1+0xe40], R3 ;  /* 0x000e400301007387 */ /* 0x000fe80000100800 */
[----:B------:R-:W-:Y:S01]  /*f630*/  STL [R1+0xe3c], R2 ;  /* 0x000e3c0201007387 */ /* 0x000fe20000100800 */
[C---:B---3--:R-:W-:Y:S03]  /*f640*/  HMMA.16816.F32 R8, R24.reuse, R8, R20 ;  /* 0x000000081808723c */ /* 0x048fe60000001814 */
[----:B------:R-:W3:Y:S04]  /*f650*/  LDL.LU.64 R22, [R1+0x17a0] ;  /* 0x0017a00001167983 */ /* 0x000ee80000300a00 */
[----:B------:R-:W2:Y:S11]  /*f660*/  LDL.LU.64 R20, [R1+0x1798] ;  /* 0x0017980001147983 */ /* 0x000eb60000300a00 */
[----:B------:R-:W-:Y:S06]  /*f670*/  @!UPT UIADD3 URZ, URZ, URZ, URZ ;  /* 0x0000003f3f3ff290 */ /* 0x000fec000fffe03f */
[----:B------:R-:W-:Y:S01]  /*f680*/  IMAD.MOV.U32 R29, RZ, RZ, R11 ;  /* 0x000000ffff1d7224 */ /* 0x000fe200078e000b */
[----:B------:R-:W-:Y:S04]  /*f690*/  STL.64 [R1+0x740], R8 ;  /* 0x0007400801007387 */ /* 0x000fe80000100a00 */
[----:B------:R-:W-:Y:S04]  /*f6a0*/  STL [R1+0x748], R10 ;  /* 0x0007480a01007387 */ /* 0x000fe80000100800 */
[----:B------:R-:W-:Y:S04]  /*f6b0*/  STL [R1+0xe90], R29 ;  /* 0x000e901d01007387 */ /* 0x000fe80000100800 */
[----:B----4-:R-:W0:Y:S01]  /*f6c0*/  LDSM.16.MT88.4 R8, [R28+0x4080] ;  /* 0x004080001c08783b */ /* 0x010e220000004200 */
[----:B--2---:R-:W-:Y:S03]  /*f6d0*/  HMMA.16816.F32 R24, R24, R20, R4 ;  /* 0x000000141818723c */ /* 0x004fe60000001804 */
[----:B---3--:R1:W-:Y:S04]  /*f6e0*/  STL.64 [R1+0x16d0], R22 ;  /* 0x0016d01601007387 */ /* 0x0083e80000100a00 */
[----:B------:R-:W2:Y:S04]  /*f6f0*/  LDSM.16.MT88.4 R4, [R28+0x4000] ;  /* 0x004000001c04783b */ /* 0x000ea80000004200 */
[----:B-1----:R-:W3:Y:S11]  /*f700*/  LDL.64 R22, [R1+0x108] ;  /* 0x0001080001167983 */ /* 0x002ef60000100a00 */
[----:B------:R-:W-:Y:S01]  /*f710*/  @!UPT UIADD3 URZ, URZ, URZ, URZ ;  /* 0x0000003f3f3ff290 */ /* 0x000fe2000fffe03f */
[----:B------:R1:W-:Y:S04]  /*f720*/  STL.64 [R1+0xdd0], R26 ;  /* 0x000dd01a01007387 */ /* 0x0003e80000100a00 */
[----:B------:R4:W-:Y:S04]  /*f730*/  STL.64 [R1+0xdc8], R24 ;  /* 0x000dc81801007387 */ /* 0x0009e80000100a00 */
[----:B-1----:R-:W2:Y:S04]  /*f740*/  LDL.LU R26, [R1+0x38] ;  /* 0x00003800011a7983 */ /* 0x002ea80000300800 */
[----:B------:R-:W2:Y:S04]  /*f750*/  LDL.LU R27, [R1+0x3c] ;  /* 0x00003c00011b7983 */ /* 0x000ea80000300800 */
[----:B--2---:R1:W-:Y:S04]  /*f760*/  STL.64 [R1+0x16e8], R26 ;  /* 0x0016e81a01007387 */ /* 0x0043e80000100a00 */
[----:B----4-:R-:W3:Y:S04]  /*f770*/  LDL.LU R24, [R1+0x6e0] ;  /* 0x0006e00001187983 */ /* 0x010ee80000300800 */
[----:B------:R-:W3:Y:S04]  /*f780*/  LDL.LU R25, [R1+0x6e4] ;  /* 0x0006e40001197983 */ /* 0x000ee80000300800 */
[----:B-1----:R-:W3:Y:S04]  /*f790*/  LDL.LU R26, [R1+0x6e8] ;  /* 0x0006e800011a7983 */ /* 0x002ee80000300800 */
[----:B------:R-:W3:Y:S04]  /*f7a0*/  LDL.LU R27, [R1+0x6ec] ;  /* 0x0006ec00011b7983 */ /* 0x000ee80000300800 */
[----:B------:R-:W-:Y:S04]  /*f7b0*/  STL [R1+0x1690], R28 ;  /* 0x0016901c01007387 */ /* 0x000fe80000100800 */
[----:B0-----:R0:W-:Y:S04]  /*f7c0*/  STL.64 [R1+0x1688], R10 ;  /* 0x0016880a01007387 */ /* 0x0011e80000100a00 */
[----:B------:R1:W-:Y:S04]  /*f7d0*/  STL.64 [R1+0x1680], R8 ;  /* 0x0016800801007387 */ /* 0x0003e80000100a00 */
[----:B0-----:R-:W1:Y:S04]  /*f7e0*/  LDL R10, [R1+0x118] ;  /* 0x00011800010a7983 */ /* 0x001e680000100800 */
[----:B------:R-:W1:Y:S02]  /*f7f0*/  LDL R11, [R1+0x11c] ;  /* 0x00011c00010b7983 */ /* 0x000e640000100800 */
[C---:B-1----:R-:W-:Y:S02]  /*f800*/  HMMA.16816.F32 R8, R4.reuse, R10, R12 ;  /* 0x0000000a0408723c */ /* 0x042fe4000000180c */
[----:B------:R-:W2:Y:S11]  /*f810*/  LDL.LU.64 R14, [R1+0x1790] ;  /* 0x00179000010e7983 */ /* 0x000eb60000300a00 */
[----:B------:R-:W-:Y:S10]  /*f820*/  @!UPT UIADD3 URZ, URZ, URZ, URZ ;  /* 0x0000003f3f3ff290 */ /* 0x000ff4000fffe03f */
[----:B------:R-:W-:Y:S04]  /*f830*/  STL.64 [R1+0xab0], R8 ;  /* 0x000ab00801007387 */ /* 0x000fe80000100a00 */
[----:B------:R3:W-:Y:S02]  /*f840*/  STL.64 [R1+0xab8], R10 ;  /* 0x000ab80a01007387 */ /* 0x0007e40000100a00 */
[C---:B---3--:R-:W-:Y:S01]  /*f850*/  HMMA.16816.F32 R8, R4.reuse, R22, R24 ;  /* 0x000000160408723c */ /* 0x048fe20000001818 */
[----:B------:R-:W-:Y:S11]  /*f860*/  IMAD.MOV.U32 R2, RZ, RZ, R22 ;  /* 0x000000ffff027224 */ /* 0x000ff600078e0016 */
[----:B------:R-:W-:Y:S11]  /*f870*/  @!UPT UIADD3 URZ, URZ, URZ, URZ ;  /* 0x0000003f3f3ff290 */ /* 0x000ff6000fffe03f */
[----:B------:R0:W-:Y:S04]  /*f880*/  STL.64 [R1+0xa80], R8 ;  /* 0x000a800801007387 */ /* 0x0001e80000100a00 */
[----:B------:R1:W-:Y:S04]  /*f890*/  STL.64 [R1+0xa88], R10 ;  /* 0x000a880a01007387 */ /* 0x0003e80000100a00 */
[----:B------:R-:W-:Y:S04]  /*f8a0*/  STL [R1+0x1694], R2 ;  /* 0x0016940201007387 */ /* 0x000fe80000100800 */
[----:B0-----:R-:W3:Y:S01]  /*f8b0*/  LDL.LU R8, [R1+0x170] ;  /* 0x0001700001087983 */ /* 0x001ee20000300800 */
[----:B--2---:R-:W-:Y:S11]  /*f8c0*/  HMMA.16816.F32 R16, R4, R14, R16 ;  /* 0x0000000e0410723c */ /* 0x004ff60000001810 */
[----:B------:R-:W-:Y:S11]  /*f8d0*/  @!UPT UIADD3 URZ, URZ, URZ, URZ ;  /* 0x0000003f3f3ff290 */ /* 0x000ff6000fffe03f */
[----:B------:R-:W-:Y:S01]  /*f8e0*/  @!UPT UIADD3 URZ, URZ, URZ, URZ ;  /* 0x0000003f3f3ff290 */ /* 0x000fe2000fffe03f */
[----:B------:R-:W-:Y:S04]  /*f8f0*/  STL.64 [R1+0xa70], R16 ;  /* 0x000a701001007387 */ /* 0x000fe80000100a00 */
[----:B------:R-:W-:Y:S04]  /*f900*/  STL.64 [R1+0xa78], R18 ;  /* 0x000a781201007387 */ /* 0x000fe80000100a00 */
[----:B------:R-:W3:Y:S04]  /*f910*/  LDL.LU R9, [R1+0x174] ;  /* 0x0001740001097983 */ /* 0x000ee80000300800 */
[----:B-1----:R-:W2:Y:S04]  /*f920*/  LDL.LU R10, [R1+0x178] ;  /* 0x00017800010a7983 */ /* 0x002ea80000300800 */
[----:B------:R-:W2:Y:S01]  /*f930*/  LDL.LU R11, [R1+0x17c] ;  /* 0x00017c00010b7983 */ /* 0x000ea20000300800 */
[----:B------:R-:W-:-:S03]  /*f940*/  IMAD.MOV.U32 R0, RZ, RZ, R23 ;  /* 0x000000ffff007224 */ /* 0x000fc600078e0017 */
[----:B--2---:R-:W-:Y:S04]  /*f950*/  STL.64 [R1+0x16a0], R10 ;  /* 0x0016a00a01007387 */ /* 0x004fe80000100a00 */
[----:B---3--:R0:W-:Y:S04]  /*f960*/  STL.64 [R1+0x1698], R8 ;  /* 0x0016980801007387 */ /* 0x0081e80000100a00 */
[----:B0-----:R-:W2:Y:S04]  /*f970*/  LDL.LU R8, [R1+0x1e0] ;  /* 0x0001e00001087983 */ /* 0x001ea80000300800 */
[----:B------:R-:W2:Y:S04]  /*f980*/  LDL.LU R9, [R1+0x1e4] ;  /* 0x0001e40001097983 */ /* 0x000ea80000300800 */
[----:B------:R-:W3:Y:S04]  /*f990*/  LDL.LU R10, [R1+0x1e8] ;  /* 0x0001e800010a7983 */ /* 0x000ee80000300800 */
[----:B------:R-:W3:Y:S04]  /*f9a0*/  LDL.LU R11, [R1+0x1ec] ;  /* 0x0001ec00010b7983 */ /* 0x000ee80000300800 */
[----:B------:R-:W4:Y:S04]  /*f9b0*/  LDL.LU R20, [R1+0x200] ;  /* 0x0002000001147983 */ /* 0x000f280000300800 */
[----:B------:R-:W4:Y:S04]  /*f9c0*/  LDL.LU R21, [R1+0x204] ;  /* 0x0002040001157983 */ /* 0x000f280000300800 */
[----:B------:R-:W2:Y:S04]  /*f9d0*/  LDL.LU R22, [R1+0x208] ;  /* 0x0002080001167983 */ /* 0x000ea80000300800 */
[----:B------:R-:W2:Y:S04]  /*f9e0*/  LDL.LU R23, [R1+0x20c] ;  /* 0x00020c0001177983 */ /* 0x000ea80000300800 */
[----:B------:R-:W2:Y:S04]  /*f9f0*/  LDL.LU R24, [R1+0x210] ;  /* 0x0002100001187983 */ /* 0x000ea80000300800 */
[----:B------:R-:W2:Y:S04]  /*fa00*/  LDL.LU R25, [R1+0x214] ;  /* 0x0002140001197983 */ /* 0x000ea80000300800 */
[----:B------:R-:W2:Y:S04]  /*fa10*/  LDL.LU R26, [R1+0x218] ;  /* 0x00021800011a7983 */ /* 0x000ea80000300800 */
[----:B------:R-:W2:Y:S04]  /*fa20*/  LDL.LU R27, [R1+0x21c] ;  /* 0x00021c00011b7983 */ /* 0x000ea80000300800 */
[----:B--2---:R0:W-:Y:S04]  /*fa30*/  STL.64 [R1+0x16f8], R26 ;  /* 0x0016f81a01007387 */ /* 0x0041e80000100a00 */
[----:B------:R-:W-:Y:S04]  /*fa40*/  STL.64 [R1+0x16f0], R24 ;  /* 0x0016f01801007387 */ /* 0x000fe80000100a00 */
[----:B0-----:R-:W2:Y:S04]  /*fa50*/  LDL.64 R26, [R1+0x78] ;  /* 0x00007800011a7983 */ /* 0x001ea80000100a00 */
[----:B--2---:R0:W-:Y:S04]  /*fa60*/  STL.64 [R1+0x1708], R26 ;  /* 0x0017081a01007387 */ /* 0x0041e80000100a00 */
[----:B0-----:R-:W2:Y:S04]  /*fa70*/  LDL R26, [R1+0x88] ;  /* 0x00008800011a7983 */ /* 0x001ea80000100800 */
[----:B------:R-:W2:Y:S04]  /*fa80*/  LDL R27, [R1+0x8c] ;  /* 0x00008c00011b7983 */ /* 0x000ea80000100800 */
[----:B--2---:R-:W-:Y:S04]  /*fa90*/  STL.64 [R1+0x1720], R26 ;  /* 0x0017201a01007387 */ /* 0x004fe80000100a00 */
[----:B------:R0:W-:Y:S04]  /*faa0*/  STL.64 [R1+0x16e0], R22 ;  /* 0x0016e01601007387 */ /* 0x0001e80000100a00 */
[----:B----4-:R1:W-:Y:S04]  /*fab0*/  STL.64 [R1+0x16d8], R20 ;  /* 0x0016d81401007387 */ /* 0x0103e80000100a00 */
[----:B0-----:R-:W2:Y:S04]  /*fac0*/  LDL.64 R22, [R1+0x68] ;  /* 0x0000680001167983 */ /* 0x001ea80000100a00 */
[----:B--2---:R0:W-:Y:S04]  /*fad0*/  STL.64 [R1+0x1700], R22 ;  /* 0x0017001601007387 */ /* 0x0041e80000100a00 */
[----:B-1----:R-:W2:Y:S04]  /*fae0*/  LDL.LU R20, [R1+0x220] ;  /* 0x0002200001147983 */ /* 0x002ea80000300800 */
[----:B------:R-:W2:Y:S04]  /*faf0*/  LDL.LU R21, [R1+0x224] ;  /* 0x0002240001157983 */ /* 0x000ea80000300800 */
[----:B0-----:R-:W4:Y:S04]  /*fb00*/  LDL.LU R22, [R1+0x228] ;  /* 0x0002280001167983 */ /* 0x001f280000300800 */
[----:B------:R-:W4:Y:S04]  /*fb10*/  LDL.LU R23, [R1+0x22c] ;  /* 0x00022c0001177983 */ /* 0x000f280000300800 */
[----:B------:R-:W2:Y:S04]  /*fb20*/  LDL.LU R24, [R1+0x2d0] ;  /* 0x0002d00001187983 */ /* 0x000ea80000300800 */
[----:B------:R-:W2:Y:S04]  /*fb30*/  LDL.LU R25, [R1+0x2d4] ;  /* 0x0002d40001197983 */ /* 0x000ea80000300800 */
[----:B------:R-:W2:Y:S04]  /*fb40*/  LDL.LU R26, [R1+0x2d8] ;  /* 0x0002d800011a7983 */ /* 0x000ea80000300800 */
[----:B------:R-:W2:Y:S04]  /*fb50*/  LDL.LU R27, [R1+0x2dc] ;  /* 0x0002dc00011b7983 */ /* 0x000ea80000300800 */
[----:B--2---:R0:W-:Y:S04]  /*fb60*/  STL.64 [R1+0x1730], R26 ;  /* 0x0017301a01007387 */ /* 0x0041e80000100a00 */
[----:B------:R-:W-:Y:S04]  /*fb70*/  STL.64 [R1+0x1728], R24 ;  /* 0x0017281801007387 */ /* 0x000fe80000100a00 */
[----:B0-----:R-:W2:Y:S04]  /*fb80*/  LDL R26, [R1+0xa8] ;  /* 0x0000a800011a7983 */ /* 0x001ea80000100800 */
[----:B------:R-:W2:Y:S04]  /*fb90*/  LDL R27, [R1+0xac] ;  /* 0x0000ac00011b7983 */ /* 0x000ea80000100800 */
        /* <DEDUP_REMOVED lines=8> */
[----:B0-----:R-:W2:Y:S04]  /*fc20*/  LDL.64 R18, [R1+0xd8] ;  /* 0x0000d80001127983 */ /* 0x001ea80000100a00 */
[----:B--2---:R0:W-:Y:S04]  /*fc30*/  STL.64 [R1+0x1788], R18 ;  /* 0x0017881201007387 */ /* 0x0041e80000100a00 */
[----:B0-----:R-:W2:Y:S04]  /*fc40*/  LDL.64 R18, [R1+0xe8] ;  /* 0x0000e80001127983 */ /* 0x001ea80000100a00 */
[----:B------:R0:W-:Y:S04]  /*fc50*/  STL.64 [R1+0x1748], R26 ;  /* 0x0017481a01007387 */ /* 0x0001e80000100a00 */
[----:B0-----:R-:W2:Y:S04]  /*fc60*/  LDL.64 R26, [R1+0xb8] ;  /* 0x0000b800011a7983 */ /* 0x001ea80000100a00 */
[----:B--2---:R0:W-:Y:S04]  /*fc70*/  STL.64 [R1+0x1768], R26 ;  /* 0x0017681a01007387 */ /* 0x0041e80000100a00 */
[----:B------:R-:W2:Y:S04]  /*fc80*/  LDL.LU R24, [R1+0x3c0] ;  /* 0x0003c00001187983 */ /* 0x000ea80000300800 */
[----:B------:R-:W2:Y:S04]  /*fc90*/  LDL.LU R25, [R1+0x3c4] ;  /* 0x0003c40001197983 */ /* 0x000ea80000300800 */
[----:B0-----:R-:W2:Y:S04]  /*fca0*/  LDL.LU R26, [R1+0x3c8] ;  /* 0x0003c800011a7983 */ /* 0x001ea80000300800 */
[----:B------:R-:W2:Y:S04]  /*fcb0*/  LDL.LU R27, [R1+0x3cc] ;  /* 0x0003cc00011b7983 */ /* 0x000ea80000300800 */
[----:B--2---:R-:W-:Y:S04]  /*fcc0*/  STL.64 [R1+0x1780], R26 ;  /* 0x0017801a01007387 */ /* 0x004fe80000100a00 */
[----:B------:R0:W-:Y:S04]  /*fcd0*/  STL.64 [R1+0x1778], R24 ;  /* 0x0017781801007387 */ /* 0x0001e80000100a00 */
[----:B0-----:R-:W2:Y:S04]  /*fce0*/  LDL.LU R24, [R1+0x4e0] ;  /* 0x0004e00001187983 */ /* 0x001ea80000300800 */
[----:B------:R-:W2:Y:S04]  /*fcf0*/  LDL.LU R25, [R1+0x4e4] ;  /* 0x0004e40001197983 */ /* 0x000ea80000300800 */
[----:B------:R-:W2:Y:S04]  /*fd00*/  LDL.LU R26, [R1+0x4e8] ;  /* 0x0004e800011a7983 */ /* 0x000ea80000300800 */
[----:B------:R-:W2:Y:S04]  /*fd10*/  LDL.LU R27, [R1+0x4ec] ;  /* 0x0004ec00011b7983 */ /* 0x000ea80000300800 */
[----:B----4-:R-:W-:Y:S04]  /*fd20*/  STL.64 [R1+0x1718], R22 ;  /* 0x0017181601007387 */ /* 0x010fe80000100a00 */
[----:B------:R0:W-:Y:S04]  /*fd30*/  STL.64 [R1+0x1710], R20 ;  /* 0x0017101401007387 */ /* 0x0001e80000100a00 */
[----:B0-----:R-:W4:Y:S04]  /*fd40*/  LDL.LU R20, [R1+0x230] ;  /* 0x0002300001147983 */ /* 0x001f280000300800 */
[----:B------:R-:W4:Y:S04]  /*fd50*/  LDL.LU R21, [R1+0x234] ;  /* 0x0002340001157983 */ /* 0x000f280000300800 */
[----:B------:R-:W2:Y:S04]  /*fd60*/  LDL.LU R22, [R1+0x238] ;  /* 0x0002380001167983 */ /* 0x000ea80000300800 */
[----:B------:R-:W2:Y:S04]  /*fd70*/  LDL.LU R23, [R1+0x23c] ;  /* 0x00023c0001177983 */ /* 0x000ea80000300800 */
[----:B--2---:R-:W-:Y:S04]  /*fd80*/  STL.64 [R1+0x1740], R22 ;  /* 0x0017401601007387 */ /* 0x004fe80000100a00 */
[----:B----4-:R0:W-:Y:S04]  /*fd90*/  STL.64 [R1+0x1738], R20 ;  /* 0x0017381401007387 */ /* 0x0101e80000100a00 */
[----:B0-----:R-:W2:Y:S04]  /*fda0*/  LDL.LU R20, [R1+0x310] ;  /* 0x0003100001147983 */ /* 0x001ea80000300800 */
[----:B------:R-:W2:Y:S04]  /*fdb0*/  LDL.LU R21, [R1+0x314] ;  /* 0x0003140001157983 */ /* 0x000ea80000300800 */
[----:B------:R-:W2:Y:S04]  /*fdc0*/  LDL.LU R22, [R1+0x318] ;  /* 0x0003180001167983 */ /* 0x000ea80000300800 */
[----:B------:R-:W2:Y:S04]  /*fdd0*/  LDL.LU R23, [R1+0x31c] ;  /* 0x00031c0001177983 */ /* 0x000ea80000300800 */
[----:B---3--:R0:W-:Y:S04]  /*fde0*/  STL.64 [R1+0x16b0], R10 ;  /* 0x0016b00a01007387 */ /* 0x0081e80000100a00 */
[----:B------:R-:W-:Y:S04]  /*fdf0*/  STL.64 [R1+0x16a8], R8 ;  /* 0x0016a80801007387 */ /* 0x000fe80000100a00 */
[----:B0-----:R-:W3:Y:S04]  /*fe00*/  LDL.64 R10, [R1+0x48] ;  /* 0x00004800010a7983 */ /* 0x001ee80000100a00 */
[----:B---3--:R0:W-:Y:S04]  /*fe10*/  STL.64 [R1+0x16c8], R10 ;  /* 0x0016c80a01007387 */ /* 0x0081e80000100a00 */
[----:B0-----:R-:W3:Y:S04]  /*fe20*/  LDL.64 R10, [R1+0x58] ;  /* 0x00005800010a7983 */ /* 0x001ee80000100a00 */
[----:B------:R0:W-:Y:S04]  /*fe30*/  STL.64 [R1+0x1660], R14 ;  /* 0x0016600e01007387 */ /* 0x0001e80000100a00 */
[----:B------:R-:W4:Y:S04]  /*fe40*/  LDL.LU R12, [R1+0x500] ;  /* 0x00050000010c7983 */ /* 0x000f280000300800 */
[----:B------:R-:W4:Y:S04]  /*fe50*/  LDL.LU R13, [R1+0x504] ;  /* 0x00050400010d7983 */ /* 0x000f280000300800 */
[----:B0-----:R-:W4:Y:S04]  /*fe60*/  LDL.LU R14, [R1+0x508] ;  /* 0x00050800010e7983 */ /* 0x001f280000300800 */
[----:B------:R-:W4:Y:S01]  /*fe70*/  LDL.LU R15, [R1+0x50c] ;  /* 0x00050c00010f7983 */ /* 0x000f220000300800 */
[----:B------:R-:W-:Y:S01]  /*fe80*/  IMAD.MOV.U32 R3, RZ, RZ, R19 ;  /* 0x000000ffff037224 */ /* 0x000fe200078e0013 */
[----:B----4-:R-:W-:Y:S11]  /*fe90*/  HMMA.16816.F32 R12, R4, R18, R12 ;  /* 0x00000012040c723c */ /* 0x010ff6000000180c */
[----:B------:R-:W-:Y:S11]  /*fea0*/  @!UPT UIADD3 URZ, URZ, URZ, URZ ;  /* 0x0000003f3f3ff290 */ /* 0x000ff6000fffe03f */
[----:B------:R-:W-:Y:S01]  /*feb0*/  @!UPT UIADD3 URZ, URZ, URZ, URZ ;  /* 0x0000003f3f3ff290 */ /* 0x000fe2000fffe03f */
[----:B------:R0:W-:Y:S04]  /*fec0*/  STL.64 [R1+0xa60], R12 ;  /* 0x000a600c01007387 */ /* 0x0001e80000100a00 */
[----:B------:R1:W-:Y:S01]  /*fed0*/  STL.64 [R1+0xa68], R14 ;  /* 0x000a680e01007387 */ /* 0x0003e20000100a00 */
[----:B0-----:R-:W-:-:S03]  /*fee0*/  IMAD.MOV.U32 R12, RZ, RZ, R18 ;  /* 0x000000ffff0c7224 */ /* 0x001fc600078e0012 */
[----:B------:R-:W4:Y:S02]  /*fef0*/  LDL.LU.64 R18, [R1+0x1788] ;  /* 0x0017880001127983 */ /* 0x000f240000300a00 */
[C---:B----4-:R-:W-:Y:S01]  /*ff00*/  HMMA.16816.F32 R24, R4.reuse, R18, R24 ;  /* 0x000000120418723c */ /* 0x050fe20000001818 */
[----:B-1----:R-:W-:Y:S02]  /*ff10*/  IMAD.MOV.U32 R14, RZ, RZ, R18 ;  /* 0x000000ffff0e7224 */ /* 0x002fe400078e0012 */
[----:B------:R-:W-:Y:S11]  /*ff20*/  IMAD.MOV.U32 R13, RZ, RZ, R19 ;  /* 0x000000ffff0d7224 */ /* 0x000ff600078e0013 */
[----:B------:R-:W-:Y:S09]  /*ff30*/  @!UPT UIADD3 URZ, URZ, URZ, URZ ;  /* 0x0000003f3f3ff290 */ /* 0x000ff2000fffe03f */
[----:B------:R-:W-:Y:S04]  /*ff40*/  STL.64 [R1+0x9a0], R24 ;  /* 0x0009a01801007387 */ /* 0x000fe80000100a00 */
[----:B------:R0:W-:Y:S04]  /*ff50*/  STL.64 [R1+0x9a8], R26 ;  /* 0x0009a81a01007387 */ /* 0x0001e80000100a00 */
[----:B0-----:R-:W4:Y:S04]  /*ff60*/  LDL.LU.64 R26, [R1+0x1780] ;  /* 0x00178000011a7983 */ /* 0x001f280000300a00 */
[----:B------:R-:W4:Y:S04]  /*ff70*/  LDL.LU.64 R24, [R1+0x1778] ;  /* 0x0017780001187983 */ /* 0x000f280000300a00 */
[----:B------:R-:W4:Y:S02]  /*ff80*/  LDL.LU.64 R18, [R1+0x1770] ;  /* 0x0017700001127983 */ /* 0x000f240000300a00 */
[----:B----4-:R-:W-:Y:S01]  /*ff90*/  HMMA.16816.F32 R24, R4, R18, R24 ;  /* 0x000000120418723c */ /* 0x010fe20000001818 */
[----:B------:R-:W-:-:S02]  /*ffa0*/  IMAD.MOV.U32 R29, RZ, RZ, R18 ;  /* 0x000000ffff1d7224 */ /* 0x000fc400078e0012 */
[----:B------:R-:W-:Y:S11]  /*ffb0*/  IMAD.MOV.U32 R15, RZ, RZ, R19 ;  /* 0x000000ffff0f7224 */ /* 0x000ff600078e0013 */
[----:B------:R-:W-:Y:S09]  /*ffc0*/  @!UPT UIADD3 URZ, URZ, URZ, URZ ;  /* 0x0000003f3f3ff290 */ /* 0x000ff2000fffe03f */
[----:B------:R-:W-:Y:S04]  /*ffd0*/  STL.64 [R1+0x990], R24 ;  /* 0x0009901801007387 */ /* 0x000fe80000100a00 */
[----:B------:R0:W-:Y:S04]  /*ffe0*/  STL.64 [R1+0x998], R26 ;  /* 0x0009981a01007387 */ /* 0x0001e80000100a00 */
[----:B0-----:R-:W4:Y:S04]  /*fff0*/  LDL.LU.64 R26, [R1+0x1768] ;  /* 0x00176800011a7983 */ /* 0x001f280000300a00 */
[----:B------:R-:W4:Y:S04]  /*10000*/  LDL.LU.64 R18, [R1+0x1760] ;  /* 0x0017600001127983 */ /* 0x000f280000300a00 */
[----:B------:R-:W4:Y:S04]  /*10010*/  LDL.LU.64 R16, [R1+0x1758] ;  /* 0x0017580001107983 */ /* 0x000f280000300a00 */
[----:B------:R-:W-:Y:S04]  /*10020*/  STL.64 [R1+0x16c0], R14 ;  /* 0x0016c00e01007387 */ /* 0x000fe80000100a00 */
[----:B------:R0:W-:Y:S04]  /*10030*/  STL.64 [R1+0x16b8], R12 ;  /* 0x0016b80c01007387 */ /* 0x0001e80000100a00 */
[----:B0-----:R-:W2:Y:S04]  /*10040*/  LDL.LU R12, [R1+0x1f0] ;  /* 0x0001f000010c7983 */ /* 0x001ea80000300800 */
[----:B------:R-:W2:Y:S04]  /*10050*/  LDL.LU R13, [R1+0x1f4] ;  /* 0x0001f400010d7983 */ /* 0x000ea80000300800 */
[----:B------:R-:W2:Y:S04]  /*10060*/  LDL.LU R14, [R1+0x1f8] ;  /* 0x0001f800010e7983 */ /* 0x000ea80000300800 */
[----:B------:R-:W2:Y:S01]  /*10070*/  LDL.LU R15, [R1+0x1fc] ;  /* 0x0001fc00010f7983 */ /* 0x000ea20000300800 */
[C---:B----4-:R-:W-:Y:S11]  /*10080*/  HMMA.16816.F32 R16, R4.reuse, R26, R16 ;  /* 0x0000001a0410723c */ /* 0x050ff60000001810 */
[----:B------:R-:W-:Y:S11]  /*10090*/  @!UPT UIADD3 URZ, URZ, URZ, URZ ;  /* 0x0000003f3f3ff290 */ /* 0x000ff6000fffe03f */
[----:B------:R-:W-:Y:S01]  /*100a0*/  @!UPT UIADD3 URZ, URZ, URZ, URZ ;  /* 0x0000003f3f3ff290 */ /* 0x000fe2000fffe03f */
[----:B------:R0:W-:Y:S04]  /*100b0*/  STL.64 [R1+0x980], R16 ;  /* 0x0009801001007387 */ /* 0x0001e80000100a00 */
[----:B------:R1:W-:Y:S01]  /*100c0*/  STL.64 [R1+0x988], R18 ;  /* 0x0009881201007387 */ /* 0x0003e20000100a00 */
[----:B0-----:R-:W-:Y:S02]  /*100d0*/  IMAD.MOV.U32 R17, RZ, RZ, R26 ;  /* 0x000000ffff117224 */ /* 0x001fe400078e001a */
[----:B------:R-:W-:Y:S01]  /*100e0*/  IMAD.MOV.U32 R16, RZ, RZ, R27 ;  /* 0x000000ffff107224 */ /* 0x000fe200078e001b */
[----:B-1----:R-:W4:Y:S04]  /*100f0*/  LDL.LU.64 R18, [R1+0x1750] ;  /* 0x0017500001127983 */ /* 0x002f280000300a00 */
[----:B------:R-:W2:Y:S02]  /*10100*/  LDL.LU.64 R26, [R1+0x1748] ;  /* 0x00174800011a7983 */ /* 0x000ea40000300a00 */
[C---:B--2---:R-:W-:Y:S02]  /*10110*/  HMMA.16816.F32 R24, R4.reuse, R26, R20 ;  /* 0x0000001a0418723c */ /* 0x044fe40000001814 */
[----:B------:R-:W2:Y:S04]  /*10120*/  LDL.LU.64 R22, [R1+0x1740] ;  /* 0x0017400001167983 */ /* 0x000ea80000300a00 */
[----:B------:R-:W2:Y:S11]  /*10130*/  LDL.LU.64 R20, [R1+0x1738] ;  /* 0x0017380001147983 */ /* 0x000eb60000300a00 */
[----:B------:R-:W-:Y:S06]  /*10140*/  @!UPT UIADD3 URZ, URZ, URZ, URZ ;  /* 0x0000003f3f3ff290 */ /* 0x000fec000fffe03f */
[----:B------:R-:W-:Y:S04]  /*10150*/  STL.64 [R1+0x970], R24 ;  /* 0x0009701801007387 */ /* 0x000fe80000100a00 */
[----:B------:R0:W-:Y:S04]  /*10160*/  STL.64 [R1+0x978], R26 ;  /* 0x0009781a01007387 */ /* 0x0001e80000100a00 */
[----:B0-----:R-:W4:Y:S04]  /*10170*/  LDL.LU.64 R26, [R1+0x1730] ;  /* 0x00173000011a7983 */ /* 0x001f280000300a00 */
[----:B------:R-:W4:Y:S02]  /*10180*/  LDL.LU.64 R24, [R1+0x1728] ;  /* 0x0017280001187983 */ /* 0x000f240000300a00 */
[C---:B----4-:R-:W-:Y:S11]  /*10190*/  HMMA.16816.F32 R24, R4.reuse, R18, R24 ;  /* 0x000000120418723c */ /* 0x050ff60000001818 */
[----:B------:R-:W-:Y:S11]  /*101a0*/  @!UPT UIADD3 URZ, URZ, URZ, URZ ;  /* 0x0000003f3f3ff290 */ /* 0x000ff6000fffe03f */
[----:B------:R-:W-:Y:S01]  /*101b0*/  @!UPT UIADD3 URZ, URZ, URZ, URZ ;  /* 0x0000003f3f3ff290 */ /* 0x000fe2000fffe03f */
[----:B------:R-:W-:Y:S04]  /*101c0*/  STL.64 [R1+0x960], R24 ;  /* 0x0009601801007387 */ /* 0x000fe80000100a00 */
[----:B------:R0:W-:Y:S04]  /*101d0*/  STL.64 [R1+0x968], R26 ;  /* 0x0009681a01007387 */ /* 0x0001e80000100a00 */
[----:B0-----:R-:W2:Y:S04]  /*101e0*/  LDL.LU.64 R26, [R1+0x1720] ;  /* 0x00172000011a7983 */ /* 0x001ea80000300a00 */
[----:B------:R-:W-:Y:S01]  /*101f0*/  STL.64 [R1+0x15e0], R18 ;  /* 0x0015e01201007387 */ /* 0x000fe20000100a00 */
[C---:B--2---:R-:W-:Y:S03]  /*10200*/  HMMA.16816.F32 R24, R4.reuse, R26, R20 ;  /* 0x0000001a0418723c */ /* 0x044fe60000001814 */
[----:B------:R-:W2:Y:S04]  /*10210*/  LDL.LU.64 R22, [R1+0x1718] ;  /* 0x0017180001167983 */ /* 0x000ea80000300a00 */
[----:B------:R-:W2:Y:S11]  /*10220*/  LDL.LU.64 R20, [R1+0x1710] ;  /* 0x0017100001147983 */ /* 0x000eb60000300a00 */
[----:B------:R-:W-:Y:S05]  /*10230*/  @!UPT UIADD3 URZ, URZ, URZ, URZ ;  /* 0x0000003f3f3ff290 */ /* 0x000fea000fffe03f */
[----:B------:R-:W-:Y:S04]  /*10240*/  STL.64 [R1+0x950], R24 ;  /* 0x0009501801007387 */ /* 0x000fe80000100a00 */
[----:B------:R0:W-:Y:S04]  /*10250*/  STL.64 [R1+0x958], R26 ;  /* 0x0009581a01007387 */ /* 0x0001e80000100a00 */
[----:B0-----:R-:W2:Y:S02]  /*10260*/  LDL.LU.64 R26, [R1+0x1708] ;  /* 0x00170800011a7983 */ /* 0x001ea40000300a00 */
[----:B--2---:R-:W-:Y:S01]  /*10270*/  HMMA.16816.F32 R20, R4, R26, R20 ;  /* 0x0000001a0414723c */ /* 0x004fe20000001814 */
[----:B------:R-:W-:-:S02]  /*10280*/  IMAD.MOV.U32 R19, RZ, RZ, R26 ;  /* 0x000000ffff137224 */ /* 0x000fc400078e001a */
[----:B------:R-:W-:Y:S11]  /*10290*/  IMAD.MOV.U32 R18, RZ, RZ, R27 ;  /* 0x000000ffff127224 */ /* 0x000ff600078e001b */
[----:B------:R-:W-:Y:S09]  /*102a0*/  @!UPT UIADD3 URZ, URZ, URZ, URZ ;  /* 0x0000003f3f3ff290 */ /* 0x000ff2000fffe03f */
[----:B------:R-:W-:Y:S04]  /*102b0*/  STL.64 [R1+0x940], R20 ;  /* 0x0009401401007387 */ /* 0x000fe80000100a00 */
[----:B------:R0:W-:Y:S04]  /*102c0*/  STL.64 [R1+0x948], R22 ;  /* 0x0009481601007387 */ /* 0x0001e80000100a00 */
[----:B0-----:R-:W2:Y:S04]  /*102d0*/  LDL.LU.64 R22, [R1+0x1700] ;  /* 0x0017000001167983 */ /* 0x001ea80000300a00 */
[----:B------:R-:W2:Y:S04]  /*102e0*/  LDL.LU.64 R26, [R1+0x16f8] ;  /* 0x0016f800011a7983 */ /* 0x000ea80000300a00 */
[----:B------:R-:W2:Y:S02]  /*102f0*/  LDL.LU.64 R24, [R1+0x16f0] ;  /* 0x0016f00001187983 */ /* 0x000ea40000300a00 */
[C---:B--2---:R-:W-:Y:S11]  /*10300*/  HMMA.16816.F32 R24, R4.reuse, R22, R24 ;  /* 0x000000160418723c */ /* 0x044ff60000001818 */
[----:B------:R-:W-:Y:S11]  /*10310*/  @!UPT UIADD3 URZ, URZ, URZ, URZ ;  /* 0x0000003f3f3ff290 */ /* 0x000ff6000fffe03f */
[----:B------:R-:W-:Y:S01]  /*10320*/  @!UPT UIADD3 URZ, URZ, URZ, URZ ;  /* 0x0000003f3f3ff290 */ /* 0x000fe2000fffe03f */
[----:B------:R0:W-:Y:S04]  /*10330*/  STL.64 [R1+0x930], R24 ;  /* 0x0009301801007387 */ /* 0x0001e80000100a00 */
[----:B------:R1:W-:Y:S01]  /*10340*/  STL.64 [R1+0x938], R26 ;  /* 0x0009381a01007387 */ /* 0x0003e20000100a00 */
[----:B0-----:R-:W-:Y:S02]  /*10350*/  IMAD.MOV.U32 R25, RZ, RZ, R22 ;  /* 0x000000ffff197224 */ /* 0x001fe400078e0016 */
[----:B------:R-:W-:Y:S01]  /*10360*/  IMAD.MOV.U32 R24, RZ, RZ, R23 ;  /* 0x000000ffff187224 */ /* 0x000fe200078e0017 */
[----:B-1----:R-:W2:Y:S04]  /*10370*/  LDL.LU.64 R26, [R1+0x16e8] ;  /* 0x0016e800011a7983 */ /* 0x002ea80000300a00 */
[----:B------:R-:W3:Y:S04]  /*10380*/  LDL.LU.64 R22, [R1+0x16e0] ;  /* 0x0016e00001167983 */ /* 0x000ee80000300a00 */
[----:B------:R-:W3:Y:S02]  /*10390*/  LDL.LU.64 R20, [R1+0x16d8] ;  /* 0x0016d80001147983 */ /* 0x000ee40000300a00 */
[C---:B---3--:R-:W-:Y:S11]  /*103a0*/  HMMA.16816.F32 R20, R4.reuse, R10, R20 ;  /* 0x0000000a0414723c */ /* 0x048ff60000001814 */
[----:B------:R-:W-:Y:S11]  /*103b0*/  @!UPT UIADD3 URZ, URZ, URZ, URZ ;  /* 0x0000003f3f3ff290 */ /* 0x000ff6000fffe03f */
[----:B------:R-:W-:Y:S01]  /*103c0*/  @!UPT UIADD3 URZ, URZ, URZ, URZ ;  /* 0x0000003f3f3ff290 */ /* 0x000fe2000fffe03f */
[----:B------:R0:W-:Y:S04]  /*103d0*/  STL.64 [R1+0x920], R20 ;  /* 0x0009201401007387 */ /* 0x0001e80000100a00 */
[----:B------:R1:W-:Y:S01]  /*103e0*/  STL.64 [R1+0x928], R22 ;  /* 0x0009281601007387 */ /* 0x0003e20000100a00 */
[----:B0-----:R-:W-:Y:S02]  /*103f0*/  IMAD.MOV.U32 R21, RZ, RZ, R10 ;  /* 0x000000ffff157224 */ /* 0x001fe400078e000a */
[----:B------:R-:W-:Y:S01]  /*10400*/  IMAD.MOV.U32 R20, RZ, RZ, R11 ;  /* 0x000000ffff147224 */ /* 0x000fe200078e000b */
[----:B-1----:R-:W3:Y:S04]  /*10410*/  LDL.LU.64 R22, [R1+0x16d0] ;  /* 0x0016d00001167983 */ /* 0x002ee80000300a00 */
        /* <DEDUP_REMOVED lines=8> */
[----:B------:R-:W2:Y:S04]  /*104a0*/  LDL.LU.64 R12, [R1+0x16b8] ;  /* 0x0016b800010c7983 */ /* 0x000ea80000300a00 */
[----:B------:R-:W2:Y:S04]  /*104b0*/  LDL.LU.64 R10, [R1+0x16b0] ;  /* 0x0016b000010a7983 */ /* 0x000ea80000300a00 */
[----:B------:R-:W2:Y:S02]  /*104c0*/  LDL.LU.64 R8, [R1+0x16a8] ;  /* 0x0016a80001087983 */ /* 0x000ea40000300a00 */
[----:B--2---:R-:W-:Y:S11]  /*104d0*/  HMMA.16816.F32 R8, R4, R26, R8 ;  /* 0x0000001a0408723c */ /* 0x004ff60000001808 */
[----:B------:R-:W-:Y:S11]  /*104e0*/  @!UPT UIADD3 URZ, URZ, URZ, URZ ;  /* 0x0000003f3f3ff290 */ /* 0x000ff6000fffe03f */
[----:B------:R-:W-:Y:S01]  /*104f0*/  @!UPT UIADD3 URZ, URZ, URZ, URZ ;  /* 0x0000003f3f3ff290 */ /* 0x000fe2000fffe03f */
[----:B------:R-:W-:Y:S04]  /*10500*/  STL.64 [R1+0x900], R8 ;  /* 0x0009000801007387 */ /* 0x000fe80000100a00 */
[----:B------:R0:W-:Y:S04]  /*10510*/  STL.64 [R1+0x908], R10 ;  /* 0x0009080a01007387 */ /* 0x0001e80000100a00 */
[----:B0-----:R-:W3:Y:S04]  /*10520*/  LDL.LU.64 R10, [R1+0x16a0] ;  /* 0x0016a000010a7983 */ /* 0x001ee80000300a00 */
[----:B------:R-:W3:Y:S04]  /*10530*/  LDL.LU.64 R8, [R1+0x1698] ;  /* 0x0016980001087983 */ /* 0x000ee80000300a00 */
[----:B------:R0:W-:Y:S02]  /*10540*/  STL.64 [R1+0x1568], R26 ;  /* 0x0015681a01007387 */ /* 0x0001e40000100a00 */
[----:B0-----:R-:W-:-:S02]  /*10550*/  IMAD.MOV.U32 R26, RZ, RZ, R2 ;  /* 0x000000ffff1a7224 */ /* 0x001fc400078e0002 */
[----:B------:R-:W-:Y:S01]  /*10560*/  IMAD.MOV.U32 R27, RZ, RZ, R28 ;  /* 0x000000ffff1b7224 */ /* 0x000fe200078e001c */
[----:B------:R-:W2:Y:S04]  /*10570*/  LDL.LU R2, [R1+0x1694] ;  /* 0x0016940001027983 */ /* 0x000ea80000300800 */
[----:B------:R-:W2:Y:S04]  /*10580*/  LDL.LU R28, [R1+0x1690] ;  /* 0x00169000011c7983 */ /* 0x000ea80000300800 */
[----:B------:R0:W-:Y:S02]  /*10590*/  STL.64 [R1+0x1578], R26 ;  /* 0x0015781a01007387 */ /* 0x0001e40000100a00 */
[----:B0-----:R-:W-:-:S02]  /*105a0*/  IMAD.MOV.U32 R26, RZ, RZ, R21 ;  /* 0x000000ffff1a7224 */ /* 0x001fc400078e0015 */
[----:B------:R-:W-:Y:S01]  /*105b0*/  IMAD.MOV.U32 R27, RZ, RZ, R20 ;  /* 0x000000ffff1b7224 */ /* 0x000fe200078e0014 */
[----:B---3--:R-:W-:Y:S01]  /*105c0*/  HMMA.16816.F32 R4, R4, R22, R8 ;  /* 0x000000160404723c */ /* 0x008fe20000001808 */
[----:B------:R-:W3:Y:S04]  /*105d0*/  LDL.LU.64 R10, [R1+0x1688] ;  /* 0x00168800010a7983 */ /* 0x000ee80000300a00 */
[----:B------:R-:W3:Y:S11]  /*105e0*/  LDL.LU.64 R8, [R1+0x1680] ;  /* 0x0016800001087983 */ /* 0x000ef60000300a00 */
[----:B------:R-:W-:Y:S07]  /*105f0*/  @!UPT UIADD3 URZ, URZ, URZ, URZ ;  /* 0x0000003f3f3ff290 */ /* 0x000fee000fffe03f */
[----:B------:R-:W-:Y:S04]  /*10600*/  STL.64 [R1+0x8f0], R4 ;  /* 0x0008f00401007387 */ /* 0x000fe80000100a00 */
[----:B------:R-:W-:Y:S04]  /*10610*/  STL.64 [R1+0x8f8], R6 ;  /* 0x0008f80601007387 */ /* 0x000fe80000100a00 */
[----:B------:R-:W-:Y:S04]  /*10620*/  STL.64 [R1+0x1590], R26 ;  /* 0x0015901a01007387 */ /* 0x000fe80000100a00 */
[----:B------:R0:W-:Y:S04]  /*10630*/  STL.64 [R1+0x1570], R22 ;  /* 0x0015701601007387 */ /* 0x0001e80000100a00 */
[----:B------:R-:W2:Y:S04]  /*10640*/  LDL.LU R20, [R1+0x160] ;  /* 0x0001600001147983 */ /* 0x000ea80000300800 */
[----:B------:R-:W2:Y:S04]  /*10650*/  LDL.LU R21, [R1+0x164] ;  /* 0x0001640001157983 */ /* 0x000ea80000300800 */
[----:B0-----:R-:W2:Y:S04]  /*10660*/  LDL.LU R22, [R1+0x168] ;  /* 0x0001680001167983 */ /* 0x001ea80000300800 */
[----:B------:R-:W2:Y:S01]  /*10670*/  LDL.LU R23, [R1+0x16c] ;  /* 0x00016c0001177983 */ /* 0x000ea20000300800 */
[----:B------:R-:W-:-:S02]  /*10680*/  IMAD.MOV.U32 R26, RZ, RZ, R25 ;  /* 0x000000ffff1a7224 */ /* 0x000fc400078e0019 */
[----:B------:R-:W-:-:S05]  /*10690*/  IMAD.MOV.U32 R27, RZ, RZ, R24 ;  /* 0x000000ffff1b7224 */ /* 0x000fca00078e0018 */
[----:B------:R0:W-:Y:S02]  /*106a0*/  STL.64 [R1+0x15a8], R26 ;  /* 0x0015a81a01007387 */ /* 0x0001e40000100a00 */
[----:B0-----:R-:W-:Y:S02]  /*106b0*/  IMAD.MOV.U32 R26, RZ, RZ, R19 ;  /* 0x000000ffff1a7224 */ /* 0x001fe400078e0013 */
[----:B------:R-:W-:Y:S01]  /*106c0*/  IMAD.MOV.U32 R27, RZ, RZ, R18 ;  /* 0x000000ffff1b7224 */ /* 0x000fe200078e0012 */
[----:B--2---:R-:W-:Y:S04]  /*106d0*/  STL.64 [R1+0x1588], R22 ;  /* 0x0015881601007387 */ /* 0x004fe80000100a00 */
[----:B------:R0:W-:Y:S04]  /*106e0*/  STL.64 [R1+0x1580], R20 ;  /* 0x0015801401007387 */ /* 0x0001e80000100a00 */
[----:B0-----:R-:W2:Y:S04]  /*106f0*/  LDL.LU R20, [R1+0x1a0] ;  /* 0x0001a00001147983 */ /* 0x001ea80000300800 */
[----:B------:R-:W2:Y:S04]  /*10700*/  LDL.LU R21, [R1+0x1a4] ;  /* 0x0001a40001157983 */ /* 0x000ea80000300800 */
[----:B------:R-:W2:Y:S04]  /*10710*/  LDL.LU R22, [R1+0x1a8] ;  /* 0x0001a80001167983 */ /* 0x000ea80000300800 */
[----:B------:R-:W2:Y:S04]  /*10720*/  LDL.LU R23, [R1+0x1ac] ;  /* 0x0001ac0001177983 */ /* 0x000ea80000300800 */
        /* <DEDUP_REMOVED lines=13> */
[----:B--2---:R0:W-:Y:S04]  /*10800*/  STL.64 [R1+0x1600], R26 ;  /* 0x0016001a01007387 */ /* 0x0041e80000100a00 */
[----:B------:R-:W-:Y:S01]  /*10810*/  STL.64 [R1+0x15f8], R24 ;  /* 0x0015f81801007387 */ /* 0x000fe20000100a00 */
[----:B0-----:R-:W-:-:S02]  /*10820*/  IMAD.MOV.U32 R26, RZ, RZ, R17 ;  /* 0x000000ffff1a7224 */ /* 0x001fc400078e0011 */
[----:B------:R-:W-:-:S05]  /*10830*/  IMAD.MOV.U32 R27, RZ, RZ, R16 ;  /* 0x000000ffff1b7224 */ /* 0x000fca00078e0010 */
[----:B------:R-:W-:Y:S04]  /*10840*/  STL.64 [R1+0x1610], R26 ;  /* 0x0016101a01007387 */ /* 0x000fe80000100a00 */
[----:B------:R-:W2:Y:S04]  /*10850*/  LDL.64 R18, [R1+0xa8] ;  /* 0x0000a80001127983 */ /* 0x000ea80000100a00 */
[----:B--2---:R0:W-:Y:S04]  /*10860*/  STL.64 [R1+0x1608], R18 ;  /* 0x0016081201007387 */ /* 0x0041e80000100a00 */
[----:B------:R-:W2:Y:S04]  /*10870*/  LDL.LU R16, [R1+0x330] ;  /* 0x0003300001107983 */ /* 0x000ea80000300800 */
[----:B------:R-:W2:Y:S04]  /*10880*/  LDL.LU R17, [R1+0x334] ;  /* 0x0003340001117983 */ /* 0x000ea80000300800 */
[----:B0-----:R-:W2:Y:S04]  /*10890*/  LDL.LU R18, [R1+0x338] ;  /* 0x0003380001127983 */ /* 0x001ea80000300800 */
[----:B------:R-:W2:Y:S01]  /*108a0*/  LDL.LU R19, [R1+0x33c] ;  /* 0x00033c0001137983 */ /* 0x000ea20000300800 */
[----:B------:R-:W-:-:S02]  /*108b0*/  IMAD.MOV.U32 R26, RZ, RZ, R29 ;  /* 0x000000ffff1a7224 */ /* 0x000fc400078e001d */
[----:B----4-:R-:W-:Y:S01]  /*108c0*/  IMAD.MOV.U32 R27, RZ, RZ, R15 ;  /* 0x000000ffff1b7224 */ /* 0x010fe200078e000f */
[----:B--2---:R-:W-:Y:S04]  /*108d0*/  STL.64 [R1+0x1620], R18 ;  /* 0x0016201201007387 */ /* 0x004fe80000100a00 */
[----:B------:R-:W-:Y:S04]  /*108e0*/  STL.64 [R1+0x1618], R16 ;  /* 0x0016181001007387 */ /* 0x000fe80000100a00 */
[----:B------:R0:W-:Y:S02]  /*108f0*/  STL.64 [R1+0x1628], R26 ;  /* 0x0016281a01007387 */ /* 0x0001e40000100a00 */
[----:B0-----:R-:W-:-:S02]  /*10900*/  IMAD.MOV.U32 R26, RZ, RZ, R14 ;  /* 0x000000ffff1a7224 */ /* 0x001fc400078e000e */
[----:B------:R-:W-:-:S05]  /*10910*/  IMAD.MOV.U32 R27, RZ, RZ, R13 ;  /* 0x000000ffff1b7224 */ /* 0x000fca00078e000d */
[----:B------:R0:W-:Y:S04]  /*10920*/  STL.64 [R1+0x1640], R26 ;  /* 0x0016401a01007387 */ /* 0x0001e80000100a00 */
[----:B------:R-:W2:Y:S04]  /*10930*/  LDL.LU R16, [R1+0x3b0] ;  /* 0x0003b00001107983 */ /* 0x000ea80000300800 */
[----:B------:R-:W2:Y:S01]  /*10940*/  LDL.LU R17, [R1+0x3b4] ;  /* 0x0003b40001117983 */ /* 0x000ea20000300800 */
[----:B0-----:R-:W-:-:S03]  /*10950*/  IMAD.MOV.U32 R26, RZ, RZ, R12 ;  /* 0x000000ffff1a7224 */ /* 0x001fc600078e000c */
[----:B------:R-:W4:Y:S01]  /*10960*/  LDL.LU R18, [R1+0x3b8] ;  /* 0x0003b80001127983 */ /* 0x000f220000300800 */
[----:B------:R-:W-:-:S03]  /*10970*/  IMAD.MOV.U32 R27, RZ, RZ, R3 ;  /* 0x000000ffff1b7224 */ /* 0x000fc600078e0003 */
[----:B------:R-:W4:Y:S04]  /*10980*/  LDL.LU R19, [R1+0x3bc] ;  /* 0x0003bc0001137983 */ /* 0x000f280000300800 */
[----:B------:R0:W-:Y:S04]  /*10990*/  STL.64 [R1+0x1658], R26 ;  /* 0x0016581a01007387 */ /* 0x0001e80000100a00 */
[----:B------:R-:W2:Y:S04]  /*109a0*/  LDL.LU R24, [R1+0x690] ;  /* 0x0006900001187983 */ /* 0x000ea80000300800 */
[----:B------:R-:W2:Y:S04]  /*109b0*/  LDL.LU R25, [R1+0x694] ;  /* 0x0006940001197983 */ /* 0x000ea80000300800 */
[----:B0-----:R-:W2:Y:S04]  /*109c0*/  LDL.LU R26, [R1+0x698] ;  /* 0x00069800011a7983 */ /* 0x001ea80000300800 */
[----:B------:R-:W2:Y:S01]  /*109d0*/  LDL.LU R27, [R1+0x69c] ;  /* 0x00069c00011b7983 */ /* 0x000ea20000300800 */
[----:B------:R-:W-:-:S02]  /*109e0*/  IMAD.MOV.U32 R14, RZ, RZ, R2 ;  /* 0x000000ffff0e7224 */ /* 0x000fc400078e0002 */
[----:B------:R-:W-:Y:S01]  /*109f0*/  IMAD.MOV.U32 R15, RZ, RZ, R0 ;  /* 0x000000ffff0f7224 */ /* 0x000fe200078e0000 */
[----:B--2---:R-:W-:Y:S04]  /*10a00*/  STL.64 [R1+0x1670], R26 ;  /* 0x0016701a01007387 */ /* 0x004fe80000100a00 */
[----:B------:R0:W-:Y:S04]  /*10a10*/  STL.64 [R1+0x1668], R24 ;  /* 0x0016681801007387 */ /* 0x0001e80000100a00 */
[----:B------:R1:W-:Y:S04]  /*10a20*/  STL.64 [R1+0x1678], R14 ;  /* 0x0016780e01007387 */ /* 0x0003e80000100a00 */
[----:B0-----:R-:W2:Y:S04]  /*10a30*/  LDL.LU R24, [R1+0x6a0] ;  /* 0x0006a00001187983 */ /* 0x001ea80000300800 */
[----:B------:R-:W2:Y:S04]  /*10a40*/  LDL.LU R25, [R1+0x6a4] ;  /* 0x0006a40001197983 */ /* 0x000ea80000300800 */
[----:B------:R-:W2:Y:S04]  /*10a50*/  LDL.LU R26, [R1+0x6a8] ;  /* 0x0006a800011a7983 */ /* 0x000ea80000300800 */
[----:B------:R-:W2:Y:S04]  /*10a60*/  LDL.LU R27, [R1+0x6ac] ;  /* 0x0006ac00011b7983 */ /* 0x000ea80000300800 */
[----:B------:R-:W3:Y:S04]  /*10a70*/  LDL.LU R4, [R1+0xad0] ;  /* 0x000ad00001047983 */ /* 0x000ee80000300800 */
[----:B------:R-:W3:Y:S04]  /*10a80*/  LDL.LU R5, [R1+0xad4] ;  /* 0x000ad40001057983 */ /* 0x000ee80000300800 */
[----:B------:R-:W3:Y:S04]  /*10a90*/  LDL.LU R6, [R1+0xad8] ;  /* 0x000ad80001067983 */ /* 0x000ee80000300800 */
[----:B------:R-:W3:Y:S04]  /*10aa0*/  LDL.LU R7, [R1+0xadc] ;  /* 0x000adc0001077983 */ /* 0x000ee80000300800 */
[----:B-1----:R-:W3:Y:S04]  /*10ab0*/  LDL.64 R14, [R1+0x118] ;  /* 0x00011800010e7983 */ /* 0x002ee80000100a00 */
        /* <DEDUP_REMOVED lines=12> */
[----:B------:R-:W-:Y:S04]  /*10b80*/  STL.64 [R1+0x15a0], R22 ;  /* 0x0015a01601007387 */ /* 0x000fe80000100a00 */
[----:B------:R0:W-:Y:S04]  /*10b90*/  STL.64 [R1+0x1598], R20 ;  /* 0x0015981401007387 */ /* 0x0001e80000100a00 */
[----:B0-----:R-:W4:Y:S04]  /*10ba0*/  LDL.LU R20, [R1+0x1b0] ;  /* 0x0001b00001147983 */ /* 0x001f280000300800 */
[----:B------:R-:W4:Y:S04]  /*10bb0*/  LDL.LU R21, [R1+0x1b4] ;  /* 0x0001b40001157983 */ /* 0x000f280000300800 */
[----:B------:R-:W2:Y:S04]  /*10bc0*/  LDL.LU R22, [R1+0x1b8] ;  /* 0x0001b80001167983 */ /* 0x000ea80000300800 */
[----:B------:R-:W2:Y:S01]  /*10bd0*/  LDL.LU R23, [R1+0x1bc] ;  /* 0x0001bc0001177983 */ /* 0x000ea20000300800 */
[----:B---3--:R-:W-:Y:S03]  /*10be0*/  HMMA.16816.F32 R4, R8, R14, R4 ;  /* 0x0000000e0804723c */ /* 0x008fe60000001804 */
[----:B--2---:R-:W-:Y:S04]  /*10bf0*/  STL.64 [R1+0x15b8], R22 ;  /* 0x0015b81601007387 */ /* 0x004fe80000100a00 */
[----:B----4-:R0:W-:Y:S04]  /*10c00*/  STL.64 [R1+0x15b0], R20 ;  /* 0x0015b01401007387 */ /* 0x0101e80000100a00 */
[----:B0-----:R-:W2:Y:S04]  /*10c10*/  LDL.LU R20, [R1+0x1c0] ;  /* 0x0001c00001147983 */ /* 0x001ea80000300800 */
[----:B------:R-:W2:Y:S04]  /*10c20*/  LDL.LU R21, [R1+0x1c4] ;  /* 0x0001c40001157983 */ /* 0x000ea80000300800 */
[----:B------:R-:W3:Y:S04]  /*10c30*/  LDL.LU R22, [R1+0x1c8] ;  /* 0x0001c80001167983 */ /* 0x000ee80000300800 */
[----:B------:R-:W3:Y:S01]  /*10c40*/  LDL.LU R23, [R1+0x1cc] ;  /* 0x0001cc0001177983 */ /* 0x000ee20000300800 */
[----:B------:R-:W-:-:S03]  /*10c50*/  IMAD.MOV.U32 R3, RZ, RZ, R15 ;  /* 0x000000ffff037224 */ /* 0x000fc600078e000f */
[----:B---3--:R-:W-:Y:S04]  /*10c60*/  STL.64 [R1+0x15d0], R22 ;  /* 0x0015d01601007387 */ /* 0x008fe80000100a00 */
[----:B--2---:R0:W-:Y:S04]  /*10c70*/  STL.64 [R1+0x15c8], R20 ;  /* 0x0015c81401007387 */ /* 0x0041e80000100a00 */
[----:B0-----:R-:W2:Y:S04]  /*10c80*/  LDL.LU R20, [R1+0x1d0] ;  /* 0x0001d00001147983 */ /* 0x001ea80000300800 */
[----:B------:R-:W2:Y:S04]  /*10c90*/  LDL.LU R21, [R1+0x1d4] ;  /* 0x0001d40001157983 */ /* 0x000ea80000300800 */
[----:B------:R-:W2:Y:S04]  /*10ca0*/  LDL.LU R22, [R1+0x1d8] ;  /* 0x0001d80001167983 */ /* 0x000ea80000300800 */
[----:B------:R-:W2:Y:S04]  /*10cb0*/  LDL.LU R23, [R1+0x1dc] ;  /* 0x0001dc0001177983 */ /* 0x000ea80000300800 */
[----:B------:R0:W-:Y:S04]  /*10cc0*/  STL.64 [R1+0x6e0], R4 ;  /* 0x0006e00401007387 */ /* 0x0001e80000100a00 */
[----:B------:R-:W-:Y:S01]  /*10cd0*/  STL.64 [R1+0x6e8], R6 ;  /* 0x0006e80601007387 */ /* 0x000fe20000100a00 */
[----:B0-----:R-:W-:-:S03]  /*10ce0*/  IMAD.MOV.U32 R4, RZ, RZ, R14 ;  /* 0x000000ffff047224 */ /* 0x001fc600078e000e */
[----:B------:R-:W3:Y:S02]  /*10cf0*/  LDL.LU.64 R14, [R1+0x1678] ;  /* 0x00167800010e7983 */ /* 0x000ee40000300a00 */
[C---:B---3--:R-:W-:Y:S02]  /*10d00*/  HMMA.16816.F32 R12, R8.reuse, R14, R24 ;  /* 0x0000000e080c723c */ /* 0x048fe40000001818 */
[----:B------:R-:W3:Y:S04]  /*10d10*/  LDL.LU.64 R26, [R1+0x1670] ;  /* 0x00167000011a7983 */ /* 0x000ee80000300a00 */
[----:B------:R-:W3:Y:S11]  /*10d20*/  LDL.LU.64 R24, [R1+0x1668] ;  /* 0x0016680001187983 */ /* 0x000ef60000300a00 */
[----:B------:R-:W-:Y:S06]  /*10d30*/  @!UPT UIADD3 URZ, URZ, URZ, URZ ;  /* 0x0000003f3f3ff290 */ /* 0x000fec000fffe03f */
[----:B------:R-:W-:Y:S04]  /*10d40*/  STL.64 [R1+0x6a0], R12 ;  /* 0x0006a00c01007387 */ /* 0x000fe80000100a00 */
[----:B------:R0:W-:Y:S04]  /*10d50*/  STL.64 [R1+0x6a8], R14 ;  /* 0x0006a80e01007387 */ /* 0x0001e80000100a00 */
[----:B0-----:R-:W3:Y:S02]  /*10d60*/  LDL.LU.64 R14, [R1+0x1660] ;  /* 0x00166000010e7983 */ /* 0x001ee40000300a00 */
[C---:B---3--:R-:W-:Y:S11]  /*10d70*/  HMMA.16816.F32 R24, R8.reuse, R14, R24 ;  /* 0x0000000e0818723c */ /* 0x048ff60000001818 */
[----:B------:R-:W-:Y:S11]  /*10d80*/  @!UPT UIADD3 URZ, URZ, URZ, URZ ;  /* 0x0000003f3f3ff290 */ /* 0x000ff6000fffe03f */
[----:B------:R-:W-:Y:S01]  /*10d90*/  @!UPT UIADD3 URZ, URZ, URZ, URZ ;  /* 0x0000003f3f3ff290 */ /* 0x000fe2000fffe03f */
[----:B------:R-:W-:Y:S04]  /*10da0*/  STL.64 [R1+0x690], R24 ;  /* 0x0006901801007387 */ /* 0x000fe80000100a00 */
[----:B------:R0:W-:Y:S04]  /*10db0*/  STL.64 [R1+0x698], R26 ;  /* 0x0006981a01007387 */ /* 0x0001e80000100a00 */
[----:B0-----:R-:W3:Y:S04]  /*10dc0*/  LDL.LU.64 R26, [R1+0x1658] ;  /* 0x00165800011a7983 */ /* 0x001ee80000300a00 */
[----:B------:R0:W-:Y:S04]  /*10dd0*/  STL.64 [R1+0x1548], R14 ;  /* 0x0015480e01007387 */ /* 0x0001e80000100a00 */
[----:B------:R-:W4:Y:S04]  /*10de0*/  LDL.LU R12, [R1+0x10] ;  /* 0x00001000010c7983 */ /* 0x000f280000300800 */
[----:B------:R-:W4:Y:S04]  /*10df0*/  LDL.LU R13, [R1+0x14] ;  /* 0x00001400010d7983 */ /* 0x000f280000300800 */
[----:B0-----:R-:W4:Y:S04]  /*10e00*/  LDL.LU R14, [R1+0x18] ;  /* 0x00001800010e7983 */ /* 0x001f280000300800 */
[----:B------:R-:W4:Y:S01]  /*10e10*/  LDL.LU R15, [R1+0x1c] ;  /* 0x00001c00010f7983 */ /* 0x000f220000300800 */
[C---:B---3--:R-:W-:Y:S03]  /*10e20*/  HMMA.16816.F32 R24, R8.reuse, R26, R16 ;  /* 0x0000001a0818723c */ /* 0x048fe60000001810 */
[----:B------:R-:W3:Y:S04]  /*10e30*/  LDL.LU.64 R18, [R1+0x1650] ;  /* 0x0016500001127983 */ /* 0x000ee80000300a00 */
[----:B------:R-:W3:Y:S11]  /*10e40*/  LDL.LU.64 R16, [R1+0x1648] ;  /* 0x0016480001107983 */ /* 0x000ef60000300a00 */
[----:B------:R-:W-:Y:S05]  /*10e50*/  @!UPT UIADD3 URZ, URZ, URZ, URZ ;  /* 0x0000003f3f3ff290 */ /* 0x000fea000fffe03f */
[----:B------:R-:W-:Y:S04]  /*10e60*/  STL.64 [R1+0x680], R24 ;  /* 0x0006801801007387 */ /* 0x000fe80000100a00 */
[----:B------:R0:W-:Y:S04]  /*10e70*/  STL.64 [R1+0x688], R26 ;  /* 0x0006881a01007387 */ /* 0x0001e80000100a00 */
[----:B0-----:R-:W3:Y:S02]  /*10e80*/  LDL.LU.64 R26, [R1+0x1640] ;  /* 0x00164000011a7983 */ /* 0x001ee40000300a00 */
[C---:B---3--:R-:W-:Y:S02]  /*10e90*/  HMMA.16816.F32 R24, R8.reuse, R26, R16 ;  /* 0x0000001a0818723c */ /* 0x048fe40000001810 */
[----:B------:R-:W3:Y:S04]  /*10ea0*/  LDL.LU.64 R18, [R1+0x1638] ;  /* 0x0016380001127983 */ /* 0x000ee80000300a00 */
[----:B------:R-:W3:Y:S11]  /*10eb0*/  LDL.LU.64 R16, [R1+0x1630] ;  /* 0x0016300001107983 */ /* 0x000ef60000300a00 */
[----:B------:R-:W-:Y:S06]  /*10ec0*/  @!UPT UIADD3 URZ, URZ, URZ, URZ ;  /* 0x0000003f3f3ff290 */ /* 0x000fec000fffe03f */
        /* <DEDUP_REMOVED lines=10> */
[----:B---3--:R-:W-:Y:S02]  /*10f70*/  HMMA.16816.F32 R24, R8, R26, R16 ;  /* 0x0000001a0818723c */ /* 0x008fe40000001810 */
[----:B------:R-:W3:Y:S11]  /*10f80*/  LDL.LU.64 R18, [R1+0x1608] ;  /* 0x0016080001127983 */ /* 0x000ef60000300a00 */
[----:B------:R-:W-:Y:S10]  /*10f90*/  @!UPT UIADD3 URZ, URZ, URZ, URZ ;  /* 0x0000003f3f3ff290 */ /* 0x000ff4000fffe03f */
[----:B------:R-:W-:Y:S04]  /*10fa0*/  STL.64 [R1+0x650], R24 ;  /* 0x0006501801007387 */ /* 0x000fe80000100a00 */
[----:B------:R0:W-:Y:S04]  /*10fb0*/  STL.64 [R1+0x658], R26 ;  /* 0x0006581a01007387 */ /* 0x0001e80000100a00 */
[----:B0-----:R-:W2:Y:S04]  /*10fc0*/  LDL.LU.64 R26, [R1+0x1600] ;  /* 0x00160000011a7983 */ /* 0x001ea80000300a00 */
[----:B------:R-:W2:Y:S01]  /*10fd0*/  LDL.LU.64 R24, [R1+0x15f8] ;  /* 0x0015f80001187983 */ /* 0x000ea20000300a00 */
[----:B---3--:R-:W-:-:S02]  /*10fe0*/  IMAD.MOV.U32 R6, RZ, RZ, R18 ;  /* 0x000000ffff067224 */ /* 0x008fc400078e0012 */
[----:B------:R-:W-:Y:S01]  /*10ff0*/  IMAD.MOV.U32 R5, RZ, RZ, R19 ;  /* 0x000000ffff057224 */ /* 0x000fe200078e0013 */
[C---:B--2---:R-:W-:Y:S11]  /*11000*/  HMMA.16816.F32 R24, R8.reuse, R18, R24 ;  /* 0x000000120818723c */ /* 0x044ff60000001818 */
[----:B------:R-:W-:Y:S11]  /*11010*/  @!UPT UIADD3 URZ, URZ, URZ, URZ ;  /* 0x0000003f3f3ff290 */ /* 0x000ff6000fffe03f */
[----:B------:R-:W-:Y:S01]  /*11020*/  @!UPT UIADD3 URZ, URZ, URZ, URZ ;  /* 0x0000003f3f3ff290 */ /* 0x000fe2000fffe03f */
        /* <DEDUP_REMOVED lines=8> */
[----:B------:R-:W-:Y:S04]  /*110b0*/  STL.64 [R1+0x6c0], R24 ;  /* 0x0006c01801007387 */ /* 0x000fe80000100a00 */
[----:B------:R0:W-:Y:S04]  /*110c0*/  STL.64 [R1+0x6c8], R26 ;  /* 0x0006c81a01007387 */ /* 0x0001e80000100a00 */
[----:B0-----:R-:W2:Y:S04]  /*110d0*/  LDL.LU.64 R26, [R1+0x15d8] ;  /* 0x0015d800011a7983 */ /* 0x001ea80000300a00 */
[----:B------:R0:W-:Y:S04]  /*110e0*/  STL.64 [R1+0x14f0], R18 ;  /* 0x0014f01201007387 */ /* 0x0001e80000100a00 */
[----:B------:R-:W3:Y:S04]  /*110f0*/  LDL.LU R16, [R1+0x150] ;  /* 0x0001500001107983 */ /* 0x000ee80000300800 */
[----:B------:R-:W3:Y:S04]  /*11100*/  LDL.LU R17, [R1+0x154] ;  /* 0x0001540001117983 */ /* 0x000ee80000300800 */
[----:B0-----:R-:W3:Y:S04]  /*11110*/  LDL.LU R18, [R1+0x158] ;  /* 0x0001580001127983 */ /* 0x001ee80000300800 */
[----:B------:R-:W3:Y:S01]  /*11120*/  LDL.LU R19, [R1+0x15c] ;  /* 0x00015c0001137983 */ /* 0x000ee20000300800 */
        /* <DEDUP_REMOVED lines=9> */
[C---:B--2---:R-:W-:Y:S02]  /*111c0*/  HMMA.16816.F32 R24, R8.reuse, R26, R20 ;  /* 0x0000001a0818723c */ /* 0x044fe40000001814 */
[----:B------:R-:W2:Y:S04]  /*111d0*/  LDL.LU.64 R22, [R1+0x15b8] ;  /* 0x0015b80001167983 */ /* 0x000ea80000300a00 */
[----:B------:R-:W2:Y:S11]  /*111e0*/  LDL.LU.64 R20, [R1+0x15b0] ;  /* 0x0015b00001147983 */ /* 0x000eb60000300a00 */
[----:B------:R-:W-:Y:S06]  /*111f0*/  @!UPT UIADD3 URZ, URZ, URZ, URZ ;  /* 0x0000003f3f3ff290 */ /* 0x000fec000fffe03f */
[----:B------:R-:W-:Y:S04]  /*11200*/  STL.64 [R1+0x780], R24 ;  /* 0x0007801801007387 */ /* 0x000fe80000100a00 */
[----:B------:R0:W-:Y:S04]  /*11210*/  STL.64 [R1+0x788], R26 ;  /* 0x0007881a01007387 */ /* 0x0001e80000100a00 */
[----:B0-----:R-:W2:Y:S02]  /*11220*/  LDL.LU.64 R26, [R1+0x15a8] ;  /* 0x0015a800011a7983 */ /* 0x001ea40000300a00 */
        /* <DEDUP_REMOVED lines=15> */
[----:B------:R-:W4:Y:S11]  /*11320*/  LDL.LU.64 R22, [R1+0x1570] ;  /* 0x0015700001167983 */ /* 0x000f360000300a00 */
[----:B------:R-:W-:Y:S10]  /*11330*/  @!UPT UIADD3 URZ, URZ, URZ, URZ ;  /* 0x0000003f3f3ff290 */ /* 0x000ff4000fffe03f */
[----:B------:R-:W-:Y:S04]  /*11340*/  STL.64 [R1+0x8d0], R24 ;  /* 0x0008d01801007387 */ /* 0x000fe80000100a00 */
[----:B------:R0:W-:Y:S04]  /*11350*/  STL.64 [R1+0x8d8], R26 ;  /* 0x0008d81a01007387 */ /* 0x0001e80000100a00 */
[----:B0-----:R-:W3:Y:S02]  /*11360*/  LDL.LU.64 R26, [R1+0x1568] ;  /* 0x00156800011a7983 */ /* 0x001ee40000300a00 */
[C---:B---3--:R-:W-:Y:S02]  /*11370*/  HMMA.16816.F32 R16, R8.reuse, R26, R16 ;  /* 0x0000001a0810723c */ /* 0x048fe40000001810 */
[----:B------:R0:W-:Y:S04]  /*11380*/  STL.64 [R1+0x1490], R26 ;  /* 0x0014901a01007387 */ /* 0x0001e80000100a00 */
[----:B0-----:R-:W2:Y:S02]  /*11390*/  LDL.64 R26, [R1+0x78] ;  /* 0x00007800011a7983 */ /* 0x001ea40000100a00 */
[----:B----4-:R-:W-:Y:S11]  /*113a0*/  HMMA.16816.F32 R8, R8, R22, R12 ;  /* 0x000000160808723c */ /* 0x010ff6000000180c */
[----:B------:R-:W-:Y:S04]  /*113b0*/  @!UPT UIADD3 URZ, URZ, URZ, URZ ;  /* 0x0000003f3f3ff290 */ /* 0x000fe8000fffe03f */
[----:B------:R-:W-:Y:S04]  /*113c0*/  STL.64 [R1+0x8b0], R16 ;  /* 0x0008b01001007387 */ /* 0x000fe80000100a00 */
[----:B------:R-:W-:Y:S04]  /*113d0*/  STL.64 [R1+0x8b8], R18 ;  /* 0x0008b81201007387 */ /* 0x000fe80000100a00 */
[----:B--2---:R0:W-:Y:S04]  /*113e0*/  STL.64 [R1+0x14b0], R26 ;  /* 0x0014b01a01007387 */ /* 0x0041e80000100a00 */
[----:B------:R-:W2:Y:S04]  /*113f0*/  LDL.LU R24, [R1+0x2b0] ;  /* 0x0002b00001187983 */ /* 0x000ea80000300800 */
[----:B------:R-:W-:Y:S04]  /*11400*/  STL.64 [R1+0x890], R8 ;  /* 0x0008900801007387 */ /* 0x000fe80000100a00 */
[----:B------:R-:W-:Y:S04]  /*11410*/  STL.64 [R1+0x898], R10 ;  /* 0x0008980a01007387 */ /* 0x000fe80000100a00 */
[----:B------:R-:W2:Y:S04]  /*11420*/  LDL.LU R25, [R1+0x2b4] ;  /* 0x0002b40001197983 */ /* 0x000ea80000300800 */
[----:B0-----:R-:W3:Y:S04]  /*11430*/  LDL.LU R26, [R1+0x2b8] ;  /* 0x0002b800011a7983 */ /* 0x001ee80000300800 */
[----:B------:R-:W3:Y:S04]  /*11440*/  LDL.LU R27, [R1+0x2bc] ;  /* 0x0002bc00011b7983 */ /* 0x000ee80000300800 */
[----:B------:R-:W0:Y:S04]  /*11450*/  LDSM.16.MT88.4 R8, [R28+0x4180] ;  /* 0x004180001c08783b */ /* 0x000e280000004200 */
[----:B---3--:R-:W-:Y:S04]  /*11460*/  STL.64 [R1+0x14c0], R26 ;  /* 0x0014c01a01007387 */ /* 0x008fe80000100a00 */
[----:B--2---:R1:W-:Y:S04]  /*11470*/  STL.64 [R1+0x14b8], R24 ;  /* 0x0014b81801007387 */ /* 0x0043e80000100a00 */
[----:B-1----:R-:W2:Y:S04]  /*11480*/  LDL.LU R24, [R1+0x2f0] ;  /* 0x0002f00001187983 */ /* 0x002ea80000300800 */
[----:B------:R-:W2:Y:S04]  /*11490*/  LDL.LU R25, [R1+0x2f4] ;  /* 0x0002f40001197983 */ /* 0x000ea80000300800 */
[----:B------:R-:W3:Y:S04]  /*114a0*/  LDL.LU R26, [R1+0x2f8] ;  /* 0x0002f800011a7983 */ /* 0x000ee80000300800 */
[----:B------:R-:W3:Y:S04]  /*114b0*/  LDL.LU R27, [R1+0x2fc] ;  /* 0x0002fc00011b7983 */ /* 0x000ee80000300800 */
[----:B---3--:R-:W-:Y:S04]  /*114c0*/  STL.64 [R1+0x14d0], R26 ;  /* 0x0014d01a01007387 */ /* 0x008fe80000100a00 */
[----:B--2---:R-:W-:Y:S04]  /*114d0*/  STL.64 [R1+0x14c8], R24 ;  /* 0x0014c81801007387 */ /* 0x004fe80000100a00 */
[----:B------:R-:W2:Y:S04]  /*114e0*/  LDL.LU R16, [R1+0x3a0] ;  /* 0x0003a00001107983 */ /* 0x000ea80000300800 */
[----:B------:R-:W2:Y:S04]  /*114f0*/  LDL.LU R17, [R1+0x3a4] ;  /* 0x0003a40001117983 */ /* 0x000ea80000300800 */
[----:B------:R-:W3:Y:S04]  /*11500*/  LDL.LU R18, [R1+0x3a8] ;  /* 0x0003a80001127983 */ /* 0x000ee80000300800 */
[----:B------:R-:W3:Y:S04]  /*11510*/  LDL.LU R19, [R1+0x3ac] ;  /* 0x0003ac0001137983 */ /* 0x000ee80000300800 */
[----:B---3--:R1:W-:Y:S04]  /*11520*/  STL.64 [R1+0x1500], R18 ;  /* 0x0015001201007387 */ /* 0x0083e80000100a00 */
[----:B--2---:R-:W-:Y:S04]  /*11530*/  STL.64 [R1+0x14f8], R16 ;  /* 0x0014f81001007387 */ /* 0x004fe80000100a00 */
[----:B-1----:R-:W2:Y:S04]  /*11540*/  LDL.64 R18, [R1+0xc8] ;  /* 0x0000c80001127983 */ /* 0x002ea80000100a00 */
[----:B--2---:R1:W-:Y:S04]  /*11550*/  STL.64 [R1+0x1510], R18 ;  /* 0x0015101201007387 */ /* 0x0043e80000100a00 */
[----:B-1----:R-:W2:Y:S01]  /*11560*/  LDL.64 R18, [R1+0xd8] ;  /* 0x0000d80001127983 */ /* 0x002ea20000100a00 */
[----:B------:R-:W-:-:S02]  /*11570*/  IMAD.MOV.U32 R26, RZ, RZ, R6 ;  /* 0x000000ffff1a7224 */ /* 0x000fc400078e0006 */
[----:B------:R-:W-:Y:S01]  /*11580*/  IMAD.MOV.U32 R27, RZ, RZ, R5 ;  /* 0x000000ffff1b7224 */ /* 0x000fe200078e0005 */
[----:B--2---:R1:W-:Y:S04]  /*11590*/  STL.64 [R1+0x1528], R18 ;  /* 0x0015281201007387 */ /* 0x0043e80000100a00 */
[----:B-1----:R-:W2:Y:S04]  /*115a0*/  LDL.64 R18, [R1+0xe8] ;  /* 0x0000e80001127983 */ /* 0x002ea80000100a00 */
[----:B--2---:R-:W-:Y:S04]  /*115b0*/  STL.64 [R1+0x1540], R18 ;  /* 0x0015401201007387 */ /* 0x004fe80000100a00 */
[----:B------:R1:W-:Y:S04]  /*115c0*/  STL.64 [R1+0x14e8], R26 ;  /* 0x0014e81a01007387 */ /* 0x0003e80000100a00 */
[----:B-1----:R-:W2:Y:S04]  /*115d0*/  LDL.64 R26, [R1+0xb8] ;  /* 0x0000b800011a7983 */ /* 0x002ea80000100a00 */
[----:B--2---:R1:W-:Y:S04]  /*115e0*/  STL.64 [R1+0x1508], R26 ;  /* 0x0015081a01007387 */ /* 0x0043e80000100a00 */
[----:B------:R-:W2:Y:S04]  /*115f0*/  LDL.LU R24, [R1+0x3d0] ;  /* 0x0003d00001187983 */ /* 0x000ea80000300800 */
[----:B------:R-:W2:Y:S04]  /*11600*/  LDL.LU R25, [R1+0x3d4] ;  /* 0x0003d40001197983 */ /* 0x000ea80000300800 */
[----:B-1----:R-:W3:Y:S04]  /*11610*/  LDL.LU R26, [R1+0x3d8] ;  /* 0x0003d800011a7983 */ /* 0x002ee80000300800 */
[----:B------:R-:W3:Y:S04]  /*11620*/  LDL.LU R27, [R1+0x3dc] ;  /* 0x0003dc00011b7983 */ /* 0x000ee80000300800 */
[----:B------:R-:W4:Y:S04]  /*11630*/  LDL.LU R20, [R1+0xa10] ;  /* 0x000a100001147983 */ /* 0x000f280000300800 */
[----:B------:R-:W4:Y:S04]  /*11640*/  LDL.LU R21, [R1+0xa14] ;  /* 0x000a140001157983 */ /* 0x000f280000300800 */
[----:B------:R-:W2:Y:S04]  /*11650*/  LDL.LU R22, [R1+0xa18] ;  /* 0x000a180001167983 */ /* 0x000ea80000300800 */
[----:B------:R-:W2:Y:S04]  /*11660*/  LDL.LU R23, [R1+0xa1c] ;  /* 0x000a1c0001177983 */ /* 0x000ea80000300800 */
[----:B--2---:R-:W-:Y:S04]  /*11670*/  STL.64 [R1+0x1558], R22 ;  /* 0x0015581601007387 */ /* 0x004fe80000100a00 */
[----:B----4-:R-:W-:Y:S04]  /*11680*/  STL.64 [R1+0x1550], R20 ;  /* 0x0015501401007387 */ /* 0x010fe80000100a00 */
[----:B------:R-:W2:Y:S04]  /*11690*/  LDL.64 R14, [R1+0x108] ;  /* 0x00010800010e7983 */ /* 0x000ea80000100a00 */
[----:B--2---:R1:W-:Y:S04]  /*116a0*/  STL.64 [R1+0x1560], R14 ;  /* 0x0015600e01007387 */ /* 0x0043e80000100a00 */
[----:B------:R-:W2:Y:S04]  /*116b0*/  LDL.LU R12, [R1+0xb30] ;  /* 0x000b3000010c7983 */ /* 0x000ea80000300800 */
[----:B------:R-:W2:Y:S04]  /*116c0*/  LDL.LU R13, [R1+0xb34] ;  /* 0x000b3400010d7983 */ /* 0x000ea80000300800 */
[----:B-1----:R-:W2:Y:S04]  /*116d0*/  LDL.LU R14, [R1+0xb38] ;  /* 0x000b3800010e7983 */ /* 0x002ea80000300800 */
[----:B------:R-:W2:Y:S04]  /*116e0*/  LDL.LU R15, [R1+0xb3c] ;  /* 0x000b3c00010f7983 */ /* 0x000ea80000300800 */
[----:B------:R-:W4:Y:S04]  /*116f0*/  LDL.LU R16, [R1+0x8e0] ;  /* 0x0008e00001107983 */ /* 0x000f280000300800 */
[----:B------:R-:W4:Y:S04]  /*11700*/  LDL.LU R17, [R1+0x8e4] ;  /* 0x0008e40001117983 */ /* 0x000f280000300800 */
[----:B------:R-:W4:Y:S04]  /*11710*/  LDL.LU R18, [R1+0x8e8] ;  /* 0x0008e80001127983 */ /* 0x000f280000300800 */
[----:B------:R-:W4:Y:S04]  /*11720*/  LDL.LU R19, [R1+0x8ec] ;  /* 0x0008ec0001137983 */ /* 0x000f280000300800 */
[----:B---3--:R-:W-:Y:S04]  /*11730*/  STL.64 [R1+0x1520], R26 ;  /* 0x0015201a01007387 */ /* 0x008fe80000100a00 */
[----:B------:R1:W-:Y:S04]  /*11740*/  STL.64 [R1+0x1518], R24 ;  /* 0x0015181801007387 */ /* 0x0003e80000100a00 */
[----:B-1----:R-:W3:Y:S04]  /*11750*/  LDL.LU R24, [R1+0x4c0] ;  /* 0x0004c00001187983 */ /* 0x002ee80000300800 */
[----:B------:R-:W3:Y:S04]  /*11760*/  LDL.LU R25, [R1+0x4c4] ;  /* 0x0004c40001197983 */ /* 0x000ee80000300800 */
[----:B------:R-:W2:Y:S04]  /*11770*/  LDL.LU R26, [R1+0x4c8] ;  /* 0x0004c800011a7983 */ /* 0x000ea80000300800 */
[----:B------:R-:W2:Y:S01]  /*11780*/  LDL.LU R27, [R1+0x4cc] ;  /* 0x0004cc00011b7983 */ /* 0x000ea20000300800 */
[----:B------:R-:W-:-:S03]  /*11790*/  IMAD.MOV.U32 R22, RZ, RZ, R4 ;  /* 0x000000ffff167224 */ /* 0x000fc600078e0004 */
[----:B------:R-:W1:Y:S01]  /*117a0*/  LDSM.16.MT88.4 R4, [R28+0x4100] ;  /* 0x004100001c04783b */ /* 0x000e620000004200 */
[----:B------:R-:W-:-:S03]  /*117b0*/  IMAD.MOV.U32 R23, RZ, RZ, R3 ;  /* 0x000000ffff177224 */ /* 0x000fc600078e0003 */
[----:B--2---:R-:W-:Y:S04]  /*117c0*/  STL.64 [R1+0x1538], R26 ;  /* 0x0015381a01007387 */ /* 0x004fe80000100a00 */
[----:B---3--:R2:W-:Y:S04]  /*117d0*/  STL.64 [R1+0x1530], R24 ;  /* 0x0015301801007387 */ /* 0x0085e80000100a00 */
[----:B--2---:R-:W2:Y:S04]  /*117e0*/  LDL.LU R24, [R1+0x6d0] ;  /* 0x0006d00001187983 */ /* 0x004ea80000300800 */
[----:B------:R-:W2:Y:S04]  /*117f0*/  LDL.LU R25, [R1+0x6d4] ;  /* 0x0006d40001197983 */ /* 0x000ea80000300800 */
[----:B------:R-:W2:Y:S04]  /*11800*/  LDL.LU R26, [R1+0x6d8] ;  /* 0x0006d800011a7983 */ /* 0x000ea80000300800 */
[----:B------:R-:W2:Y:S04]  /*11810*/  LDL.LU R27, [R1+0x6dc] ;  /* 0x0006dc00011b7983 */ /* 0x000ea80000300800 */
[----:B0-----:R-:W-:Y:S04]  /*11820*/  STL.64 [R1+0x1450], R10 ;  /* 0x0014500a01007387 */ /* 0x001fe80000100a00 */
[----:B------:R0:W-:Y:S04]  /*11830*/  STL.64 [R1+0x1448], R8 ;  /* 0x0014480801007387 */ /* 0x0001e80000100a00 */
[----:B0-----:R-:W3:Y:S04]  /*11840*/  LDL.LU R8, [R1+0x2a0] ;  /* 0x0002a00001087983 */ /* 0x001ee80000300800 */
[----:B------:R-:W3:Y:S04]  /*11850*/  LDL.LU R9, [R1+0x2a4] ;  /* 0x0002a40001097983 */ /* 0x000ee80000300800 */
[----:B------:R-:W2:Y:S04]  /*11860*/  LDL.LU R10, [R1+0x2a8] ;  /* 0x0002a800010a7983 */ /* 0x000ea80000300800 */
[----:B------:R-:W2:Y:S01]  /*11870*/  LDL.LU R11, [R1+0x2ac] ;  /* 0x0002ac00010b7983 */ /* 0x000ea20000300800 */
[C---:B-1----:R-:W-:Y:S03]  /*11880*/  HMMA.16816.F32 R20, R4.reuse, R22, R12 ;  /* 0x000000160414723c */ /* 0x042fe6000000180c */
[----:B--2---:R-:W-:Y:S04]  /*11890*/  STL.64 [R1+0x14e0], R10 ;  /* 0x0014e00a01007387 */ /* 0x004fe80000100a00 */
[----:B---3--:R0:W-:Y:S04]  /*118a0*/  STL.64 [R1+0x14d8], R8 ;  /* 0x0014d80801007387 */ /* 0x0081e80000100a00 */
[----:B0-----:R-:W2:Y:S04]  /*118b0*/  LDL.LU R8, [R1+0x320] ;  /* 0x0003200001087983 */ /* 0x001ea80000300800 */
[----:B------:R-:W2:Y:S04]  /*118c0*/  LDL.LU R9, [R1+0x324] ;  /* 0x0003240001097983 */ /* 0x000ea80000300800 */
[----:B------:R-:W2:Y:S04]  /*118d0*/  LDL.LU R10, [R1+0x328] ;  /* 0x00032800010a7983 */ /* 0x000ea80000300800 */
[----:B------:R-:W2:Y:S04]  /*118e0*/  LDL.LU R11, [R1+0x32c] ;  /* 0x00032c00010b7983 */ /* 0x000ea80000300800 */
[----:B------:R-:W3:Y:S04]  /*118f0*/  LDL.LU.64 R14, [R1+0x1560] ;  /* 0x00156000010e7983 */ /* 0x000ee80000300a00 */
[----:B------:R-:W-:Y:S04]  /*11900*/  STL.64 [R1+0x510], R20 ;  /* 0x0005101401007387 */ /* 0x000fe80000100a00 */
[----:B------:R0:W-:Y:S04]  /*11910*/  STL.64 [R1+0x518], R22 ;  /* 0x0005181601007387 */ /* 0x0001e80000100a00 */
[----:B0-----:R-:W3:Y:S04]  /*11920*/  LDL.LU.64 R22, [R1+0x1558] ;  /* 0x0015580001167983 */ /* 0x001ee80000300a00 */
[----:B------:R-:W3:Y:S02]  /*11930*/  LDL.LU.64 R20, [R1+0x1550] ;  /* 0x0015500001147983 */ /* 0x000ee40000300a00 */
[C---:B---3--:R-:W-:Y:S11]  /*11940*/  HMMA.16816.F32 R20, R4.reuse, R14, R20 ;  /* 0x0000000e0414723c */ /* 0x048ff60000001814 */
[----:B------:R-:W-:Y:S11]  /*11950*/  @!UPT UIADD3 URZ, URZ, URZ, URZ ;  /* 0x0000003f3f3ff290 */ /* 0x000ff6000fffe03f */
[----:B------:R-:W-:Y:S01]  /*11960*/  @!UPT UIADD3 URZ, URZ, URZ, URZ ;  /* 0x0000003f3f3ff290 */ /* 0x000fe2000fffe03f */
[----:B------:R0:W-:Y:S04]  /*11970*/  STL.64 [R1+0x500], R20 ;  /* 0x0005001401007387 */ /* 0x0001e80000100a00 */
[----:B------:R1:W-:Y:S01]  /*11980*/  STL.64 [R1+0x508], R22 ;  /* 0x0005081601007387 */ /* 0x0003e20000100a00 */
[----:B0-----:R-:W-:Y:S02]  /*11990*/  IMAD.MOV.U32 R21, RZ, RZ, R15 ;  /* 0x000000ffff157224 */ /* 0x001fe400078e000f */
[----:B-1----:R-:W-:Y:S02]  /*119a0*/  IMAD.MOV.U32 R22, RZ, RZ, R14 ;  /* 0x000000ffff167224 */ /* 0x002fe400078e000e */
[----:B------:R-:W4:Y:S02]  /*119b0*/  LDL.LU.64 R14, [R1+0x1548] ;  /* 0x00154800010e7983 */ /* 0x000f240000300a00 */
[C---:B----4-:R-:W-:Y:S11]  /*119c0*/  HMMA.16816.F32 R16, R4.reuse, R14, R16 ;  /* 0x0000000e0410723c */ /* 0x050ff60000001810 */
[----:B------:R-:W-:Y:S11]  /*119d0*/  @!UPT UIADD3 URZ, URZ, URZ, URZ ;  /* 0x0000003f3f3ff290 */ /* 0x000ff6000fffe03f */
[----:B------:R-:W-:Y:S01]  /*119e0*/  @!UPT UIADD3 URZ, URZ, URZ, URZ ;  /* 0x0000003f3f3ff290 */ /* 0x000fe2000fffe03f */
[----:B------:R-:W-:Y:S04]  /*119f0*/  STL.64 [R1+0x4f0], R16 ;  /* 0x0004f01001007387 */ /* 0x000fe80000100a00 */
[----:B------:R0:W-:Y:S04]  /*11a00*/  STL.64 [R1+0x4f8], R18 ;  /* 0x0004f81201007387 */ /* 0x0001e80000100a00 */
[----:B0-----:R-:W3:Y:S02]  /*11a10*/  LDL.LU.64 R18, [R1+0x1540] ;  /* 0x0015400001127983 */ /* 0x001ee40000300a00 */
[----:B---3--:R-:W-:Y:S01]  /*11a20*/  HMMA.16816.F32 R24, R4, R18, R24 ;  /* 0x000000120418723c */ /* 0x008fe20000001818 */
[----:B------:R-:W-:-:S02]  /*11a30*/  IMAD.MOV.U32 R13, RZ, RZ, R18 ;  /* 0x000000ffff0d7224 */ /* 0x000fc400078e0012 */
[----:B------:R-:W-:Y:S11]  /*11a40*/  IMAD.MOV.U32 R12, RZ, RZ, R19 ;  /* 0x000000ffff0c7224 */ /* 0x000ff600078e0013 */
[----:B------:R-:W-:Y:S09]  /*11a50*/  @!UPT UIADD3 URZ, URZ, URZ, URZ ;  /* 0x0000003f3f3ff290 */ /* 0x000ff2000fffe03f */
[----:B------:R-:W-:Y:S04]  /*11a60*/  STL.64 [R1+0x4e0], R24 ;  /* 0x0004e01801007387 */ /* 0x000fe80000100a00 */
[----:B------:R0:W-:Y:S04]  /*11a70*/  STL.64 [R1+0x4e8], R26 ;  /* 0x0004e81a01007387 */ /* 0x0001e80000100a00 */
[----:B0-----:R-:W3:Y:S04]  /*11a80*/  LDL.LU.64 R26, [R1+0x1538] ;  /* 0x00153800011a7983 */ /* 0x001ee80000300a00 */
[----:B------:R-:W3:Y:S04]  /*11a90*/  LDL.LU.64 R24, [R1+0x1530] ;  /* 0x0015300001187983 */ /* 0x000ee80000300a00 */
[----:B------:R-:W3:Y:S04]  /*11aa0*/  LDL.LU.64 R18, [R1+0x1528] ;  /* 0x0015280001127983 */ /* 0x000ee80000300a00 */
[----:B------:R0:W-:Y:S04]  /*11ab0*/  STL.64 [R1+0x1428], R14 ;  /* 0x0014280e01007387 */ /* 0x0001e80000100a00 */
[----:B------:R-:W-:Y:S01]  /*11ac0*/  STL.64 [R1+0x1420], R12 ;  /* 0x0014200c01007387 */ /* 0x000fe20000100a00 */
[----:B0-----:R-:W-:-:S02]  /*11ad0*/  IMAD.MOV.U32 R14, RZ, RZ, R2 ;  /* 0x000000ffff0e7224 */ /* 0x001fc400078e0002 */
[----:B------:R-:W-:Y:S01]  /*11ae0*/  IMAD.MOV.U32 R15, RZ, RZ, R0 ;  /* 0x000000ffff0f7224 */ /* 0x000fe200078e0000 */
[C---:B---3--:R-:W-:Y:S01]  /*11af0*/  HMMA.16816.F32 R24, R4.reuse, R18, R24 ;  /* 0x000000120418723c */ /* 0x048fe20000001818 */
[----:B------:R-:W-:Y:S02]  /*11b00*/  IMAD.MOV.U32 R2, RZ, RZ, R18 ;  /* 0x000000ffff027224 */ /* 0x000fe400078e0012 */
[----:B------:R-:W-:Y:S11]  /*11b10*/  IMAD.MOV.U32 R0, RZ, RZ, R19 ;  /* 0x000000ffff007224 */ /* 0x000ff600078e0013 */
[----:B------:R-:W-:Y:S09]  /*11b20*/  @!UPT UIADD3 URZ, URZ, URZ, URZ ;  /* 0x0000003f3f3ff290 */ /* 0x000ff2000fffe03f */
[----:B------:R-:W-:Y:S04]  /*11b30*/  STL.64 [R1+0x4c0], R24 ;  /* 0x0004c01801007387 */ /* 0x000fe80000100a00 */
[----:B------:R0:W-:Y:S04]  /*11b40*/  STL.64 [R1+0x4c8], R26 ;  /* 0x0004c81a01007387 */ /* 0x0001e80000100a00 */
[----:B0-----:R-:W3:Y:S04]  /*11b50*/  LDL.LU.64 R26, [R1+0x1520] ;  /* 0x00152000011a7983 */ /* 0x001ee80000300a00 */
[----:B------:R-:W3:Y:S04]  /*11b60*/  LDL.LU.64 R24, [R1+0x1518] ;  /* 0x0015180001187983 */ /* 0x000ee80000300a00 */
[----:B------:R-:W3:Y:S02]  /*11b70*/  LDL.LU.64 R18, [R1+0x1510] ;  /* 0x0015100001127983 */ /* 0x000ee40000300a00 */
        /* <DEDUP_REMOVED lines=9> */
[----:B------:R-:W-:Y:S01]  /*11c10*/  STL [R1+0x14a8], R20 ;  /* 0x0014a81401007387 */ /* 0x000fe20000100800 */
        /* <DEDUP_REMOVED lines=8> */
[----:B------:R-:W2:Y:S02]  /*11ca0*/  LDL.LU.64 R26, [R1+0x14e8] ;  /* 0x0014e800011a7983 */ /* 0x000ea40000300a00 */
[C---:B--2---:R-:W-:Y:S02]  /*11cb0*/  HMMA.16816.F32 R24, R4.reuse, R26, R8 ;  /* 0x0000001a0418723c */ /* 0x044fe40000001808 */
[----:B------:R-:W2:Y:S04]  /*11cc0*/  LDL.LU.64 R10, [R1+0x14e0] ;  /* 0x0014e000010a7983 */ /* 0x000ea80000300a00 */
[----:B------:R-:W2:Y:S11]  /*11cd0*/  LDL.LU.64 R8, [R1+0x14d8] ;  /* 0x0014d80001087983 */ /* 0x000eb60000300a00 */
[----:B------:R-:W-:Y:S06]  /*11ce0*/  @!UPT UIADD3 URZ, URZ, URZ, URZ ;  /* 0x0000003f3f3ff290 */ /* 0x000fec000fffe03f */
[----:B------:R-:W-:Y:S04]  /*11cf0*/  STL.64 [R1+0x570], R24 ;  /* 0x0005701801007387 */ /* 0x000fe80000100a00 */
[----:B------:R0:W-:Y:S04]  /*11d00*/  STL.64 [R1+0x578], R26 ;  /* 0x0005781a01007387 */ /* 0x0001e80000100a00 */
[----:B0-----:R-:W3:Y:S04]  /*11d10*/  LDL.LU.64 R26, [R1+0x14d0] ;  /* 0x0014d000011a7983 */ /* 0x001ee80000300a00 */
[----:B------:R-:W3:Y:S02]  /*11d20*/  LDL.LU.64 R24, [R1+0x14c8] ;  /* 0x0014c80001187983 */ /* 0x000ee40000300a00 */
[C---:B---3--:R-:W-:Y:S11]  /*11d30*/  HMMA.16816.F32 R24, R4.reuse, R18, R24 ;  /* 0x000000120418723c */ /* 0x048ff60000001818 */
[----:B------:R-:W-:Y:S11]  /*11d40*/  @!UPT UIADD3 URZ, URZ, URZ, URZ ;  /* 0x0000003f3f3ff290 */ /* 0x000ff6000fffe03f */
[----:B------:R-:W-:Y:S01]  /*11d50*/  @!UPT UIADD3 URZ, URZ, URZ, URZ ;  /* 0x0000003f3f3ff290 */ /* 0x000fe2000fffe03f */
[----:B------:R-:W-:Y:S04]  /*11d60*/  STL.64 [R1+0x590], R24 ;  /* 0x0005901801007387 */ /* 0x000fe80000100a00 */
[----:B------:R0:W-:Y:S04]  /*11d70*/  STL.64 [R1+0x598], R26 ;  /* 0x0005981a01007387 */ /* 0x0001e80000100a00 */
[----:B0-----:R-:W3:Y:S04]  /*11d80*/  LDL.LU.64 R26, [R1+0x14c0] ;  /* 0x0014c000011a7983 */ /* 0x001ee80000300a00 */
[----:B------:R-:W3:Y:S04]  /*11d90*/  LDL.LU.64 R24, [R1+0x14b8] ;  /* 0x0014b80001187983 */ /* 0x000ee80000300a00 */
[----:B------:R-:W-:Y:S01]  /*11da0*/  STL.64 [R1+0x13a0], R18 ;  /* 0x0013a01201007387 */ /* 0x000fe20000100a00 */
[----:B---3--:R-:W-:Y:S03]  /*11db0*/  HMMA.16816.F32 R12, R4, R14, R24 ;  /* 0x0000000e040c723c */ /* 0x008fe60000001818 */
[----:B------:R-:W2:Y:S11]  /*11dc0*/  LDL.LU.64 R26, [R1+0x14b0] ;  /* 0x0014b000011a7983 */ /* 0x000eb60000300a00 */
[----:B------:R-:W-:Y:S09]  /*11dd0*/  @!UPT UIADD3 URZ, URZ, URZ, URZ ;  /* 0x0000003f3f3ff290 */ /* 0x000ff2000fffe03f */
[----:B------:R-:W-:Y:S04]  /*11de0*/  STL.64 [R1+0x5d0], R12 ;  /* 0x0005d00c01007387 */ /* 0x000fe80000100a00 */
[----:B------:R0:W-:Y:S02]  /*11df0*/  STL.64 [R1+0x5d8], R14 ;  /* 0x0005d80e01007387 */ /* 0x0001e40000100a00 */
[----:B0-----:R-:W-:Y:S02]  /*11e00*/  IMAD.MOV.U32 R14, RZ, RZ, R22 ;  /* 0x000000ffff0e7224 */ /* 0x001fe400078e0016 */
[----:B------:R-:W-:-:S05]  /*11e10*/  IMAD.MOV.U32 R15, RZ, RZ, R21 ;  /* 0x000000ffff0f7224 */ /* 0x000fca00078e0015 */
[----:B------:R-:W-:Y:S01]  /*11e20*/  STL.64 [R1+0x1440], R14 ;  /* 0x0014400e01007387 */ /* 0x000fe20000100a00 */
[C---:B--2---:R-:W-:Y:S11]  /*11e30*/  HMMA.16816.F32 R8, R4.reuse, R26, R8 ;  /* 0x0000001a0408723c */ /* 0x044ff60000001808 */
[----:B------:R-:W-:Y:S11]  /*11e40*/  @!UPT UIADD3 URZ, URZ, URZ, URZ ;  /* 0x0000003f3f3ff290 */ /* 0x000ff6000fffe03f */
[----:B------:R-:W-:Y:S01]  /*11e50*/  @!UPT UIADD3 URZ, URZ, URZ, URZ ;  /* 0x0000003f3f3ff290 */ /* 0x000fe2000fffe03f */
[----:B------:R-:W-:Y:S04]  /*11e60*/  STL.64 [R1+0x5f0], R8 ;  /* 0x0005f00801007387 */ /* 0x000fe80000100a00 */
[----:B------:R0:W-:Y:S04]  /*11e70*/  STL.64 [R1+0x5f8], R10 ;  /* 0x0005f80a01007387 */ /* 0x0001e80000100a00 */
[----:B0-----:R-:W2:Y:S01]  /*11e80*/  LDL.64 R10, [R1+0x28] ;  /* 0x00002800010a7983 */ /* 0x001ea20000100a00 */
[----:B------:R-:W-:Y:S02]  /*11e90*/  IMAD.MOV.U32 R19, RZ, RZ, R26 ;  /* 0x000000ffff137224 */ /* 0x000fe400078e001a */
[----:B------:R-:W-:Y:S01]  /*11ea0*/  IMAD.MOV.U32 R18, RZ, RZ, R27 ;  /* 0x000000ffff127224 */ /* 0x000fe200078e001b */
[----:B--2---:R0:W-:Y:S04]  /*11eb0*/  STL.64 [R1+0x1460], R10 ;  /* 0x0014600a01007387 */ /* 0x0041e80000100a00 */
[----:B------:R-:W2:Y:S04]  /*11ec0*/  LDL.LU R8, [R1+0x180] ;  /* 0x0001800001087983 */ /* 0x000ea80000300800 */
[----:B------:R-:W2:Y:S04]  /*11ed0*/  LDL.LU R9, [R1+0x184] ;  /* 0x0001840001097983 */ /* 0x000ea80000300800 */
[----:B0-----:R-:W3:Y:S04]  /*11ee0*/  LDL.LU R10, [R1+0x188] ;  /* 0x00018800010a7983 */ /* 0x001ee80000300800 */
[----:B------:R-:W3:Y:S04]  /*11ef0*/  LDL.LU R11, [R1+0x18c] ;  /* 0x00018c00010b7983 */ /* 0x000ee80000300800 */
[----:B------:R-:W4:Y:S04]  /*11f00*/  LDL.LU R24, [R1+0x280] ;  /* 0x0002800001187983 */ /* 0x000f280000300800 */
[----:B------:R-:W4:Y:S04]  /*11f10*/  LDL.LU R25, [R1+0x284] ;  /* 0x0002840001197983 */ /* 0x000f280000300800 */
[----:B------:R-:W2:Y:S04]  /*11f20*/  LDL.LU R26, [R1+0x288] ;  /* 0x00028800011a7983 */ /* 0x000ea80000300800 */
[----:B------:R-:W2:Y:S04]  /*11f30*/  LDL.LU R27, [R1+0x28c] ;  /* 0x00028c00011b7983 */ /* 0x000ea80000300800 */
[----:B------:R-:W3:Y:S04]  /*11f40*/  LDL.LU R20, [R1+0x290] ;  /* 0x0002900001147983 */ /* 0x000ee80000300800 */
[----:B------:R-:W3:Y:S04]  /*11f50*/  LDL.LU R21, [R1+0x294] ;  /* 0x0002940001157983 */ /* 0x000ee80000300800 */
[----:B------:R-:W3:Y:S04]  /*11f60*/  LDL.LU R22, [R1+0x298] ;  /* 0x0002980001167983 */ /* 0x000ee80000300800 */
[----:B------:R-:W3:Y:S04]  /*11f70*/  LDL.LU R23, [R1+0x29c] ;  /* 0x00029c0001177983 */ /* 0x000ee80000300800 */
[----:B--2---:R0:W-:Y:S04]  /*11f80*/  STL.64 [R1+0x14a0], R26 ;  /* 0x0014a01a01007387 */ /* 0x0041e80000100a00 */
[----:B----4-:R-:W-:Y:S04]  /*11f90*/  STL.64 [R1+0x1498], R24 ;  /* 0x0014981801007387 */ /* 0x010fe80000100a00 */
[----:B0-----:R-:W2:Y:S04]  /*11fa0*/  LDL.64 R26, [R1+0x68] ;  /* 0x00006800011a7983 */ /* 0x001ea80000100a00 */
[----:B---3--:R0:W-:Y:S04]  /*11fb0*/  STL.64 [R1+0x1470], R10 ;  /* 0x0014700a01007387 */ /* 0x0081e80000100a00 */
[----:B------:R-:W-:Y:S04]  /*11fc0*/  STL.64 [R1+0x1468], R8 ;  /* 0x0014680801007387 */ /* 0x000fe80000100a00 */
[----:B0-----:R-:W3:Y:S04]  /*11fd0*/  LDL.64 R10, [R1+0x48] ;  /* 0x00004800010a7983 */ /* 0x001ee80000100a00 */
[----:B---3--:R0:W-:Y:S04]  /*11fe0*/  STL.64 [R1+0x1488], R10 ;  /* 0x0014880a01007387 */ /* 0x0081e80000100a00 */
[----:B------:R-:W3:Y:S04]  /*11ff0*/  LDL.64 R14, [R1+0x118] ;  /* 0x00011800010e7983 */ /* 0x000ee80000100a00 */
[----:B0-----:R-:W4:Y:S04]  /*12000*/  LDL.64 R10, [R1+0x58] ;  /* 0x00005800010a7983 */ /* 0x001f280000100a00 */
[----:B---3--:R0:W-:Y:S04]  /*12010*/  STL.64 [R1+0x1458], R14 ;  /* 0x0014580e01007387 */ /* 0x0081e80000100a00 */
[----:B------:R-:W3:Y:S04]  /*12020*/  LDL.LU R12, [R1+0x140] ;  /* 0x00014000010c7983 */ /* 0x000ee80000300800 */
[----:B------:R-:W3:Y:S04]  /*12030*/  LDL.LU R13, [R1+0x144] ;  /* 0x00014400010d7983 */ /* 0x000ee80000300800 */
[----:B0-----:R-:W2:Y:S04]  /*12040*/  LDL.LU R14, [R1+0x148] ;  /* 0x00014800010e7983 */ /* 0x001ea80000300800 */
[----:B------:R-:W2:Y:S04]  /*12050*/  LDL.LU R15, [R1+0x14c] ;  /* 0x00014c00010f7983 */ /* 0x000ea80000300800 */
[----:B--2---:R-:W-:Y:S04]  /*12060*/  STL.64 [R1+0x1480], R14 ;  /* 0x0014800e01007387 */ /* 0x004fe80000100a00 */
[----:B---3--:R0:W-:Y:S04]  /*12070*/  STL.64 [R1+0x1478], R12 ;  /* 0x0014780c01007387 */ /* 0x0081e80000100a00 */
[----:B0-----:R-:W2:Y:S04]  /*12080*/  LDL.LU R12, [R1+0x190] ;  /* 0x00019000010c7983 */ /* 0x001ea80000300800 */
[----:B------:R-:W2:Y:S04]  /*12090*/  LDL.LU R13, [R1+0x194] ;  /* 0x00019400010d7983 */ /* 0x000ea80000300800 */
[----:B------:R-:W2:Y:S04]  /*120a0*/  LDL.LU R14, [R1+0x198] ;  /* 0x00019800010e7983 */ /* 0x000ea80000300800 */
[----:B------:R-:W2:Y:S04]  /*120b0*/  LDL.LU R15, [R1+0x19c] ;  /* 0x00019c00010f7983 */ /* 0x000ea80000300800 */
[----:B------:R-:W-:Y:S04]  /*120c0*/  STL.64 [R1+0x1408], R18 ;  /* 0x0014081201007387 */ /* 0x000fe80000100a00 */
[----:B------:R0:W-:Y:S04]  /*120d0*/  STL.64 [R1+0x1400], R16 ;  /* 0x0014001001007387 */ /* 0x0001e80000100a00 */
[----:B0-----:R-:W3:Y:S04]  /*120e0*/  LDL.LU R16, [R1+0x860] ;  /* 0x0008600001107983 */ /* 0x001ee80000300800 */
[----:B------:R-:W3:Y:S04]  /*120f0*/  LDL.LU R17, [R1+0x864] ;  /* 0x0008640001117983 */ /* 0x000ee80000300800 */
[----:B------:R-:W2:Y:S04]  /*12100*/  LDL.LU R18, [R1+0x868] ;  /* 0x0008680001127983 */ /* 0x000ea80000300800 */
[----:B------:R-:W2:Y:S01]  /*12110*/  LDL.LU R19, [R1+0x86c] ;  /* 0x00086c0001137983 */ /* 0x000ea20000300800 */
[----:B------:R-:W-:Y:S03]  /*12120*/  HMMA.16816.F32 R20, R4, R26, R20 ;  /* 0x0000001a0414723c */ /* 0x000fe60000001814 */
[----:B--2---:R-:W-:Y:S04]  /*12130*/  STL.64 [R1+0x1418], R18 ;  /* 0x0014181201007387 */ /* 0x004fe80000100a00 */
[----:B---3--:R0:W-:Y:S04]  /*12140*/  STL.64 [R1+0x1410], R16 ;  /* 0x0014101001007387 */ /* 0x0081e80000100a00 */
[----:B0-----:R-:W2:Y:S04]  /*12150*/  LDL.LU R16, [R1+0x9c0] ;  /* 0x0009c00001107983 */ /* 0x001ea80000300800 */
[----:B------:R-:W2:Y:S04]  /*12160*/  LDL.LU R17, [R1+0x9c4] ;  /* 0x0009c40001117983 */ /* 0x000ea80000300800 */
[----:B------:R-:W3:Y:S04]  /*12170*/  LDL.LU R18, [R1+0x9c8] ;  /* 0x0009c80001127983 */ /* 0x000ee80000300800 */
[----:B------:R-:W3:Y:S04]  /*12180*/  LDL.LU R19, [R1+0x9cc] ;  /* 0x0009cc0001137983 */ /* 0x000ee80000300800 */
[----:B---3--:R-:W-:Y:S04]  /*12190*/  STL.64 [R1+0x1438], R18 ;  /* 0x0014381201007387 */ /* 0x008fe80000100a00 */
[----:B--2---:R0:W-:Y:S04]  /*121a0*/  STL.64 [R1+0x1430], R16 ;  /* 0x0014301001007387 */ /* 0x0041e80000100a00 */
[----:B0-----:R-:W2:Y:S04]  /*121b0*/  LDL.LU R16, [R1+0xa50] ;  /* 0x000a500001107983 */ /* 0x001ea80000300800 */
[----:B------:R-:W2:Y:S04]  /*121c0*/  LDL.LU R17, [R1+0xa54] ;  /* 0x000a540001117983 */ /* 0x000ea80000300800 */
[----:B------:R-:W2:Y:S04]  /*121d0*/  LDL.LU R18, [R1+0xa58] ;  /* 0x000a580001127983 */ /* 0x000ea80000300800 */
[----:B------:R-:W2:Y:S04]  /*121e0*/  LDL.LU R19, [R1+0xa5c] ;  /* 0x000a5c0001137983 */ /* 0x000ea80000300800 */
[----:B------:R0:W-:Y:S04]  /*121f0*/  STL.64 [R1+0x640], R20 ;  /* 0x0006401401007387 */ /* 0x0001e80000100a00 */
[----:B------:R1:W-:Y:S04]  /*12200*/  STL.64 [R1+0x648], R22 ;  /* 0x0006481601007387 */ /* 0x0003e80000100a00 */
[----:B0-----:R-:W3:Y:S01]  /*12210*/  LDL.LU R20, [R1+0x14a8] ;  /* 0x0014a80001147983 */ /* 0x001ee20000300800 */
[----:B------:R-:W-:-:S02]  /*12220*/  IMAD.MOV.U32 R21, RZ, RZ, R27 ;  /* 0x000000ffff157224 */ /* 0x000fc400078e001b */
[----:B-1----:R-:W-:Y:S02]  /*12230*/  IMAD.MOV.U32 R22, RZ, RZ, R26 ;  /* 0x000000ffff167224 */ /* 0x002fe400078e001a */
[----:B------:R-:W2:Y:S04]  /*12240*/  LDL.LU.64 R26, [R1+0x14a0] ;  /* 0x0014a000011a7983 */ /* 0x000ea80000300a00 */
[----:B------:R-:W2:Y:S01]  /*12250*/  LDL.LU.64 R24, [R1+0x1498] ;  /* 0x0014980001187983 */ /* 0x000ea20000300a00 */
[----:B----4-:R-:W-:Y:S01]  /*12260*/  IMAD.MOV.U32 R23, RZ, RZ, R11 ;  /* 0x000000ffff177224 */ /* 0x010fe200078e000b */
[----:B--2---:R-:W-:Y:S11]  /*12270*/  HMMA.16816.F32 R24, R4, R10, R24 ;  /* 0x0000000a0418723c */ /* 0x004ff60000001818 */
[----:B------:R-:W-:Y:S11]  /*12280*/  @!UPT UIADD3 URZ, URZ, URZ, URZ ;  /* 0x0000003f3f3ff290 */ /* 0x000ff6000fffe03f */
[----:B------:R-:W-:Y:S01]  /*12290*/  @!UPT UIADD3 URZ, URZ, URZ, URZ ;  /* 0x0000003f3f3ff290 */ /* 0x000fe2000fffe03f */
[----:B------:R0:W-:Y:S04]  /*122a0*/  STL.64 [R1+0x6b0], R24 ;  /* 0x0006b01801007387 */ /* 0x0001e80000100a00 */
[----:B------:R1:W-:Y:S01]  /*122b0*/  STL.64 [R1+0x6b8], R26 ;  /* 0x0006b81a01007387 */ /* 0x0003e20000100a00 */
[----:B0-----:R-:W-:-:S03]  /*122c0*/  IMAD.MOV.U32 R24, RZ, RZ, R10 ;  /* 0x000000ffff187224 */ /* 0x001fc600078e000a */
[----:B-1----:R-:W2:Y:S04]  /*122d0*/  LDL.LU.64 R26, [R1+0x1490] ;  /* 0x00149000011a7983 */ /* 0x002ea80000300a00 */
[----:B------:R-:W4:Y:S02]  /*122e0*/  LDL.LU.64 R10, [R1+0x1488] ;  /* 0x00148800010a7983 */ /* 0x000f240000300a00 */
[C---:B----4-:R-:W-:Y:S01]  /*122f0*/  HMMA.16816.F32 R12, R4.reuse, R10, R12 ;  /* 0x0000000a040c723c */ /* 0x050fe2000000180c */
[----:B------:R-:W-:Y:S02]  /*12300*/  IMAD.MOV.U32 R29, RZ, RZ, R10 ;  /* 0x000000ffff1d7224 */ /* 0x000fe400078e000a */
[----:B------:R-:W-:Y:S11]  /*12310*/  IMAD.MOV.U32 R25, RZ, RZ, R11 ;  /* 0x000000ffff197224 */ /* 0x000ff600078e000b */
[----:B------:R-:W-:Y:S09]  /*12320*/  @!UPT UIADD3 URZ, URZ, URZ, URZ ;  /* 0x0000003f3f3ff290 */ /* 0x000ff2000fffe03f */
[----:B------:R-:W-:Y:S04]  /*12330*/  STL.64 [R1+0x880], R12 ;  /* 0x0008800c01007387 */ /* 0x000fe80000100a00 */
[----:B------:R0:W-:Y:S04]  /*12340*/  STL.64 [R1+0x888], R14 ;  /* 0x0008880e01007387 */ /* 0x0001e80000100a00 */
[----:B0-----:R-:W4:Y:S04]  /*12350*/  LDL.LU.64 R14, [R1+0x1480] ;  /* 0x00148000010e7983 */ /* 0x001f280000300a00 */
[----:B------:R-:W4:Y:S04]  /*12360*/  LDL.LU.64 R12, [R1+0x1478] ;  /* 0x00147800010c7983 */ /* 0x000f280000300a00 */
[----:B------:R-:W2:Y:S04]  /*12370*/  LDL.LU.64 R10, [R1+0x1470] ;  /* 0x00147000010a7983 */ /* 0x000ea80000300a00 */
[----:B------:R-:W2:Y:S02]  /*12380*/  LDL.LU.64 R8, [R1+0x1468] ;  /* 0x0014680001087983 */ /* 0x000ea40000300a00 */
[C---:B--2---:R-:W-:Y:S11]  /*12390*/  HMMA.16816.F32 R8, R4.reuse, R26, R8 ;  /* 0x0000001a0408723c */ /* 0x044ff60000001808 */
[----:B------:R-:W-:Y:S11]  /*123a0*/  @!UPT UIADD3 URZ, URZ, URZ, URZ ;  /* 0x0000003f3f3ff290 */ /* 0x000ff6000fffe03f */
[----:B------:R-:W-:Y:S01]  /*123b0*/  @!UPT UIADD3 URZ, URZ, URZ, URZ ;  /* 0x0000003f3f3ff290 */ /* 0x000fe2000fffe03f */
[----:B------:R-:W-:Y:S04]  /*123c0*/  STL.64 [R1+0x870], R8 ;  /* 0x0008700801007387 */ /* 0x000fe80000100a00 */
[----:B------:R0:W-:Y:S04]  /*123d0*/  STL.64 [R1+0x878], R10 ;  /* 0x0008780a01007387 */ /* 0x0001e80000100a00 */
[----:B0-----:R-:W4:Y:S04]  /*123e0*/  LDL.LU.64 R10, [R1+0x1460] ;  /* 0x00146000010a7983 */ /* 0x001f280000300a00 */
[----:B------:R0:W-:Y:S01]  /*123f0*/  STL.64 [R1+0x1398], R26 ;  /* 0x0013981a01007387 */ /* 0x0001e20000100a00 */
[----:B----4-:R-:W-:Y:S03]  /*12400*/  HMMA.16816.F32 R4, R4, R10, R12 ;  /* 0x0000000a0404723c */ /* 0x010fe6000000180c */
[----:B------:R-:W2:Y:S01]  /*12410*/  LDL.LU.64 R14, [R1+0x1458] ;  /* 0x00145800010e7983 */ /* 0x000ea20000300a00 */
[----:B0-----:R-:W-:-:S02]  /*12420*/  IMAD.MOV.U32 R27, RZ, RZ, R10 ;  /* 0x000000ffff1b7224 */ /* 0x001fc400078e000a */
[----:B------:R-:W-:Y:S11]  /*12430*/  IMAD.MOV.U32 R26, RZ, RZ, R11 ;  /* 0x000000ffff1a7224 */ /* 0x000ff600078e000b */
[----:B------:R-:W-:Y:S06]  /*12440*/  @!UPT UIADD3 URZ, URZ, URZ, URZ ;  /* 0x0000003f3f3ff290 */ /* 0x000fec000fffe03f */
[----:B------:R0:W-:Y:S04]  /*12450*/  STL.64 [R1+0x850], R4 ;  /* 0x0008500401007387 */ /* 0x0001e80000100a00 */
[----:B------:R1:W-:Y:S04]  /*12460*/  STL.64 [R1+0x858], R6 ;  /* 0x0008580601007387 */ /* 0x0003e80000100a00 */
[----:B------:R-:W2:Y:S04]  /*12470*/  LDL.LU.64 R10, [R1+0x1450] ;  /* 0x00145000010a7983 */ /* 0x000ea80000300a00 */
[----:B------:R-:W2:Y:S04]  /*12480*/  LDL.LU.64 R8, [R1+0x1448] ;  /* 0x0014480001087983 */ /* 0x000ea80000300a00 */
[----:B0-----:R-:W2:Y:S04]  /*12490*/  LDL.LU R4, [R1+0xb20] ;  /* 0x000b200001047983 */ /* 0x001ea80000300800 */
[----:B------:R-:W2:Y:S04]  /*124a0*/  LDL.LU R5, [R1+0xb24] ;  /* 0x000b240001057983 */ /* 0x000ea80000300800 */
[----:B-1----:R-:W2:Y:S04]  /*124b0*/  LDL.LU R6, [R1+0xb28] ;  /* 0x000b280001067983 */ /* 0x002ea80000300800 */
[----:B------:R-:W2:Y:S02]  /*124c0*/  LDL.LU R7, [R1+0xb2c] ;  /* 0x000b2c0001077983 */ /* 0x000ea40000300800 */
[C---:B--2---:R-:W-:Y:S11]  /*124d0*/  HMMA.16816.F32 R4, R8.reuse, R14, R4 ;  /* 0x0000000e0804723c */ /* 0x044ff60000001804 */
[----:B------:R-:W-:Y:S11]  /*124e0*/  @!UPT UIADD3 URZ, URZ, URZ, URZ ;  /* 0x0000003f3f3ff290 */ /* 0x000ff6000fffe03f */
[----:B------:R-:W-:Y:S01]  /*124f0*/  @!UPT UIADD3 URZ, URZ, URZ, URZ ;  /* 0x0000003f3f3ff290 */ /* 0x000fe2000fffe03f */
[----:B------:R0:W-:Y:S04]  /*12500*/  STL.64 [R1+0x3e0], R4 ;  /* 0x0003e00401007387 */ /* 0x0001e80000100a00 */
[----:B------:R-:W-:Y:S01]  /*12510*/  STL.64 [R1+0x3e8], R6 ;  /* 0x0003e80601007387 */ /* 0x000fe20000100a00 */
[----:B0-----:R-:W-:Y:S02]  /*12520*/  IMAD.MOV.U32 R5, RZ, RZ, R14 ;  /* 0x000000ffff057224 */ /* 0x001fe400078e000e */
[----:B------:R-:W-:Y:S02]  /*12530*/  IMAD.MOV.U32 R4, RZ, RZ, R15 ;  /* 0x000000ffff047224 */ /* 0x000fe400078e000f */
[----:B------:R-:W2:Y:S02]  /*12540*/  LDL.LU.64 R14, [R1+0x1440] ;  /* 0x00144000010e7983 */ /* 0x000ea40000300a00 */
[C---:B--2---:R-:W-:Y:S02]  /*12550*/  HMMA.16816.F32 R12, R8.reuse, R14, R16 ;  /* 0x0000000e080c723c */ /* 0x044fe40000001810 */
[----:B------:R-:W2:Y:S04]  /*12560*/  LDL.LU.64 R18, [R1+0x1438] ;  /* 0x0014380001127983 */ /* 0x000ea80000300a00 */
[----:B------:R-:W2:Y:S11]  /*12570*/  LDL.LU.64 R16, [R1+0x1430] ;  /* 0x0014300001107983 */ /* 0x000eb60000300a00 */
[----:B------:R-:W-:Y:S06]  /*12580*/  @!UPT UIADD3 URZ, URZ, URZ, URZ ;  /* 0x0000003f3f3ff290 */ /* 0x000fec000fffe03f */
[----:B------:R-:W-:Y:S04]  /*12590*/  STL.64 [R1+0x3d0], R12 ;  /* 0x0003d00c01007387 */ /* 0x000fe80000100a00 */
[----:B------:R0:W-:Y:S04]  /*125a0*/  STL.64 [R1+0x3d8], R14 ;  /* 0x0003d80e01007387 */ /* 0x0001e80000100a00 */
[----:B0-----:R-:W2:Y:S04]  /*125b0*/  LDL.LU.64 R14, [R1+0x1428] ;  /* 0x00142800010e7983 */ /* 0x001ea80000300a00 */
[----:B------:R-:W4:Y:S01]  /*125c0*/  LDL.LU.64 R12, [R1+0x1420] ;  /* 0x00142000010c7983 */ /* 0x000f220000300a00 */
[----:B--2---:R-:W-:Y:S11]  /*125d0*/  HMMA.16816.F32 R16, R8, R14, R16 ;  /* 0x0000000e0810723c */ /* 0x004ff60000001810 */
[----:B------:R-:W-:Y:S11]  /*125e0*/  @!UPT UIADD3 URZ, URZ, URZ, URZ ;  /* 0x0000003f3f3ff290 */ /* 0x000ff6000fffe03f */
[----:B------:R-:W-:Y:S01]  /*125f0*/  @!UPT UIADD3 URZ, URZ, URZ, URZ ;  /* 0x0000003f3f3ff290 */ /* 0x000fe2000fffe03f */
[----:B------:R-:W-:Y:S04]  /*12600*/  STL.64 [R1+0x3c0], R16 ;  /* 0x0003c01001007387 */ /* 0x000fe80000100a00 */
[----:B------:R0:W-:Y:S04]  /*12610*/  STL.64 [R1+0x3c8], R18 ;  /* 0x0003c81201007387 */ /* 0x0001e80000100a00 */
[----:B0-----:R-:W2:Y:S04]  /*12620*/  LDL.LU.64 R18, [R1+0x1418] ;  /* 0x0014180001127983 */ /* 0x001ea80000300a00 */
[----:B------:R-:W2:Y:S04]  /*12630*/  LDL.LU.64 R16, [R1+0x1410] ;  /* 0x0014100001107983 */ /* 0x000ea80000300a00 */
[----:B------:R4:W-:Y:S02]  /*12640*/  STL.64 [R1+0x12e0], R14 ;  /* 0x0012e00e01007387 */ /* 0x0009e40000100a00 */
[----:B----4-:R-:W-:-:S02]  /*12650*/  IMAD.MOV.U32 R14, RZ, RZ, R13 ;  /* 0x000000ffff0e7224 */ /* 0x010fc400078e000d */
[----:B------:R-:W-:-:S07]  /*12660*/  IMAD.MOV.U32 R15, RZ, RZ, R12 ;  /* 0x000000ffff0f7224 */ /* 0x000fce00078e000c */
[----:B--2---:R-:W-:Y:S01]  /*12670*/  HMMA.16816.F32 R12, R8, R14, R16 ;  /* 0x0000000e080c723c */ /* 0x004fe20000001810 */
[----:B------:R-:W2:Y:S04]  /*12680*/  LDL.LU.64 R18, [R1+0x1408] ;  /* 0x0014080001127983 */ /* 0x000ea80000300a00 */
[----:B------:R-:W4:Y:S11]  /*12690*/  LDL.LU.64 R16, [R1+0x1400] ;  /* 0x0014000001107983 */ /* 0x000f360000300a00 */
[----:B------:R-:W-:Y:S07]  /*126a0*/  @!UPT UIADD3 URZ, URZ, URZ, URZ ;  /* 0x0000003f3f3ff290 */ /* 0x000fee000fffe03f */
[----:B------:R0:W-:Y:S04]  /*126b0*/  STL.64 [R1+0x3b0], R12 ;  /* 0x0003b00c01007387 */ /* 0x0001e80000100a00 */
[----:B------:R1:W-:Y:S04]  /*126c0*/  STL.64 [R1+0x3b8], R14 ;  /* 0x0003b80e01007387 */ /* 0x0003e80000100a00 */
[----:B0-----:R-:W2:Y:S04]  /*126d0*/  LDL.LU R12, [R1+0xaf0] ;  /* 0x000af000010c7983 */ /* 0x001ea80000300800 */
[----:B------:R-:W2:Y:S04]  /*126e0*/  LDL.LU R13, [R1+0xaf4] ;  /* 0x000af400010d7983 */ /* 0x000ea80000300800 */
[----:B-1----:R-:W2:Y:S04]  /*126f0*/  LDL.LU R14, [R1+0xaf8] ;  /* 0x000af800010e7983 */ /* 0x002ea80000300800 */
[----:B------:R-:W2:Y:S01]  /*12700*/  LDL.LU R15, [R1+0xafc] ;  /* 0x000afc00010f7983 */ /* 0x000ea20000300800 */
[----:B------:R-:W-:-:S02]  /*12710*/  IMAD.MOV.U32 R6, RZ, RZ, R27 ;  /* 0x000000ffff067224 */ /* 0x000fc400078e001b */
[----:B------:R-:W-:-:S05]  /*12720*/  IMAD.MOV.U32 R7, RZ, RZ, R26 ;  /* 0x000000ffff077224 */ /* 0x000fca00078e001a */
[----:B------:R-:W-:Y:S04]  /*12730*/  STL.64 [R1+0x1310], R6 ;  /* 0x0013100601007387 */ /* 0x000fe80000100a00 */
[----:B--2---:R0:W-:Y:S04]  /*12740*/  STL.64 [R1+0x12f0], R14 ;  /* 0x0012f00e01007387 */ /* 0x0041e80000100a00 */
[----:B------:R-:W-:Y:S01]  /*12750*/  STL.64 [R1+0x12e8], R12 ;  /* 0x0012e80c01007387 */ /* 0x000fe20000100a00 */
[----:B0-----:R-:W-:Y:S02]  /*12760*/  IMAD.MOV.U32 R15, RZ, RZ, R4 ;  /* 0x000000ffff0f7224 */ /* 0x001fe400078e0004 */
[----:B------:R-:W-:Y:S01]  /*12770*/  IMAD.MOV.U32 R14, RZ, RZ, R5 ;  /* 0x000000ffff0e7224 */ /* 0x000fe200078e0005 */
[----:B------:R-:W2:Y:S04]  /*12780*/  LDL.LU R4, [R1+0x120] ;  /* 0x0001200001047983 */ /* 0x000ea80000300800 */
        /* <DEDUP_REMOVED lines=8> */
[----:B------:R0:W-:Y:S04]  /*12810*/  STL.64 [R1+0x1308], R14 ;  /* 0x0013080e01007387 */ /* 0x0001e80000100a00 */
[----:B------:R-:W2:Y:S04]  /*12820*/  LDL.LU R12, [R1] ;  /* 0x00000000010c7983 */ /* 0x000ea80000300800 */
[----:B------:R-:W2:Y:S04]  /*12830*/  LDL.LU R13, [R1+0x4] ;  /* 0x00000400010d7983 */ /* 0x000ea80000300800 */
[----:B0-----:R-:W2:Y:S04]  /*12840*/  LDL.LU R14, [R1+0x8] ;  /* 0x00000800010e7983 */ /* 0x001ea80000300800 */
[----:B------:R-:W2:Y:S01]  /*12850*/  LDL.LU R15, [R1+0xc] ;  /* 0x00000c00010f7983 */ /* 0x000ea20000300800 */
[----:B------:R-:W-:-:S02]  /*12860*/  IMAD.MOV.U32 R6, RZ, RZ, R24 ;  /* 0x000000ffff067224 */ /* 0x000fc400078e0018 */
[----:B------:R-:W-:-:S05]  /*12870*/  IMAD.MOV.U32 R7, RZ, RZ, R23 ;  /* 0x000000ffff077224 */ /* 0x000fca00078e0017 */
[----:B------:R0:W-:Y:S02]  /*12880*/  STL.64 [R1+0x1350], R6 ;  /* 0x0013500601007387 */ /* 0x0001e40000100a00 */
[----:B0-----:R-:W-:Y:S02]  /*12890*/  IMAD.MOV.U32 R6, RZ, RZ, R22 ;  /* 0x000000ffff067224 */ /* 0x001fe400078e0016 */
[----:B------:R-:W-:-:S05]  /*128a0*/  IMAD.MOV.U32 R7, RZ, RZ, R21 ;  /* 0x000000ffff077224 */ /* 0x000fca00078e0015 */
[----:B------:R-:W-:Y:S04]  /*128b0*/  STL.64 [R1+0x1368], R6 ;  /* 0x0013680601007387 */ /* 0x000fe80000100a00 */
[----:B--2---:R-:W-:Y:S04]  /*128c0*/  STL.64 [R1+0x1330], R14 ;  /* 0x0013300e01007387 */ /* 0x004fe80000100a00 */
[----:B------:R0:W-:Y:S04]  /*128d0*/  STL.64 [R1+0x1328], R12 ;  /* 0x0013280c01007387 */ /* 0x0001e80000100a00 */
[----:B0-----:R-:W2:Y:S04]  /*128e0*/  LDL.LU R12, [R1+0x130] ;  /* 0x00013000010c7983 */ /* 0x001ea80000300800 */
[----:B------:R-:W2:Y:S04]  /*128f0*/  LDL.LU R13, [R1+0x134] ;  /* 0x00013400010d7983 */ /* 0x000ea80000300800 */
[----:B------:R-:W2:Y:S04]  /*12900*/  LDL.LU R14, [R1+0x138] ;  /* 0x00013800010e7983 */ /* 0x000ea80000300800 */
[----:B------:R-:W2:Y:S01]  /*12910*/  LDL.LU R15, [R1+0x13c] ;  /* 0x00013c00010f7983 */ /* 0x000ea20000300800 */
[----:B------:R-:W-:-:S02]  /*12920*/  IMAD.MOV.U32 R6, RZ, RZ, R19 ;  /* 0x000000ffff067224 */ /* 0x000fc400078e0013 */
[----:B------:R-:W-:-:S05]  /*12930*/  IMAD.MOV.U32 R7, RZ, RZ, R18 ;  /* 0x000000ffff077224 */ /* 0x000fca00078e0012 */
[----:B------:R-:W-:Y:S04]  /*12940*/  STL.64 [R1+0x1380], R6 ;  /* 0x0013800601007387 */ /* 0x000fe80000100a00 */
[----:B--2---:R-:W-:Y:S04]  /*12950*/  STL.64 [R1+0x1348], R14 ;  /* 0x0013480e01007387 */ /* 0x004fe80000100a00 */
[----:B------:R0:W-:Y:S04]  /*12960*/  STL.64 [R1+0x1340], R12 ;  /* 0x0013400c01007387 */ /* 0x0001e80000100a00 */
[----:B0-----:R-:W2:Y:S04]  /*12970*/  LDL.LU R12, [R1+0x240] ;  /* 0x00024000010c7983 */ /* 0x001ea80000300800 */
[----:B------:R-:W2:Y:S04]  /*12980*/  LDL.LU R13, [R1+0x244] ;  /* 0x00024400010d7983 */ /* 0x000ea80000300800 */
[----:B------:R-:W2:Y:S04]  /*12990*/  LDL.LU R14, [R1+0x248] ;  /* 0x00024800010e7983 */ /* 0x000ea80000300800 */
[----:B------:R-:W2:Y:S04]  /*129a0*/  LDL.LU R15, [R1+0x24c] ;  /* 0x00024c00010f7983 */ /* 0x000ea80000300800 */
[----:B------:R-:W2:Y:S04]  /*129b0*/  LDL.LU R24, [R1+0x2e0] ;  /* 0x0002e00001187983 */ /* 0x000ea80000300800 */
[----:B------:R-:W2:Y:S04]  /*129c0*/  LDL.LU R25, [R1+0x2e4] ;  /* 0x0002e40001197983 */ /* 0x000ea80000300800 */
[----:B------:R-:W2:Y:S04]  /*129d0*/  LDL.LU R26, [R1+0x2e8] ;  /* 0x0002e800011a7983 */ /* 0x000ea80000300800 */
        /* <DEDUP_REMOVED lines=9> */
[----:B----4-:R-:W-:-:S02]  /*12a70*/  IMAD.MOV.U32 R26, RZ, RZ, R17 ;  /* 0x000000ffff1a7224 */ /* 0x010fc400078e0011 */
[----:B------:R-:W-:-:S05]  /*12a80*/  IMAD.MOV.U32 R27, RZ, RZ, R16 ;  /* 0x000000ffff1b7224 */ /* 0x000fca00078e0010 */
[----:B------:R-:W-:Y:S04]  /*12a90*/  STL.64 [R1+0x13d0], R26 ;  /* 0x0013d01a01007387 */ /* 0x000fe80000100a00 */
[----:B------:R-:W2:Y:S04]  /*12aa0*/  LDL.64 R18, [R1+0xa8] ;  /* 0x0000a80001127983 */ /* 0x000ea80000100a00 */
[----:B--2---:R0:W-:Y:S04]  /*12ab0*/  STL.64 [R1+0x13c8], R18 ;  /* 0x0013c81201007387 */ /* 0x0041e80000100a00 */
[----:B------:R-:W2:Y:S04]  /*12ac0*/  LDL.LU R16, [R1+0x420] ;  /* 0x0004200001107983 */ /* 0x000ea80000300800 */
[----:B------:R-:W2:Y:S04]  /*12ad0*/  LDL.LU R17, [R1+0x424] ;  /* 0x0004240001117983 */ /* 0x000ea80000300800 */
[----:B0-----:R-:W4:Y:S04]  /*12ae0*/  LDL.LU R18, [R1+0x428] ;  /* 0x0004280001127983 */ /* 0x001f280000300800 */
[----:B------:R-:W4:Y:S01]  /*12af0*/  LDL.LU R19, [R1+0x42c] ;  /* 0x00042c0001137983 */ /* 0x000f220000300800 */
[----:B---3--:R-:W-:-:S02]  /*12b00*/  IMAD.MOV.U32 R26, RZ, RZ, R20 ;  /* 0x000000ffff1a7224 */ /* 0x008fc400078e0014 */
[----:B------:R-:W-:Y:S01]  /*12b10*/  IMAD.MOV.U32 R27, RZ, RZ, R3 ;  /* 0x000000ffff1b7224 */ /* 0x000fe200078e0003 */
[----:B----4-:R-:W-:Y:S04]  /*12b20*/  STL.64 [R1+0x13e0], R18 ;  /* 0x0013e01201007387 */ /* 0x010fe80000100a00 */
[----:B--2---:R0:W-:Y:S04]  /*12b30*/  STL.64 [R1+0x13d8], R16 ;  /* 0x0013d81001007387 */ /* 0x0041e80000100a00 */
[----:B------:R-:W-:Y:S04]  /*12b40*/  STL.64 [R1+0x13e8], R26 ;  /* 0x0013e81a01007387 */ /* 0x000fe80000100a00 */
        /* <DEDUP_REMOVED lines=10> */
[----:B------:R-:W3:Y:S04]  /*12bf0*/  LDL.64 R6, [R1+0x88] ;  /* 0x0000880001067983 */ /* 0x000ee80000100a00 */
[----:B------:R-:W-:Y:S04]  /*12c00*/  STL.64 [R1+0x1360], R14 ;  /* 0x0013600e01007387 */ /* 0x000fe80000100a00 */
        /* <DEDUP_REMOVED lines=9> */
[----:B------:R-:W4:Y:S04]  /*12ca0*/  LDL.LU R14, [R1+0x268] ;  /* 0x00026800010e7983 */ /* 0x000f280000300800 */
[----:B------:R-:W4:Y:S01]  /*12cb0*/  LDL.LU R15, [R1+0x26c] ;  /* 0x00026c00010f7983 */ /* 0x000f220000300800 */
[----:B------:R-:W-:-:S02]  /*12cc0*/  IMAD.MOV.U32 R26, RZ, RZ, R2 ;  /* 0x000000ffff1a7224 */ /* 0x000fc400078e0002 */
[----:B------:R-:W-:Y:S01]  /*12cd0*/  IMAD.MOV.U32 R27, RZ, RZ, R0 ;  /* 0x000000ffff1b7224 */ /* 0x000fe200078e0000 */
[----:B----4-:R-:W-:Y:S04]  /*12ce0*/  STL.64 [R1+0x1390], R14 ;  /* 0x0013900e01007387 */ /* 0x010fe80000100a00 */
[----:B--2---:R0:W-:Y:S04]  /*12cf0*/  STL.64 [R1+0x1388], R12 ;  /* 0x0013880c01007387 */ /* 0x0041e80000100a00 */
[----:B0-----:R-:W3:Y:S04]  /*12d00*/  LDL.LU R12, [R1+0x270] ;  /* 0x00027000010c7983 */ /* 0x001ee80000300800 */
[----:B------:R-:W3:Y:S04]  /*12d10*/  LDL.LU R13, [R1+0x274] ;  /* 0x00027400010d7983 */ /* 0x000ee80000300800 */
[----:B------:R-:W3:Y:S04]  /*12d20*/  LDL.LU R14, [R1+0x278] ;  /* 0x00027800010e7983 */ /* 0x000ee80000300800 */
[----:B------:R-:W3:Y:S04]  /*12d30*/  LDL.LU R15, [R1+0x27c] ;  /* 0x00027c00010f7983 */ /* 0x000ee80000300800 */
[----:B------:R-:W2:Y:S04]  /*12d40*/  LDL.LU R20, [R1+0xa40] ;  /* 0x000a400001147983 */ /* 0x000ea80000300800 */
[----:B------:R-:W2:Y:S04]  /*12d50*/  LDL.LU R21, [R1+0xa44] ;  /* 0x000a440001157983 */ /* 0x000ea80000300800 */
[----:B------:R-:W4:Y:S04]  /*12d60*/  LDL.LU R22, [R1+0xa48] ;  /* 0x000a480001167983 */ /* 0x000f280000300800 */
[----:B------:R-:W4:Y:S01]  /*12d70*/  LDL.LU R23, [R1+0xa4c] ;  /* 0x000a4c0001177983 */ /* 0x000f220000300800 */
[C---:B------:R-:W-:Y:S03]  /*12d80*/  HMMA.16816.F32 R24, R8.reuse, R26, R16 ;  /* 0x0000001a0818723c */ /* 0x040fe60000001810 */
[----:B----4-:R-:W-:Y:S04]  /*12d90*/  STL.64 [R1+0x1300], R22 ;  /* 0x0013001601007387 */ /* 0x010fe80000100a00 */
[----:B--2---:R0:W-:Y:S04]  /*12da0*/  STL.64 [R1+0x12f8], R20 ;  /* 0x0012f81401007387 */ /* 0x0041e80000100a00 */
[----:B0-----:R-:W2:Y:S04]  /*12db0*/  LDL.LU R20, [R1+0xb80] ;  /* 0x000b800001147983 */ /* 0x001ea80000300800 */
[----:B------:R-:W2:Y:S04]  /*12dc0*/  LDL.LU R21, [R1+0xb84] ;  /* 0x000b840001157983 */ /* 0x000ea80000300800 */
[----:B------:R-:W2:Y:S04]  /*12dd0*/  LDL.LU R22, [R1+0xb88] ;  /* 0x000b880001167983 */ /* 0x000ea80000300800 */
[----:B------:R-:W2:Y:S04]  /*12de0*/  LDL.LU R23, [R1+0xb8c] ;  /* 0x000b8c0001177983 */ /* 0x000ea80000300800 */
[----:B------:R-:W4:Y:S04]  /*12df0*/  LDL.LU.64 R18, [R1+0x13f8] ;  /* 0x0013f80001127983 */ /* 0x000f280000300a00 */
[----:B------:R-:W4:Y:S04]  /*12e00*/  LDL.LU.64 R16, [R1+0x13f0] ;  /* 0x0013f00001107983 */ /* 0x000f280000300a00 */
[----:B------:R-:W-:Y:S04]  /*12e10*/  STL.64 [R1+0x3a0], R24 ;  /* 0x0003a01801007387 */ /* 0x000fe80000100a00 */
[----:B------:R0:W-:Y:S04]  /*12e20*/  STL.64 [R1+0x3a8], R26 ;  /* 0x0003a81a01007387 */ /* 0x0001e80000100a00 */
[----:B0-----:R-:W4:Y:S02]  /*12e30*/  LDL.LU.64 R26, [R1+0x13e8] ;  /* 0x0013e800011a7983 */ /* 0x001f240000300a00 */
[C---:B----4-:R-:W-:Y:S02]  /*12e40*/  HMMA.16816.F32 R24, R8.reuse, R26, R16 ;  /* 0x0000001a0818723c */ /* 0x050fe40000001810 */
[----:B------:R-:W4:Y:S01]  /*12e50*/  LDL.LU.64 R18, [R1+0x13e0] ;  /* 0x0013e00001127983 */ /* 0x000f220000300a00 */
[----:B------:R-:W4:Y:S11]  /*12e60*/  LDL.LU.64 R16, [R1+0x13d8] ;  /* 0x0013d80001107983 */ /* 0x000f360000300a00 */
[----:B------:R-:W-:Y:S09]  /*12e70*/  @!UPT UIADD3 URZ, URZ, URZ, URZ ;  /* 0x0000003f3f3ff290 */ /* 0x000ff2000fffe03f */
[----:B------:R-:W-:Y:S01]  /*12e80*/  STL.64 [R1+0x390], R24 ;  /* 0x0003901801007387 */ /* 0x000fe20000100a00 */
[----:B------:R0:W-:Y:S03]  /*12e90*/  STL.64 [R1+0x398], R26 ;  /* 0x0003981a01007387 */ /* 0x0001e60000100a00 */
[----:B0-----:R-:W4:Y:S02]  /*12ea0*/  LDL.LU.64 R26, [R1+0x13d0] ;  /* 0x0013d000011a7983 */ /* 0x001f240000300a00 */
[C---:B----4-:R-:W-:Y:S02]  /*12eb0*/  HMMA.16816.F32 R24, R8.reuse, R26, R16 ;  /* 0x0000001a0818723c */ /* 0x050fe40000001810 */
[----:B------:R-:W4:Y:S11]  /*12ec0*/  LDL.LU.64 R18, [R1+0x13c8] ;  /* 0x0013c80001127983 */ /* 0x000f360000300a00 */
[----:B------:R-:W-:Y:S10]  /*12ed0*/  @!UPT UIADD3 URZ, URZ, URZ, URZ ;  /* 0x0000003f3f3ff290 */ /* 0x000ff4000fffe03f */
[----:B------:R-:W-:Y:S01]  /*12ee0*/  STL.64 [R1+0x420], R24 ;  /* 0x0004201801007387 */ /* 0x000fe20000100a00 */
[----:B------:R0:W-:Y:S03]  /*12ef0*/  STL.64 [R1+0x428], R26 ;  /* 0x0004281a01007387 */ /* 0x0001e60000100a00 */
[----:B0-----:R-:W2:Y:S01]  /*12f00*/  LDL.LU.64 R26, [R1+0x13c0] ;  /* 0x0013c000011a7983 */ /* 0x001ea20000300a00 */
[----:B------:R-:W2:Y:S02]  /*12f10*/  LDL.LU.64 R24, [R1+0x13b8] ;  /* 0x0013b80001187983 */ /* 0x000ea40000300a00 */
[----:B----4-:R-:W-:Y:S02]  /*12f20*/  IMAD.MOV.U32 R2, RZ, RZ, R18 ;  /* 0x000000ffff027224 */ /* 0x010fe400078e0012 */
[----:B------:R-:W-:Y:S01]  /*12f30*/  IMAD.MOV.U32 R0, RZ, RZ, R19 ;  /* 0x000000ffff007224 */ /* 0x000fe200078e0013 */
[C---:B--2---:R-:W-:Y:S11]  /*12f40*/  HMMA.16816.F32 R24, R8.reuse, R18, R24 ;  /* 0x000000120818723c */ /* 0x044ff60000001818 */
[----:B------:R-:W-:Y:S11]  /*12f50*/  @!UPT UIADD3 URZ, URZ, URZ, URZ ;  /* 0x0000003f3f3ff290 */ /* 0x000ff6000fffe03f */
[----:B------:R-:W-:Y:S01]  /*12f60*/  @!UPT UIADD3 URZ, URZ, URZ, URZ ;  /* 0x0000003f3f3ff290 */ /* 0x000fe2000fffe03f */
[----:B------:R-:W-:Y:S01]  /*12f70*/  STL.64 [R1+0x450], R24 ;  /* 0x0004501801007387 */ /* 0x000fe20000100a00 */
[----:B------:R0:W-:Y:S03]  /*12f80*/  STL.64 [R1+0x458], R26 ;  /* 0x0004581a01007387 */ /* 0x0001e60000100a00 */
[----:B0-----:R-:W2:Y:S01]  /*12f90*/  LDL.LU.64 R26, [R1+0x13b0] ;  /* 0x0013b000011a7983 */ /* 0x001ea20000300a00 */
[----:B------:R-:W2:Y:S02]  /*12fa0*/  LDL.LU.64 R24, [R1+0x13a8] ;  /* 0x0013a80001187983 */ /* 0x000ea40000300a00 */
[----:B------:R-:W2:Y:S01]  /*12fb0*/  LDL.LU.64 R18, [R1+0x13a0] ;  /* 0x0013a00001127983 */ /* 0x000ea20000300a00 */
[----:B---3--:R-:W-:Y:S01]  /*12fc0*/  HMMA.16816.F32 R12, R8, R6, R12 ;  /* 0x00000006080c723c */ /* 0x008fe2000000180c */
[----:B------:R-:W-:-:S07]  /*12fd0*/  IMAD.MOV.U32 R29, RZ, RZ, R6 ;  /* 0x000000ffff1d7224 */ /* 0x000fce00078e0006 */
[C---:B--2---:R-:W-:Y:S11]  /*12fe0*/  HMMA.16816.F32 R24, R8.reuse, R18, R24 ;  /* 0x000000120818723c */ /* 0x044ff60000001818 */
[----:B------:R-:W-:Y:S11]  /*12ff0*/  @!UPT UIADD3 URZ, URZ, URZ, URZ ;  /* 0x0000003f3f3ff290 */ /* 0x000ff6000fffe03f */
[----:B------:R-:W-:Y:S01]  /*13000*/  @!UPT UIADD3 URZ, URZ, URZ, URZ ;  /* 0x0000003f3f3ff290 */ /* 0x000fe2000fffe03f */
[----:B------:R-:W-:Y:S01]  /*13010*/  STL.64 [R1+0x490], R24 ;  /* 0x0004901801007387 */ /* 0x000fe20000100a00 */
[----:B------:R0:W-:Y:S03]  /*13020*/  STL.64 [R1+0x498], R26 ;  /* 0x0004981a01007387 */ /* 0x0001e60000100a00 */
[----:B0-----:R-:W2:Y:S01]  /*13030*/  LDL.LU.64 R26, [R1+0x1398] ;  /* 0x00139800011a7983 */ /* 0x001ea20000300a00 */
[----:B------:R-:W-:Y:S02]  /*13040*/  STL.64 [R1+0x520], R12 ;  /* 0x0005200c01007387 */ /* 0x000fe40000100a00 */
[----:B------:R0:W-:Y:S02]  /*13050*/  STL.64 [R1+0x528], R14 ;  /* 0x0005280e01007387 */ /* 0x0001e40000100a00 */
[----:B------:R-:W-:Y:S01]  /*13060*/  IMAD.MOV.U32 R25, RZ, RZ, R7 ;  /* 0x000000ffff197224 */ /* 0x000fe200078e0007 */
[----:B0-----:R-:W3:Y:S01]  /*13070*/  LDL.LU.64 R14, [R1+0x1390] ;  /* 0x00139000010e7983 */ /* 0x001ee20000300a00 */
[----:B------:R-:W3:Y:S02]  /*13080*/  LDL.LU.64 R12, [R1+0x1388] ;  /* 0x00138800010c7983 */ /* 0x000ee40000300a00 */
[----:B------:R-:W3:Y:S02]  /*13090*/  LDL.LU.64 R6, [R1+0x1380] ;  /* 0x0013800001067983 */ /* 0x000ee40000300a00 */
[C---:B---3--:R-:W-:Y:S01]  /*130a0*/  HMMA.16816.F32 R4, R8.reuse, R6, R12 ;  /* 0x000000060804723c */ /* 0x048fe2000000180c */
[----:B------:R-:W3:Y:S01]  /*130b0*/  LDL.LU.64 R14, [R1+0x1378] ;  /* 0x00137800010e7983 */ /* 0x000ee20000300a00 */
[----:B------:R-:W3:Y:S11]  /*130c0*/  LDL.LU.64 R12, [R1+0x1370] ;  /* 0x00137000010c7983 */ /* 0x000ef60000300a00 */
[----:B------:R-:W-:Y:S10]  /*130d0*/  @!UPT UIADD3 URZ, URZ, URZ, URZ ;  /* 0x0000003f3f3ff290 */ /* 0x000ff4000fffe03f */
[----:B------:R-:W-:Y:S01]  /*130e0*/  STL.64 [R1+0x560], R4 ;  /* 0x0005600401007387 */ /* 0x000fe20000100a00 */
[----:B------:R0:W-:Y:S03]  /*130f0*/  STL.64 [R1+0x568], R6 ;  /* 0x0005680601007387 */ /* 0x0001e60000100a00 */
[----:B0-----:R-:W3:Y:S02]  /*13100*/  LDL.LU.64 R6, [R1+0x1368] ;  /* 0x0013680001067983 */ /* 0x001ee40000300a00 */
[C---:B---3--:R-:W-:Y:S02]  /*13110*/  HMMA.16816.F32 R4, R8.reuse, R6, R12 ;  /* 0x000000060804723c */ /* 0x048fe4000000180c */
[----:B------:R-:W3:Y:S01]  /*13120*/  LDL.LU.64 R14, [R1+0x1360] ;  /* 0x00136000010e7983 */ /* 0x000ee20000300a00 */
[----:B------:R-:W3:Y:S11]  /*13130*/  LDL.LU.64 R12, [R1+0x1358] ;  /* 0x00135800010c7983 */ /* 0x000ef60000300a00 */
[----:B------:R-:W-:Y:S09]  /*13140*/  @!UPT UIADD3 URZ, URZ, URZ, URZ ;  /* 0x0000003f3f3ff290 */ /* 0x000ff2000fffe03f */
        /* <DEDUP_REMOVED lines=16> */
[----:B0-----:R-:W2:Y:S01]  /*13250*/  LDL.LU.64 R6, [R1+0x1320] ;  /* 0x0013200001067983 */ /* 0x001ea20000300a00 */
[----:B------:R-:W2:Y:S02]  /*13260*/  LDL.LU.64 R4, [R1+0x1318] ;  /* 0x0013180001047983 */ /* 0x000ea40000300a00 */
[C---:B--2---:R-:W-:Y:S11]  /*13270*/  HMMA.16816.F32 R4, R8.reuse, R26, R4 ;  /* 0x0000001a0804723c */ /* 0x044ff60000001804 */
[----:B------:R-:W-:Y:S11]  /*13280*/  @!UPT UIADD3 URZ, URZ, URZ, URZ ;  /* 0x0000003f3f3ff290 */ /* 0x000ff6000fffe03f */
[----:B------:R-:W-:Y:S01]  /*13290*/  @!UPT UIADD3 URZ, URZ, URZ, URZ ;  /* 0x0000003f3f3ff290 */ /* 0x000fe2000fffe03f */
[----:B------:R-:W-:Y:S01]  /*132a0*/  STL.64 [R1+0x820], R4 ;  /* 0x0008200401007387 */ /* 0x000fe20000100a00 */
[----:B------:R0:W-:Y:S03]  /*132b0*/  STL.64 [R1+0x828], R6 ;  /* 0x0008280601007387 */ /* 0x0001e60000100a00 */
[----:B0-----:R-:W3:Y:S01]  /*132c0*/  LDL.LU.64 R6, [R1+0x1310] ;  /* 0x0013100001067983 */ /* 0x001ee20000300a00 */
[----:B------:R-:W-:Y:S01]  /*132d0*/  STL.64 [R1+0x12c0], R26 ;  /* 0x0012c01a01007387 */ /* 0x000fe20000100a00 */
[----:B---3--:R-:W-:Y:S02]  /*132e0*/  HMMA.16816.F32 R8, R8, R6, R12 ;  /* 0x000000060808723c */ /* 0x008fe4000000180c */
[----:B------:R-:W2:Y:S04]  /*132f0*/  LDL.LU.64 R14, [R1+0x1308] ;  /* 0x00130800010e7983 */ /* 0x000ea80000300a00 */
[----:B------:R-:W-:Y:S11]  /*13300*/  LDSM.16.MT88.4 R4, [R28+0x4200] ;  /* 0x004200001c04783b */ /* 0x000ff60000004200 */
[----:B------:R-:W-:Y:S06]  /*13310*/  @!UPT UIADD3 URZ, URZ, URZ, URZ ;  /* 0x0000003f3f3ff290 */ /* 0x000fec000fffe03f */
[----:B------:R-:W-:Y:S01]  /*13320*/  STL.64 [R1+0x800], R8 ;  /* 0x0008000801007387 */ /* 0x000fe20000100a00 */
[----:B------:R-:W-:Y:S02]  /*13330*/  STL.64 [R1+0x808], R10 ;  /* 0x0008080a01007387 */ /* 0x000fe40000100a00 */
[----:B------:R-:W0:Y:S02]  /*13340*/  LDSM.16.MT88.4 R8, [R28+0x4280] ;  /* 0x004280001c08783b */ /* 0x000e240000004200 */
[----:B0-----:R0:W-:Y:S02]  /*13350*/  STL.64 [R1+0x1200], R10 ;  /* 0x0012000a01007387 */ /* 0x0011e40000100a00 */
[----:B------:R-:W-:Y:S02]  /*13360*/  STL.64 [R1+0x11f8], R8 ;  /* 0x0011f80801007387 */ /* 0x000fe40000100a00 */
[----:B0-----:R-:W3:Y:S01]  /*13370*/  LDL.64 R10, [R1+0x108] ;  /* 0x00010800010a7983 */ /* 0x001ee20000100a00 */
[----:B------:R-:W-:Y:S01]  /*13380*/  STL [R1+0x11d8], R28 ;  /* 0x0011d81c01007387 */ /* 0x000fe20000100800 */
[C---:B--2---:R-:W-:Y:S02]  /*13390*/  HMMA.16816.F32 R12, R4.reuse, R14, R20 ;  /* 0x0000000e040c723c */ /* 0x044fe40000001814 */
[----:B------:R-:W2:Y:S01]  /*133a0*/  LDL.LU.64 R22, [R1+0x1300] ;  /* 0x0013000001167983 */ /* 0x000ea20000300a00 */
[----:B------:R-:W2:Y:S11]  /*133b0*/  LDL.LU.64 R20, [R1+0x12f8] ;  /* 0x0012f80001147983 */ /* 0x000eb60000300a00 */
[----:B------:R-:W-:Y:S09]  /*133c0*/  @!UPT UIADD3 URZ, URZ, URZ, URZ ;  /* 0x0000003f3f3ff290 */ /* 0x000ff2000fffe03f */
[----:B------:R-:W-:Y:S01]  /*133d0*/  STL.64 [R1+0x330], R12 ;  /* 0x0003300c01007387 */ /* 0x000fe20000100a00 */
[----:B------:R0:W-:Y:S03]  /*133e0*/  STL.64 [R1+0x338], R14 ;  /* 0x0003380e01007387 */ /* 0x0001e60000100a00 */
[----:B0-----:R-:W3:Y:S01]  /*133f0*/  LDL.LU.64 R14, [R1+0x12f0] ;  /* 0x0012f000010e7983 */ /* 0x001ee20000300a00 */
[----:B------:R-:W3:Y:S02]  /*13400*/  LDL.LU.64 R12, [R1+0x12e8] ;  /* 0x0012e800010c7983 */ /* 0x000ee40000300a00 */
[----:B---3--:R-:W-:Y:S11]  /*13410*/  HMMA.16816.F32 R12, R4, R10, R12 ;  /* 0x0000000a040c723c */ /* 0x008ff6000000180c */
[----:B------:R-:W-:Y:S11]  /*13420*/  @!UPT UIADD3 URZ, URZ, URZ, URZ ;  /* 0x0000003f3f3ff290 */ /* 0x000ff6000fffe03f */
[----:B------:R-:W-:Y:S01]  /*13430*/  @!UPT UIADD3 URZ, URZ, URZ, URZ ;  /* 0x0000003f3f3ff290 */ /* 0x000fe2000fffe03f */
[----:B------:R-:W-:Y:S01]  /*13440*/  STL.64 [R1+0x320], R12 ;  /* 0x0003200c01007387 */ /* 0x000fe20000100a00 */
[----:B------:R0:W-:Y:S03]  /*13450*/  STL.64 [R1+0x328], R14 ;  /* 0x0003280e01007387 */ /* 0x0001e60000100a00 */
[----:B0-----:R-:W2:Y:S01]  /*13460*/  LDL.LU.64 R14, [R1+0x12e0] ;  /* 0x0012e000010e7983 */ /* 0x001ea20000300a00 */
[----:B------:R-:W-:Y:S02]  /*13470*/  IMAD.MOV.U32 R16, RZ, RZ, R10 ;  /* 0x000000ffff107224 */ /* 0x000fe400078e000a */
[----:B------:R-:W-:Y:S02]  /*13480*/  IMAD.MOV.U32 R3, RZ, RZ, R11 ;  /* 0x000000ffff037224 */ /* 0x000fe400078e000b */
[----:B------:R-:W-:-:S03]  /*13490*/  IMAD.MOV.U32 R24, RZ, RZ, R18 ;  /* 0x000000ffff187224 */ /* 0x000fc600078e0012 */
[----:B------:R-:W-:Y:S01]  /*134a0*/  STL [R1+0x11e0], R3 ;  /* 0x0011e00301007387 */ /* 0x000fe20000100800 */
[----:B------:R-:W-:Y:S01]  /*134b0*/  STL [R1+0x11dc], R16 ;  /* 0x0011dc1001007387 */ /* 0x000fe20000100800 */
[----:B--2---:R-:W-:Y:S01]  /*134c0*/  HMMA.16816.F32 R8, R4, R14, R20 ;  /* 0x0000000e0408723c */ /* 0x004fe20000001814 */
[----:B------:R-:W-:Y:S02]  /*134d0*/  IMAD.MOV.U32 R18, RZ, RZ, R14 ;  /* 0x000000ffff127224 */ /* 0x000fe400078e000e */
[----:B------:R-:W-:Y:S11]  /*134e0*/  IMAD.MOV.U32 R17, RZ, RZ, R15 ;  /* 0x000000ffff117224 */ /* 0x000ff600078e000f */
[----:B------:R-:W-:Y:S09]  /*134f0*/  @!UPT UIADD3 URZ, URZ, URZ, URZ ;  /* 0x0000003f3f3ff290 */ /* 0x000ff2000fffe03f */
[----:B------:R-:W-:Y:S01]  /*13500*/  STL.64 [R1+0x310], R8 ;  /* 0x0003100801007387 */ /* 0x000fe20000100a00 */
[----:B------:R-:W-:Y:S02]  /*13510*/  STL.64 [R1+0x318], R10 ;  /* 0x0003180a01007387 */ /* 0x000fe40000100a00 */
[----:B------:R-:W2:Y:S02]  /*13520*/  LDL.LU R12, [R1+0x340] ;  /* 0x00034000010c7983 */ /* 0x000ea40000300800 */
[----:B------:R-:W2:Y:S01]  /*13530*/  LDL.LU R13, [R1+0x344] ;  /* 0x00034400010d7983 */ /* 0x000ea20000300800 */
[----:B------:R-:W3:Y:S01]  /*13540*/  LDL.LU R14, [R1+0x348] ;  /* 0x00034800010e7983 */ /* 0x000ee20000300800 */
[----:B------:R-:W3:Y:S02]  /*13550*/  LDL.LU R15, [R1+0x34c] ;  /* 0x00034c00010f7983 */ /* 0x000ee40000300800 */
[----:B------:R-:W4:Y:S02]  /*13560*/  LDL.LU R20, [R1+0x380] ;  /* 0x0003800001147983 */ /* 0x000f240000300800 */
[----:B------:R-:W4:Y:S01]  /*13570*/  LDL.LU R21, [R1+0x384] ;  /* 0x0003840001157983 */ /* 0x000f220000300800 */
[----:B------:R-:W2:Y:S01]  /*13580*/  LDL.LU R22, [R1+0x388] ;  /* 0x0003880001167983 */ /* 0x000ea20000300800 */
[----:B------:R-:W2:Y:S03]  /*13590*/  LDL.LU R23, [R1+0x38c] ;  /* 0x00038c0001177983 */ /* 0x000ea60000300800 */
[----:B--2---:R0:W-:Y:S01]  /*135a0*/  STL.64 [R1+0x1258], R22 ;  /* 0x0012581601007387 */ /* 0x0041e20000100a00 */
[----:B----4-:R-:W-:Y:S03]  /*135b0*/  STL.64 [R1+0x1250], R20 ;  /* 0x0012501401007387 */ /* 0x010fe60000100a00 */
[----:B0-----:R-:W2:Y:S04]  /*135c0*/  LDL.64 R22, [R1+0x78] ;  /* 0x0000780001167983 */ /* 0x001ea80000100a00 */
[----:B--2---:R-:W-:Y:S01]  /*135d0*/  STL.64 [R1+0x1268], R22 ;  /* 0x0012681601007387 */ /* 0x004fe20000100a00 */
[----:B---3--:R0:W-:Y:S02]  /*135e0*/  STL.64 [R1+0x1220], R14 ;  /* 0x0012200e01007387 */ /* 0x0081e40000100a00 */
[----:B------:R-:W-:Y:S01]  /*135f0*/  STL.64 [R1+0x1218], R12 ;  /* 0x0012180c01007387 */ /* 0x000fe20000100a00 */
[----:B0-----:R-:W2:Y:S04]  /*13600*/  LDL.64 R14, [R1+0x48] ;  /* 0x00004800010e7983 */ /* 0x001ea80000100a00 */
[----:B--2---:R0:W-:Y:S04]  /*13610*/  STL.64 [R1+0x1230], R14 ;  /* 0x0012300e01007387 */ /* 0x0041e80000100a00 */
[----:B0-----:R-:W2:Y:S04]  /*13620*/  LDL.64 R14, [R1+0x58] ;  /* 0x00005800010e7983 */ /* 0x001ea80000100a00 */
[----:B--2---:R0:W-:Y:S04]  /*13630*/  STL.64 [R1+0x1248], R14 ;  /* 0x0012480e01007387 */ /* 0x0041e80000100a00 */
[----:B0-----:R-:W2:Y:S04]  /*13640*/  LDL.64 R14, [R1+0x68] ;  /* 0x00006800010e7983 */ /* 0x001ea80000100a00 */
[----:B--2---:R0:W-:Y:S01]  /*13650*/  STL.64 [R1+0x1260], R14 ;  /* 0x0012600e01007387 */ /* 0x0041e20000100a00 */
[----:B------:R-:W2:Y:S02]  /*13660*/  LDL.LU R12, [R1+0x480] ;  /* 0x00048000010c7983 */ /* 0x000ea40000300800 */
[----:B------:R-:W2:Y:S01]  /*13670*/  LDL.LU R13, [R1+0x484] ;  /* 0x00048400010d7983 */ /* 0x000ea20000300800 */
[----:B0-----:R-:W3:Y:S01]  /*13680*/  LDL.LU R14, [R1+0x488] ;  /* 0x00048800010e7983 */ /* 0x001ee20000300800 */
[----:B------:R-:W3:Y:S02]  /*13690*/  LDL.LU R15, [R1+0x48c] ;  /* 0x00048c00010f7983 */ /* 0x000ee40000300800 */
[----:B------:R-:W-:-:S02]  /*136a0*/  IMAD.MOV.U32 R22, RZ, RZ, R29 ;  /* 0x000000ffff167224 */ /* 0x000fc400078e001d */
[----:B------:R-:W-:Y:S01]  /*136b0*/  IMAD.MOV.U32 R23, RZ, RZ, R25 ;  /* 0x000000ffff177224 */ /* 0x000fe200078e0019 */
[----:B---3--:R-:W-:Y:S01]  /*136c0*/  STL.64 [R1+0x1278], R14 ;  /* 0x0012780e01007387 */ /* 0x008fe20000100a00 */
[----:B--2---:R0:W-:Y:S03]  /*136d0*/  STL.64 [R1+0x1270], R12 ;  /* 0x0012700c01007387 */ /* 0x0041e60000100a00 */
[----:B------:R1:W-:Y:S01]  /*136e0*/  STL.64 [R1+0x1280], R22 ;  /* 0x0012801601007387 */ /* 0x0003e20000100a00 */
[----:B0-----:R-:W2:Y:S01]  /*136f0*/  LDL.LU R12, [R1+0x430] ;  /* 0x00043000010c7983 */ /* 0x001ea20000300800 */
[----:B------:R-:W2:Y:S02]  /*13700*/  LDL.LU R13, [R1+0x434] ;  /* 0x00043400010d7983 */ /* 0x000ea40000300800 */
[----:B------:R-:W3:Y:S02]  /*13710*/  LDL.LU R14, [R1+0x438] ;  /* 0x00043800010e7983 */ /* 0x000ee40000300800 */
[----:B------:R-:W3:Y:S02]  /*13720*/  LDL.LU R15, [R1+0x43c] ;  /* 0x00043c00010f7983 */ /* 0x000ee40000300800 */
[----:B-1----:R-:W-:-:S02]  /*13730*/  IMAD.MOV.U32 R22, RZ, RZ, R24 ;  /* 0x000000ffff167224 */ /* 0x002fc400078e0018 */
[----:B------:R-:W-:Y:S01]  /*13740*/  IMAD.MOV.U32 R23, RZ, RZ, R19 ;  /* 0x000000ffff177224 */ /* 0x000fe200078e0013 */
[----:B---3--:R-:W-:Y:S01]  /*13750*/  STL.64 [R1+0x1290], R14 ;  /* 0x0012900e01007387 */ /* 0x008fe20000100a00 */
[----:B--2---:R-:W-:Y:S03]  /*13760*/  STL.64 [R1+0x1288], R12 ;  /* 0x0012880c01007387 */ /* 0x004fe60000100a00 */
[----:B------:R0:W-:Y:S02]  /*13770*/  STL.64 [R1+0x1298], R22 ;  /* 0x0012981601007387 */ /* 0x0001e40000100a00 */
[----:B0-----:R-:W-:Y:S02]  /*13780*/  IMAD.MOV.U32 R22, RZ, RZ, R2 ;  /* 0x000000ffff167224 */ /* 0x001fe400078e0002 */
[----:B------:R-:W-:-:S05]  /*13790*/  IMAD.MOV.U32 R23, RZ, RZ, R0 ;  /* 0x000000ffff177224 */ /* 0x000fca00078e0000 */
[----:B------:R-:W-:Y:S01]  /*137a0*/  STL.64 [R1+0x12b0], R22 ;  /* 0x0012b01601007387 */ /* 0x000fe20000100a00 */
[----:B------:R-:W2:Y:S02]  /*137b0*/  LDL.LU R12, [R1+0x350] ;  /* 0x00035000010c7983 */ /* 0x000ea40000300800 */
[----:B------:R-:W2:Y:S02]  /*137c0*/  LDL.LU R13, [R1+0x354] ;  /* 0x00035400010d7983 */ /* 0x000ea40000300800 */
[----:B------:R-:W3:Y:S01]  /*137d0*/  LDL.LU R14, [R1+0x358] ;  /* 0x00035800010e7983 */ /* 0x000ee20000300800 */
[----:B------:R-:W3:Y:S01]  /*137e0*/  LDL.LU R15, [R1+0x35c] ;  /* 0x00035c00010f7983 */ /* 0x000ee20000300800 */
[----:B------:R-:W4:Y:S02]  /*137f0*/  LDL.LU R24, [R1+0x790] ;  /* 0x0007900001187983 */ /* 0x000f240000300800 */
[----:B------:R-:W4:Y:S02]  /*13800*/  LDL.LU R25, [R1+0x794] ;  /* 0x0007940001197983 */ /* 0x000f240000300800 */
[----:B------:R-:W2:Y:S01]  /*13810*/  LDL.LU R26, [R1+0x798] ;  /* 0x00079800011a7983 */ /* 0x000ea20000300800 */
[----:B------:R-:W2:Y:S04]  /*13820*/  LDL.LU R27, [R1+0x79c] ;  /* 0x00079c00011b7983 */ /* 0x000ea80000300800 */
[----:B--2---:R0:W-:Y:S01]  /*13830*/  STL.64 [R1+0x12d0], R26 ;  /* 0x0012d01a01007387 */ /* 0x0041e20000100a00 */
[----:B----4-:R1:W-:Y:S03]  /*13840*/  STL.64 [R1+0x12c8], R24 ;  /* 0x0012c81801007387 */ /* 0x0103e60000100a00 */
[----:B0-----:R-:W2:Y:S04]  /*13850*/  LDL.64 R26, [R1+0xd8] ;  /* 0x0000d800011a7983 */ /* 0x001ea80000100a00 */
[----:B--2---:R0:W-:Y:S01]  /*13860*/  STL.64 [R1+0x12d8], R26 ;  /* 0x0012d81a01007387 */ /* 0x0041e20000100a00 */
[----:B-1----:R-:W2:Y:S02]  /*13870*/  LDL.LU R24, [R1+0x9d0] ;  /* 0x0009d00001187983 */ /* 0x002ea40000300800 */
[----:B------:R-:W2:Y:S01]  /*13880*/  LDL.LU R25, [R1+0x9d4] ;  /* 0x0009d40001197983 */ /* 0x000ea20000300800 */
[----:B0-----:R-:W2:Y:S01]  /*13890*/  LDL.LU R26, [R1+0x9d8] ;  /* 0x0009d800011a7983 */ /* 0x001ea20000300800 */
[----:B------:R-:W2:Y:S02]  /*138a0*/  LDL.LU R27, [R1+0x9dc] ;  /* 0x0009dc00011b7983 */ /* 0x000ea40000300800 */
[----:B------:R-:W4:Y:S02]  /*138b0*/  LDL.64 R22, [R1+0xb8] ;  /* 0x0000b80001167983 */ /* 0x000f240000100a00 */
[----:B----4-:R0:W-:Y:S04]  /*138c0*/  STL.64 [R1+0x12b8], R22 ;  /* 0x0012b81601007387 */ /* 0x0101e80000100a00 */
[----:B0-----:R-:W4:Y:S01]  /*138d0*/  LDL.64 R22, [R1+0xc8] ;  /* 0x0000c80001167983 */ /* 0x001f220000100a00 */
[----:B---3--:R-:W-:Y:S02]  /*138e0*/  STL.64 [R1+0x12a8], R14 ;  /* 0x0012a80e01007387 */ /* 0x008fe40000100a00 */
[----:B------:R0:W-:Y:S02]  /*138f0*/  STL.64 [R1+0x12a0], R12 ;  /* 0x0012a00c01007387 */ /* 0x0001e40000100a00 */
[----:B0-----:R-:W3:Y:S01]  /*13900*/  LDL.LU R12, [R1+0x5c0] ;  /* 0x0005c000010c7983 */ /* 0x001ee20000300800 */
[----:B------:R-:W3:Y:S02]  /*13910*/  LDL.LU R13, [R1+0x5c4] ;  /* 0x0005c400010d7983 */ /* 0x000ee40000300800 */
[----:B------:R-:W3:Y:S02]  /*13920*/  LDL.LU R14, [R1+0x5c8] ;  /* 0x0005c800010e7983 */ /* 0x000ee40000300800 */
[----:B------:R-:W3:Y:S01]  /*13930*/  LDL.LU R15, [R1+0x5cc] ;  /* 0x0005cc00010f7983 */ /* 0x000ee20000300800 */
[----:B------:R-:W2:Y:S04]  /*13940*/  LDL.64 R10, [R1+0x28] ;  /* 0x00002800010a7983 */ /* 0x000ea80000100a00 */
[----:B--2---:R0:W-:Y:S01]  /*13950*/  STL.64 [R1+0x1228], R10 ;  /* 0x0012280a01007387 */ /* 0x0041e20000100a00 */
[----:B------:R-:W2:Y:S02]  /*13960*/  LDL.LU R8, [R1+0x360] ;  /* 0x0003600001087983 */ /* 0x000ea40000300800 */
[----:B------:R-:W2:Y:S01]  /*13970*/  LDL.LU R9, [R1+0x364] ;  /* 0x0003640001097983 */ /* 0x000ea20000300800 */
[----:B0-----:R-:W2:Y:S01]  /*13980*/  LDL.LU R10, [R1+0x368] ;  /* 0x00036800010a7983 */ /* 0x001ea20000300800 */
[----:B------:R-:W2:Y:S03]  /*13990*/  LDL.LU R11, [R1+0x36c] ;  /* 0x00036c00010b7983 */ /* 0x000ea60000300800 */
[----:B--2---:R-:W-:Y:S01]  /*139a0*/  STL.64 [R1+0x1240], R10 ;  /* 0x0012400a01007387 */ /* 0x004fe20000100a00 */
[----:B------:R0:W-:Y:S03]  /*139b0*/  STL.64 [R1+0x1238], R8 ;  /* 0x0012380801007387 */ /* 0x0001e60000100a00 */
[----:B0-----:R-:W2:Y:S01]  /*139c0*/  LDL.LU R8, [R1+0x370] ;  /* 0x0003700001087983 */ /* 0x001ea20000300800 */
[----:B------:R-:W2:Y:S02]  /*139d0*/  LDL.LU R9, [R1+0x374] ;  /* 0x0003740001097983 */ /* 0x000ea40000300800 */
[----:B------:R-:W2:Y:S02]  /*139e0*/  LDL.LU R10, [R1+0x378] ;  /* 0x00037800010a7983 */ /* 0x000ea40000300800 */
[----:B------:R-:W2:Y:S01]  /*139f0*/  LDL.LU R11, [R1+0x37c] ;  /* 0x00037c00010b7983 */ /* 0x000ea20000300800 */
[----:B------:R-:W-:Y:S01]  /*13a00*/  STL [R1+0x11e8], R17 ;  /* 0x0011e81101007387 */ /* 0x000fe20000100800 */
[----:B------:R0:W-:Y:S03]  /*13a10*/  STL [R1+0x11e4], R18 ;  /* 0x0011e41201007387 */ /* 0x0001e60000100800 */
[----:B0-----:R-:W2:Y:S02]  /*13a20*/  LDL.64 R18, [R1+0xe8] ;  /* 0x0000e80001127983 */ /* 0x001ea40000100a00 */
[C---:B--2---:R-:W-:Y:S01]  /*13a30*/  HMMA.16816.F32 R24, R4.reuse, R18, R24 ;  /* 0x000000120418723c */ /* 0x044fe20000001818 */
[----:B------:R-:W-:Y:S11]  /*13a40*/  IMAD.MOV.U32 R29, RZ, RZ, R18 ;  /* 0x000000ffff1d7224 */ /* 0x000ff600078e0012 */
[----:B------:R-:W-:Y:S11]  /*13a50*/  @!UPT UIADD3 URZ, URZ, URZ, URZ ;  /* 0x0000003f3f3ff290 */ /* 0x000ff6000fffe03f */
[----:B------:R-:W-:Y:S01]  /*13a60*/  STL.64 [R1+0x300], R24 ;  /* 0x0003001801007387 */ /* 0x000fe20000100a00 */
[----:B------:R0:W-:Y:S03]  /*13a70*/  STL.64 [R1+0x308], R26 ;  /* 0x0003081a01007387 */ /* 0x0001e60000100a00 */
[----:B0-----:R-:W2:Y:S01]  /*13a80*/  LDL.LU.64 R26, [R1+0x12d8] ;  /* 0x0012d800011a7983 */ /* 0x001ea20000300a00 */
[----:B------:R0:W-:Y:S02]  /*13a90*/  STL [R1+0x11f0], R19 ;  /* 0x0011f01301007387 */ /* 0x0001e40000100800 */
[----:B------:R-:W2:Y:S02]  /*13aa0*/  LDL.LU R16, [R1+0x8c0] ;  /* 0x0008c00001107983 */ /* 0x000ea40000300800 */
[----:B------:R-:W2:Y:S01]  /*13ab0*/  LDL.LU R17, [R1+0x8c4] ;  /* 0x0008c40001117983 */ /* 0x000ea20000300800 */
[----:B------:R-:W2:Y:S04]  /*13ac0*/  LDL.LU R18, [R1+0x8c8] ;  /* 0x0008c80001127983 */ /* 0x000ea80000300800 */
[----:B0-----:R-:W2:Y:S01]  /*13ad0*/  LDL.LU R19, [R1+0x8cc] ;  /* 0x0008cc0001137983 */ /* 0x001ea20000300800 */
[----:B------:R-:W-:Y:S01]  /*13ae0*/  STL [R1+0x11ec], R29 ;  /* 0x0011ec1d01007387 */ /* 0x000fe20000100800 */
[C---:B--2---:R-:W-:Y:S01]  /*13af0*/  HMMA.16816.F32 R16, R4.reuse, R26, R16 ;  /* 0x0000001a0410723c */ /* 0x044fe20000001810 */
[----:B------:R-:W-:Y:S11]  /*13b00*/  IMAD.MOV.U32 R28, RZ, RZ, R27 ;  /* 0x000000ffff1c7224 */ /* 0x000ff600078e001b */
[----:B------:R-:W-:Y:S11]  /*13b10*/  @!UPT UIADD3 URZ, URZ, URZ, URZ ;  /* 0x0000003f3f3ff290 */ /* 0x000ff6000fffe03f */
[----:B------:R0:W-:Y:S01]  /*13b20*/  STL.64 [R1+0x2f0], R16 ;  /* 0x0002f01001007387 */ /* 0x0001e20000100a00 */
[----:B------:R-:W-:Y:S02]  /*13b30*/  STL.64 [R1+0x2f8], R18 ;  /* 0x0002f81201007387 */ /* 0x000fe40000100a00 */
[----:B0-----:R-:W-:Y:S02]  /*13b40*/  IMAD.MOV.U32 R16, RZ, RZ, R26 ;  /* 0x000000ffff107224 */ /* 0x001fe400078e001a */
[----:B------:R-:W4:Y:S01]  /*13b50*/  LDL.LU.64 R26, [R1+0x12d0] ;  /* 0x0012d000011a7983 */ /* 0x000f220000300a00 */
[----:B------:R-:W4:Y:S02]  /*13b60*/  LDL.LU.64 R24, [R1+0x12c8] ;  /* 0x0012c80001187983 */ /* 0x000f240000300a00 */
[----:B------:R0:W-:Y:S02]  /*13b70*/  STL [R1+0x11f4], R16 ;  /* 0x0011f41001007387 */ /* 0x0001e40000100800 */
[----:B0-----:R-:W2:Y:S01]  /*13b80*/  LDL.LU R16, [R1+0x630] ;  /* 0x0006300001107983 */ /* 0x001ea20000300800 */
[----:B------:R-:W2:Y:S02]  /*13b90*/  LDL.LU R17, [R1+0x634] ;  /* 0x0006340001117983 */ /* 0x000ea40000300800 */
[----:B------:R-:W2:Y:S02]  /*13ba0*/  LDL.LU R18, [R1+0x638] ;  /* 0x0006380001127983 */ /* 0x000ea40000300800 */
[----:B------:R-:W2:Y:S01]  /*13bb0*/  LDL.LU R19, [R1+0x63c] ;  /* 0x00063c0001137983 */ /* 0x000ea20000300800 */
[C---:B----4-:R-:W-:Y:S11]  /*13bc0*/  HMMA.16816.F32 R24, R4.reuse, R22, R24 ;  /* 0x000000160418723c */ /* 0x050ff60000001818 */
[----:B------:R-:W-:Y:S11]  /*13bd0*/  @!UPT UIADD3 URZ, URZ, URZ, URZ ;  /* 0x0000003f3f3ff290 */ /* 0x000ff6000fffe03f */
[----:B------:R-:W-:Y:S01]  /*13be0*/  @!UPT UIADD3 URZ, URZ, URZ, URZ ;  /* 0x0000003f3f3ff290 */ /* 0x000fe2000fffe03f */
[----:B------:R0:W-:Y:S01]  /*13bf0*/  STL.64 [R1+0x2e0], R24 ;  /* 0x0002e01801007387 */ /* 0x0001e20000100a00 */
[----:B------:R1:W-:Y:S02]  /*13c00*/  STL.64 [R1+0x2e8], R26 ;  /* 0x0002e81a01007387 */ /* 0x0003e40000100a00 */
[----:B0-----:R-:W-:Y:S01]  /*13c10*/  IMAD.MOV.U32 R25, RZ, RZ, R22 ;  /* 0x000000ffff197224 */ /* 0x001fe200078e0016 */
[----:B-1----:R-:W4:Y:S01]  /*13c20*/  LDL.LU.64 R26, [R1+0x12c0] ;  /* 0x0012c000011a7983 */ /* 0x002f220000300a00 */
[----:B------:R-:W-:Y:S02]  /*13c30*/  IMAD.MOV.U32 R24, RZ, RZ, R23 ;  /* 0x000000ffff187224 */ /* 0x000fe400078e0017 */
[----:B------:R-:W2:Y:S02]  /*13c40*/  LDL.LU.64 R22, [R1+0x12b8] ;  /* 0x0012b80001167983 */ /* 0x000ea40000300a00 */
[C---:B--2---:R-:W-:Y:S01]  /*13c50*/  HMMA.16816.F32 R16, R4.reuse, R22, R16 ;  /* 0x000000160410723c */ /* 0x044fe20000001810 */
[----:B------:R-:W-:Y:S11]  /*13c60*/  IMAD.MOV.U32 R3, RZ, RZ, R23 ;  /* 0x000000ffff037224 */ /* 0x000ff600078e0017 */
[----:B------:R-:W-:Y:S11]  /*13c70*/  @!UPT UIADD3 URZ, URZ, URZ, URZ ;  /* 0x0000003f3f3ff290 */ /* 0x000ff6000fffe03f */
[----:B------:R-:W-:Y:S01]  /*13c80*/  STL.64 [R1+0x2d0], R16 ;  /* 0x0002d01001007387 */ /* 0x000fe20000100a00 */
[----:B------:R0:W-:Y:S02]  /*13c90*/  STL.64 [R1+0x2d8], R18 ;  /* 0x0002d81201007387 */ /* 0x0001e40000100a00 */
[----:B0-----:R-:W-:Y:S02]  /*13ca0*/  IMAD.MOV.U32 R18, RZ, RZ, R22 ;  /* 0x000000ffff127224 */ /* 0x001fe400078e0016 */
[----:B------:R-:W3:Y:S02]  /*13cb0*/  LDL.LU.64 R22, [R1+0x12b0] ;  /* 0x0012b00001167983 */ /* 0x000ee40000300a00 */
[C---:B---3--:R-:W-:Y:S02]  /*13cc0*/  HMMA.16816.F32 R20, R4.reuse, R22, R12 ;  /* 0x000000160414723c */ /* 0x048fe4000000180c */
[----:B------:R-:W2:Y:S01]  /*13cd0*/  LDL.LU.64 R14, [R1+0x12a8] ;  /* 0x0012a800010e7983 */ /* 0x000ea20000300a00 */
[----:B------:R-:W2:Y:S11]  /*13ce0*/  LDL.LU.64 R12, [R1+0x12a0] ;  /* 0x0012a000010c7983 */ /* 0x000eb60000300a00 */
[----:B------:R-:W-:Y:S09]  /*13cf0*/  @!UPT UIADD3 URZ, URZ, URZ, URZ ;  /* 0x0000003f3f3ff290 */ /* 0x000ff2000fffe03f */
[----:B------:R-:W-:Y:S01]  /*13d00*/  STL.64 [R1+0x2c0], R20 ;  /* 0x0002c01401007387 */ /* 0x000fe20000100a00 */
[----:B------:R0:W-:Y:S03]  /*13d10*/  STL.64 [R1+0x2c8], R22 ;  /* 0x0002c81601007387 */ /* 0x0001e60000100a00 */
[----:B0-----:R-:W2:Y:S02]  /*13d20*/  LDL.LU.64 R22, [R1+0x1298] ;  /* 0x0012980001167983 */ /* 0x001ea40000300a00 */
[C---:B--2---:R-:W-:Y:S02]  /*13d30*/  HMMA.16816.F32 R20, R4.reuse, R22, R12 ;  /* 0x000000160414723c */ /* 0x044fe4000000180c */
        /* <DEDUP_REMOVED lines=13> */
[C---:B--2---:R-:W-:Y:S01]  /*13e10*/  HMMA.16816.F32 R12, R4.reuse, R22, R12 ;  /* 0x00000016040c723c */ /* 0x044fe2000000180c */
[----:B------:R-:W-:Y:S02]  /*13e20*/  IMAD.MOV.U32 R29, RZ, RZ, R22 ;  /* 0x000000ffff1d7224 */ /* 0x000fe400078e0016 */
[----:B------:R-:W-:Y:S11]  /*13e30*/  IMAD.MOV.U32 R17, RZ, RZ, R23 ;  /* 0x000000ffff117224 */ /* 0x000ff600078e0017 */
[----:B------:R-:W-:Y:S09]  /*13e40*/  @!UPT UIADD3 URZ, URZ, URZ, URZ ;  /* 0x0000003f3f3ff290 */ /* 0x000ff2000fffe03f */
[----:B------:R-:W-:Y:S01]  /*13e50*/  STL.64 [R1+0x480], R12 ;  /* 0x0004800c01007387 */ /* 0x000fe20000100a00 */
[----:B------:R0:W-:Y:S03]  /*13e60*/  STL.64 [R1+0x488], R14 ;  /* 0x0004880e01007387 */ /* 0x0001e60000100a00 */
[----:B0-----:R-:W2:Y:S01]  /*13e70*/  LDL.LU.64 R14, [R1+0x1260] ;  /* 0x00126000010e7983 */ /* 0x001ea20000300a00 */
[----:B------:R-:W2:Y:S02]  /*13e80*/  LDL.LU.64 R22, [R1+0x1258] ;  /* 0x0012580001167983 */ /* 0x000ea40000300a00 */
[----:B------:R-:W2:Y:S02]  /*13e90*/  LDL.LU.64 R20, [R1+0x1250] ;  /* 0x0012500001147983 */ /* 0x000ea40000300a00 */
[C---:B--2---:R-:W-:Y:S11]  /*13ea0*/  HMMA.16816.F32 R20, R4.reuse, R14, R20 ;  /* 0x0000000e0414723c */ /* 0x044ff60000001814 */
[----:B------:R-:W-:Y:S11]  /*13eb0*/  @!UPT UIADD3 URZ, URZ, URZ, URZ ;  /* 0x0000003f3f3ff290 */ /* 0x000ff6000fffe03f */
[----:B------:R-:W-:Y:S01]  /*13ec0*/  @!UPT UIADD3 URZ, URZ, URZ, URZ ;  /* 0x0000003f3f3ff290 */ /* 0x000fe2000fffe03f */
[----:B------:R0:W-:Y:S01]  /*13ed0*/  STL.64 [R1+0x530], R20 ;  /* 0x0005301401007387 */ /* 0x0001e20000100a00 */
[----:B------:R1:W-:Y:S02]  /*13ee0*/  STL.64 [R1+0x538], R22 ;  /* 0x0005381601007387 */ /* 0x0003e40000100a00 */
[----:B0-----:R-:W-:Y:S02]  /*13ef0*/  IMAD.MOV.U32 R21, RZ, RZ, R14 ;  /* 0x000000ffff157224 */ /* 0x001fe400078e000e */
[----:B------:R-:W-:Y:S02]  /*13f00*/  IMAD.MOV.U32 R20, RZ, RZ, R15 ;  /* 0x000000ffff147224 */ /* 0x000fe400078e000f */
[----:B------:R-:W2:Y:S02]  /*13f10*/  LDL.LU.64 R14, [R1+0x1248] ;  /* 0x00124800010e7983 */ /* 0x000ea40000300a00 */
[----:B--2---:R-:W-:Y:S01]  /*13f20*/  HMMA.16816.F32 R8, R4, R14, R8 ;  /* 0x0000000e0408723c */ /* 0x004fe20000001808 */
[----:B-1----:R-:W-:-:S02]  /*13f30*/  IMAD.MOV.U32 R23, RZ, RZ, R14 ;  /* 0x000000ffff177224 */ /* 0x002fc400078e000e */
[----:B------:R-:W-:Y:S11]  /*13f40*/  IMAD.MOV.U32 R22, RZ, RZ, R15 ;  /* 0x000000ffff167224 */ /* 0x000ff600078e000f */
[----:B------:R-:W-:Y:S09]  /*13f50*/  @!UPT UIADD3 URZ, URZ, URZ, URZ ;  /* 0x0000003f3f3ff290 */ /* 0x000ff2000fffe03f */
[----:B------:R-:W-:Y:S01]  /*13f60*/  STL.64 [R1+0x580], R8 ;  /* 0x0005800801007387 */ /* 0x000fe20000100a00 */
[----:B------:R0:W-:Y:S03]  /*13f70*/  STL.64 [R1+0x588], R10 ;  /* 0x0005880a01007387 */ /* 0x0001e60000100a00 */
[----:B0-----:R-:W2:Y:S01]  /*13f80*/  LDL.LU.64 R10, [R1+0x1240] ;  /* 0x00124000010a7983 */ /* 0x001ea20000300a00 */
[----:B------:R-:W2:Y:S02]  /*13f90*/  LDL.LU.64 R8, [R1+0x1238] ;  /* 0x0012380001087983 */ /* 0x000ea40000300a00 */
[----:B------:R-:W2:Y:S02]  /*13fa0*/  LDL.LU.64 R14, [R1+0x1230] ;  /* 0x00123000010e7983 */ /* 0x000ea40000300a00 */
[----:B--2---:R-:W-:Y:S01]  /*13fb0*/  HMMA.16816.F32 R8, R4, R14, R8 ;  /* 0x0000000e0408723c */ /* 0x004fe20000001808 */
[----:B------:R-:W-:-:S02]  /*13fc0*/  IMAD.MOV.U32 R16, RZ, RZ, R14 ;  /* 0x000000ffff107224 */ /* 0x000fc400078e000e */
[----:B------:R-:W-:Y:S11]  /*13fd0*/  IMAD.MOV.U32 R19, RZ, RZ, R15 ;  /* 0x000000ffff137224 */ /* 0x000ff600078e000f */
[----:B------:R-:W-:Y:S09]  /*13fe0*/  @!UPT UIADD3 URZ, URZ, URZ, URZ ;  /* 0x0000003f3f3ff290 */ /* 0x000ff2000fffe03f */
[----:B------:R-:W-:Y:S01]  /*13ff0*/  STL.64 [R1+0x7f0], R8 ;  /* 0x0007f00801007387 */ /* 0x000fe20000100a00 */
[----:B------:R0:W-:Y:S03]  /*14000*/  STL.64 [R1+0x7f8], R10 ;  /* 0x0007f80a01007387 */ /* 0x0001e60000100a00 */
[----:B0-----:R-:W2:Y:S01]  /*14010*/  LDL.LU.64 R10, [R1+0x1228] ;  /* 0x00122800010a7983 */ /* 0x001ea20000300a00 */
[----:B------:R-:W4:Y:S02]  /*14020*/  LDL.LU.64 R14, [R1+0x1220] ;  /* 0x00122000010e7983 */ /* 0x000f240000300a00 */
[----:B------:R-:W4:Y:S02]  /*14030*/  LDL.LU.64 R12, [R1+0x1218] ;  /* 0x00121800010c7983 */ /* 0x000f240000300a00 */
[C---:B----4-:R-:W-:Y:S11]  /*14040*/  HMMA.16816.F32 R12, R4.reuse, R26, R12 ;  /* 0x0000001a040c723c */ /* 0x050ff6000000180c */
[----:B------:R-:W-:Y:S11]  /*14050*/  @!UPT UIADD3 URZ, URZ, URZ, URZ ;  /* 0x0000003f3f3ff290 */ /* 0x000ff6000fffe03f */
[----:B------:R-:W-:Y:S01]  /*14060*/  @!UPT UIADD3 URZ, URZ, URZ, URZ ;  /* 0x0000003f3f3ff290 */ /* 0x000fe2000fffe03f */
[----:B------:R-:W-:Y:S01]  /*14070*/  STL.64 [R1+0x7e0], R12 ;  /* 0x0007e00c01007387 */ /* 0x000fe20000100a00 */
[----:B------:R0:W-:Y:S03]  /*14080*/  STL.64 [R1+0x7e8], R14 ;  /* 0x0007e80e01007387 */ /* 0x0001e60000100a00 */
[----:B0-----:R-:W3:Y:S01]  /*14090*/  LDL.LU.64 R14, [R1+0x1210] ;  /* 0x00121000010e7983 */ /* 0x001ee20000300a00 */
[----:B------:R-:W3:Y:S02]  /*140a0*/  LDL.LU.64 R12, [R1+0x1208] ;  /* 0x00120800010c7983 */ /* 0x000ee40000300a00 */
[----:B------:R-:W-:Y:S02]  /*140b0*/  STL.64 [R1+0x10c8], R26 ;  /* 0x0010c81a01007387 */ /* 0x000fe40000100a00 */
[----:B--2---:R-:W-:Y:S02]  /*140c0*/  IMAD.MOV.U32 R2, RZ, RZ, R10 ;  /* 0x000000ffff027224 */ /* 0x004fe400078e000a */
[----:B------:R-:W-:Y:S01]  /*140d0*/  IMAD.MOV.U32 R0, RZ, RZ, R11 ;  /* 0x000000ffff007224 */ /* 0x000fe200078e000b */
[----:B---3--:R-:W-:Y:S11]  /*140e0*/  HMMA.16816.F32 R4, R4, R10, R12 ;  /* 0x0000000a0404723c */ /* 0x008ff6000000180c */
[----:B------:R-:W-:Y:S11]  /*140f0*/  @!UPT UIADD3 URZ, URZ, URZ, URZ ;  /* 0x0000003f3f3ff290 */ /* 0x000ff6000fffe03f */
[----:B------:R-:W-:Y:S01]  /*14100*/  @!UPT UIADD3 URZ, URZ, URZ, URZ ;  /* 0x0000003f3f3ff290 */ /* 0x000fe2000fffe03f */
[----:B------:R0:W-:Y:S01]  /*14110*/  STL.64 [R1+0x7c0], R4 ;  /* 0x0007c00401007387 */ /* 0x0001e20000100a00 */
[----:B------:R1:W-:Y:S02]  /*14120*/  STL.64 [R1+0x7c8], R6 ;  /* 0x0007c80601007387 */ /* 0x0003e40000100a00 */
[----:B------:R-:W2:Y:S02]  /*14130*/  LDL.LU.64 R10, [R1+0x1200] ;  /* 0x00120000010a7983 */ /* 0x000ea40000300a00 */
[----:B------:R-:W2:Y:S01]  /*14140*/  LDL.LU.64 R8, [R1+0x11f8] ;  /* 0x0011f80001087983 */ /* 0x000ea20000300a00 */
[----:B0-----:R-:W2:Y:S01]  /*14150*/  LDL.LU R4, [R1+0xb70] ;  /* 0x000b700001047983 */ /* 0x001ea20000300800 */
[----:B------:R-:W2:Y:S02]  /*14160*/  LDL.LU R5, [R1+0xb74] ;  /* 0x000b740001057983 */ /* 0x000ea40000300800 */
[----:B-1----:R-:W2:Y:S02]  /*14170*/  LDL.LU R6, [R1+0xb78] ;  /* 0x000b780001067983 */ /* 0x002ea40000300800 */
[----:B------:R-:W2:Y:S01]  /*14180*/  LDL.LU R7, [R1+0xb7c] ;  /* 0x000b7c0001077983 */ /* 0x000ea20000300800 */
[----:B------:R-:W2:Y:S01]  /*14190*/  LDL.LU.64 R14, [R1+0x118] ;  /* 0x00011800010e7983 */ /* 0x000ea20000300a00 */
[----:B------:R-:W-:-:S02]  /*141a0*/  IMAD.MOV.U32 R26, RZ, RZ, R16 ;  /* 0x000000ffff1a7224 */ /* 0x000fc400078e0010 */
[----:B------:R-:W-:Y:S01]  /*141b0*/  IMAD.MOV.U32 R27, RZ, RZ, R19 ;  /* 0x000000ffff1b7224 */ /* 0x000fe200078e0013 */
[----:B--2---:R-:W-:Y:S01]  /*141c0*/  HMMA.16816.F32 R4, R8, R14, R4 ;  /* 0x0000000e0804723c */ /* 0x004fe20000001804 */
[----:B------:R0:W-:Y:S11]  /*141d0*/  STL.64 [R1+0x10d0], R14 ;  /* 0x0010d00e01007387 */ /* 0x0001f60000100a00 */
[----:B------:R-:W-:Y:S11]  /*141e0*/  @!UPT UIADD3 URZ, URZ, URZ, URZ ;  /* 0x0000003f3f3ff290 */ /* 0x000ff6000fffe03f */
[----:B------:R-:W-:Y:S01]  /*141f0*/  STL.64 [R1+0x2b0], R4 ;  /* 0x0002b00401007387 */ /* 0x000fe20000100a00 */
[----:B------:R-:W-:Y:S02]  /*14200*/  STL.64 [R1+0x2b8], R6 ;  /* 0x0002b80601007387 */ /* 0x000fe40000100a00 */
[----:B------:R-:W2:Y:S02]  /*14210*/  LDL.LU R16, [R1+0x11f4] ;  /* 0x0011f40001107983 */ /* 0x000ea40000300800 */
[----:B------:R-:W3:Y:S01]  /*14220*/  LDL.LU R19, [R1+0x11f0] ;  /* 0x0011f00001137983 */ /* 0x000ee20000300800 */
[----:B------:R1:W-:Y:S01]  /*14230*/  STL.64 [R1+0x10d8], R26 ;  /* 0x0010d81a01007387 */ /* 0x0003e20000100a00 */
[----:B------:R-:W4:Y:S02]  /*14240*/  LDL.LU R12, [R1+0x400] ;  /* 0x00040000010c7983 */ /* 0x000f240000300800 */
[----:B------:R-:W4:Y:S02]  /*14250*/  LDL.LU R13, [R1+0x404] ;  /* 0x00040400010d7983 */ /* 0x000f240000300800 */
[----:B0-----:R-:W2:Y:S01]  /*14260*/  LDL.LU R14, [R1+0x408] ;  /* 0x00040800010e7983 */ /* 0x001ea20000300800 */
[----:B------:R-:W2:Y:S01]  /*14270*/  LDL.LU R15, [R1+0x40c] ;  /* 0x00040c00010f7983 */ /* 0x000ea20000300800 */
[----:B-1----:R-:W-:-:S02]  /*14280*/  IMAD.MOV.U32 R26, RZ, RZ, R23 ;  /* 0x000000ffff1a7224 */ /* 0x002fc400078e0017 */
[----:B------:R-:W-:Y:S01]  /*14290*/  IMAD.MOV.U32 R27, RZ, RZ, R22 ;  /* 0x000000ffff1b7224 */ /* 0x000fe200078e0016 */
[----:B--2---:R-:W-:Y:S01]  /*142a0*/  STL.64 [R1+0x10e8], R14 ;  /* 0x0010e80e01007387 */ /* 0x004fe20000100a00 */
[----:B----4-:R0:W-:Y:S03]  /*142b0*/  STL.64 [R1+0x10e0], R12 ;  /* 0x0010e00c01007387 */ /* 0x0101e60000100a00 */
[----:B------:R1:W-:Y:S01]  /*142c0*/  STL.64 [R1+0x10f0], R26 ;  /* 0x0010f01a01007387 */ /* 0x0003e20000100a00 */
[----:B0-----:R-:W2:Y:S01]  /*142d0*/  LDL.LU R12, [R1+0x440] ;  /* 0x00044000010c7983 */ /* 0x001ea20000300800 */
[----:B------:R-:W2:Y:S02]  /*142e0*/  LDL.LU R13, [R1+0x444] ;  /* 0x00044400010d7983 */ /* 0x000ea40000300800 */
[----:B------:R-:W4:Y:S02]  /*142f0*/  LDL.LU R14, [R1+0x448] ;  /* 0x00044800010e7983 */ /* 0x000f240000300800 */
[----:B------:R-:W4:Y:S02]  /*14300*/  LDL.LU R15, [R1+0x44c] ;  /* 0x00044c00010f7983 */ /* 0x000f240000300800 */
[----:B-1----:R-:W-:-:S02]  /*14310*/  IMAD.MOV.U32 R26, RZ, RZ, R21 ;  /* 0x000000ffff1a7224 */ /* 0x002fc400078e0015 */
[----:B------:R-:W-:Y:S01]  /*14320*/  IMAD.MOV.U32 R27, RZ, RZ, R20 ;  /* 0x000000ffff1b7224 */ /* 0x000fe200078e0014 */
[----:B----4-:R-:W-:Y:S01]  /*14330*/  STL.64 [R1+0x1100], R14 ;  /* 0x0011000e01007387 */ /* 0x010fe20000100a00 */
[----:B--2---:R0:W-:Y:S03]  /*14340*/  STL.64 [R1+0x10f8], R12 ;  /* 0x0010f80c01007387 */ /* 0x0041e60000100a00 */
[----:B------:R-:W-:Y:S01]  /*14350*/  STL.64 [R1+0x1108], R26 ;  /* 0x0011081a01007387 */ /* 0x000fe20000100a00 */
[----:B0-----:R-:W2:Y:S01]  /*14360*/  LDL.LU R12, [R1+0x470] ;  /* 0x00047000010c7983 */ /* 0x001ea20000300800 */
[----:B------:R-:W2:Y:S02]  /*14370*/  LDL.LU R13, [R1+0x474] ;  /* 0x00047400010d7983 */ /* 0x000ea40000300800 */
[----:B------:R-:W4:Y:S02]  /*14380*/  LDL.LU R14, [R1+0x478] ;  /* 0x00047800010e7983 */ /* 0x000f240000300800 */
[----:B------:R-:W4:Y:S01]  /*14390*/  LDL.LU R15, [R1+0x47c] ;  /* 0x00047c00010f7983 */ /* 0x000f220000300800 */
[----:B------:R-:W2:Y:S01]  /*143a0*/  LDL.LU R20, [R1+0x720] ;  /* 0x0007200001147983 */ /* 0x000ea20000300800 */
[----:B------:R-:W2:Y:S02]  /*143b0*/  LDL.LU R21, [R1+0x724] ;  /* 0x0007240001157983 */ /* 0x000ea40000300800 */
[----:B------:R-:W2:Y:S02]  /*143c0*/  LDL.LU R22, [R1+0x728] ;  /* 0x0007280001167983 */ /* 0x000ea40000300800 */
[----:B------:R-:W2:Y:S02]  /*143d0*/  LDL.LU R23, [R1+0x72c] ;  /* 0x00072c0001177983 */ /* 0x000ea40000300800 */
[----:B--2---:R0:W-:Y:S01]  /*143e0*/  STL.64 [R1+0x1148], R22 ;  /* 0x0011481601007387 */ /* 0x0041e20000100a00 */
[----:B------:R-:W-:Y:S03]  /*143f0*/  STL.64 [R1+0x1140], R20 ;  /* 0x0011401401007387 */ /* 0x000fe60000100a00 */
[----:B0-----:R-:W2:Y:S01]  /*14400*/  LDL.64 R22, [R1+0xa8] ;  /* 0x0000a80001167983 */ /* 0x001ea20000100a00 */
[----:B------:R-:W-:-:S02]  /*14410*/  IMAD.MOV.U32 R26, RZ, RZ, R29 ;  /* 0x000000ffff1a7224 */ /* 0x000fc400078e001d */
[----:B------:R-:W-:Y:S01]  /*14420*/  IMAD.MOV.U32 R27, RZ, RZ, R17 ;  /* 0x000000ffff1b7224 */ /* 0x000fe200078e0011 */
[----:B--2---:R0:W-:Y:S01]  /*14430*/  STL.64 [R1+0x1158], R22 ;  /* 0x0011581601007387 */ /* 0x0041e20000100a00 */
[----:B----4-:R-:W-:Y:S02]  /*14440*/  STL.64 [R1+0x1118], R14 ;  /* 0x0011180e01007387 */ /* 0x010fe40000100a00 */
[----:B------:R-:W-:Y:S02]  /*14450*/  STL.64 [R1+0x1110], R12 ;  /* 0x0011100c01007387 */ /* 0x000fe40000100a00 */
[----:B------:R-:W2:Y:S01]  /*14460*/  LDL.LU R29, [R1+0x11ec] ;  /* 0x0011ec00011d7983 */ /* 0x000ea20000300800 */
[----:B------:R-:W4:Y:S01]  /*14470*/  LDL.LU R17, [R1+0x11e8] ;  /* 0x0011e80001117983 */ /* 0x000f220000300800 */
[----:B0-----:R-:W-:Y:S02]  /*14480*/  IMAD.MOV.U32 R22, RZ, RZ, R18 ;  /* 0x000000ffff167224 */ /* 0x001fe400078e0012 */
[----:B------:R-:W-:Y:S01]  /*14490*/  IMAD.MOV.U32 R23, RZ, RZ, R3 ;  /* 0x000000ffff177224 */ /* 0x000fe200078e0003 */
[----:B------:R-:W2:Y:S01]  /*144a0*/  LDL.LU R18, [R1+0x11e4] ;  /* 0x0011e40001127983 */ /* 0x000ea20000300800 */
[----:B------:R-:W2:Y:S03]  /*144b0*/  LDL.LU R3, [R1+0x11e0] ;  /* 0x0011e00001037983 */ /* 0x000ea60000300800 */
[----:B------:R0:W-:Y:S02]  /*144c0*/  STL.64 [R1+0x1170], R22 ;  /* 0x0011701601007387 */ /* 0x0001e40000100a00 */
[----:B0-----:R-:W-:-:S02]  /*144d0*/  IMAD.MOV.U32 R22, RZ, RZ, R25 ;  /* 0x000000ffff167224 */ /* 0x001fc400078e0019 */
[----:B------:R-:W-:-:S05]  /*144e0*/  IMAD.MOV.U32 R23, RZ, RZ, R24 ;  /* 0x000000ffff177224 */ /* 0x000fca00078e0018 */
[----:B------:R-:W-:Y:S01]  /*144f0*/  STL.64 [R1+0x1188], R22 ;  /* 0x0011881601007387 */ /* 0x000fe20000100a00 */
[----:B------:R0:W-:Y:S03]  /*14500*/  STL.64 [R1+0x1120], R26 ;  /* 0x0011201a01007387 */ /* 0x0001e60000100a00 */
[----:B0-----:R-:W2:Y:S04]  /*14510*/  LDL.64 R26, [R1+0x88] ;  /* 0x00008800011a7983 */ /* 0x001ea80000100a00 */
[----:B--2---:R0:W-:Y:S04]  /*14520*/  STL.64 [R1+0x1138], R26 ;  /* 0x0011381a01007387 */ /* 0x0041e80000100a00 */
[----:B0-----:R-:W2:Y:S01]  /*14530*/  LDL.64 R26, [R1+0x98] ;  /* 0x00009800011a7983 */ /* 0x001ea20000100a00 */
[----:B------:R-:W-:-:S02]  /*14540*/  IMAD.MOV.U32 R22, RZ, RZ, R16 ;  /* 0x000000ffff167224 */ /* 0x000fc400078e0010 */
[----:B------:R-:W-:Y:S01]  /*14550*/  IMAD.MOV.U32 R23, RZ, RZ, R28 ;  /* 0x000000ffff177224 */ /* 0x000fe200078e001c */
[----:B--2---:R0:W-:Y:S01]  /*14560*/  STL.64 [R1+0x1150], R26 ;  /* 0x0011501a01007387 */ /* 0x0041e20000100a00 */
[----:B------:R-:W2:Y:S02]  /*14570*/  LDL.LU R24, [R1+0x840] ;  /* 0x0008400001187983 */ /* 0x000ea40000300800 */
[----:B------:R-:W2:Y:S01]  /*14580*/  LDL.LU R25, [R1+0x844] ;  /* 0x0008440001197983 */ /* 0x000ea20000300800 */
[----:B0-----:R-:W2:Y:S01]  /*14590*/  LDL.LU R26, [R1+0x848] ;  /* 0x00084800011a7983 */ /* 0x001ea20000300800 */
[----:B------:R-:W2:Y:S02]  /*145a0*/  LDL.LU R27, [R1+0x84c] ;  /* 0x00084c00011b7983 */ /* 0x000ea40000300800 */
[----:B------:R-:W3:Y:S02]  /*145b0*/  LDL.LU R16, [R1+0x11dc] ;  /* 0x0011dc0001107983 */ /* 0x000ee40000300800 */
[----:B------:R-:W3:Y:S01]  /*145c0*/  LDL.LU R28, [R1+0x11d8] ;  /* 0x0011d800011c7983 */ /* 0x000ee20000300800 */
[----:B------:R-:W-:Y:S04]  /*145d0*/  STL.64 [R1+0x11a0], R22 ;  /* 0x0011a01601007387 */ /* 0x000fe80000100a00 */
[----:B--2---:R-:W-:Y:S01]  /*145e0*/  STL.64 [R1+0x1168], R26 ;  /* 0x0011681a01007387 */ /* 0x004fe20000100a00 */
[----:B------:R0:W-:Y:S03]  /*145f0*/  STL.64 [R1+0x1160], R24 ;  /* 0x0011601801007387 */ /* 0x0001e60000100a00 */
[----:B0-----:R-:W2:Y:S01]  /*14600*/  LDL.LU R24, [R1+0x8a0] ;  /* 0x0008a00001187983 */ /* 0x001ea20000300800 */
[----:B------:R-:W2:Y:S02]  /*14610*/  LDL.LU R25, [R1+0x8a4] ;  /* 0x0008a40001197983 */ /* 0x000ea40000300800 */
[----:B------:R-:W2:Y:S02]  /*14620*/  LDL.LU R26, [R1+0x8a8] ;  /* 0x0008a800011a7983 */ /* 0x000ea40000300800 */
[----:B------:R-:W2:Y:S02]  /*14630*/  LDL.LU R27, [R1+0x8ac] ;  /* 0x0008ac00011b7983 */ /* 0x000ea40000300800 */
[----:B------:R-:W-:-:S02]  /*14640*/  IMAD.MOV.U32 R22, RZ, RZ, R29 ;  /* 0x000000ffff167224 */ /* 0x000fc400078e001d */
[----:B---3--:R-:W-:-:S05]  /*14650*/  IMAD.MOV.U32 R23, RZ, RZ, R19 ;  /* 0x000000ffff177224 */ /* 0x008fca00078e0013 */
[----:B------:R0:W-:Y:S02]  /*14660*/  STL.64 [R1+0x11b8], R22 ;  /* 0x0011b81601007387 */ /* 0x0001e40000100a00 */
[----:B0-----:R-:W-:Y:S02]  /*14670*/  IMAD.MOV.U32 R22, RZ, RZ, R18 ;  /* 0x000000ffff167224 */ /* 0x001fe400078e0012 */
[----:B----4-:R-:W-:-:S05]  /*14680*/  IMAD.MOV.U32 R23, RZ, RZ, R17 ;  /* 0x000000ffff177224 */ /* 0x010fca00078e0011 */
[----:B------:R-:W-:Y:S04]  /*14690*/  STL.64 [R1+0x11d0], R22 ;  /* 0x0011d01601007387 */ /* 0x000fe80000100a00 */
[----:B--2---:R-:W-:Y:S01]  /*146a0*/  STL.64 [R1+0x1180], R26 ;  /* 0x0011801a01007387 */ /* 0x004fe20000100a00 */
[----:B------:R0:W-:Y:S03]  /*146b0*/  STL.64 [R1+0x1178], R24 ;  /* 0x0011781801007387 */ /* 0x0001e60000100a00 */
[----:B0-----:R-:W2:Y:S01]  /*146c0*/  LDL.LU R24, [R1+0x9b0] ;  /* 0x0009b00001187983 */ /* 0x001ea20000300800 */
[----:B------:R-:W2:Y:S02]  /*146d0*/  LDL.LU R25, [R1+0x9b4] ;  /* 0x0009b40001197983 */ /* 0x000ea40000300800 */
[----:B------:R-:W3:Y:S02]  /*146e0*/  LDL.LU R26, [R1+0x9b8] ;  /* 0x0009b800011a7983 */ /* 0x000ee40000300800 */
[----:B------:R-:W3:Y:S01]  /*146f0*/  LDL.LU R27, [R1+0x9bc] ;  /* 0x0009bc00011b7983 */ /* 0x000ee20000300800 */
[----:B------:R-:W4:Y:S01]  /*14700*/  LDL.LU R20, [R1+0xb10] ;  /* 0x000b100001147983 */ /* 0x000f220000300800 */
[----:B------:R-:W4:Y:S02]  /*14710*/  LDL.LU R21, [R1+0xb14] ;  /* 0x000b140001157983 */ /* 0x000f240000300800 */
[----:B------:R-:W4:Y:S02]  /*14720*/  LDL.LU R22, [R1+0xb18] ;  /* 0x000b180001167983 */ /* 0x000f240000300800 */
[----:B------:R-:W4:Y:S01]  /*14730*/  LDL.LU R23, [R1+0xb1c] ;  /* 0x000b1c0001177983 */ /* 0x000f220000300800 */
[----:B---3--:R-:W-:Y:S01]  /*14740*/  STL.64 [R1+0x1198], R26 ;  /* 0x0011981a01007387 */ /* 0x008fe20000100a00 */
[----:B--2---:R0:W-:Y:S03]  /*14750*/  STL.64 [R1+0x1190], R24 ;  /* 0x0011901801007387 */ /* 0x0041e60000100a00 */
[----:B0-----:R-:W2:Y:S01]  /*14760*/  LDL.LU R24, [R1+0x9f0] ;  /* 0x0009f00001187983 */ /* 0x001ea20000300800 */
[----:B------:R-:W2:Y:S02]  /*14770*/  LDL.LU R25, [R1+0x9f4] ;  /* 0x0009f40001197983 */ /* 0x000ea40000300800 */
[----:B------:R-:W3:Y:S02]  /*14780*/  LDL.LU R26, [R1+0x9f8] ;  /* 0x0009f800011a7983 */ /* 0x000ee40000300800 */
[----:B------:R-:W3:Y:S02]  /*14790*/  LDL.LU R27, [R1+0x9fc] ;  /* 0x0009fc00011b7983 */ /* 0x000ee40000300800 */
        /* <DEDUP_REMOVED lines=10> */
[----:B------:R-:W2:Y:S02]  /*14840*/  LDL.LU R26, [R1+0xac8] ;  /* 0x000ac800011a7983 */ /* 0x000ea40000300800 */
[----:B------:R-:W2:Y:S01]  /*14850*/  LDL.LU R27, [R1+0xacc] ;  /* 0x000acc00011b7983 */ /* 0x000ea20000300800 */
[----:B------:R-:W3:Y:S01]  /*14860*/  LDL.LU R12, [R1+0x410] ;  /* 0x00041000010c7983 */ /* 0x000ee20000300800 */
[----:B------:R-:W3:Y:S02]  /*14870*/  LDL.LU R13, [R1+0x414] ;  /* 0x00041400010d7983 */ /* 0x000ee40000300800 */
[----:B------:R-:W2:Y:S02]  /*14880*/  LDL.LU R14, [R1+0x418] ;  /* 0x00041800010e7983 */ /* 0x000ea40000300800 */
[----:B------:R-:W2:Y:S02]  /*14890*/  LDL.LU R15, [R1+0x41c] ;  /* 0x00041c00010f7983 */ /* 0x000ea40000300800 */
[----:B------:R-:W-:-:S02]  /*148a0*/  IMAD.MOV.U32 R6, RZ, RZ, R16 ;  /* 0x000000ffff067224 */ /* 0x000fc400078e0010 */
[----:B------:R-:W-:-:S07]  /*148b0*/  IMAD.MOV.U32 R7, RZ, RZ, R3 ;  /* 0x000000ffff077224 */ /* 0x000fce00078e0003 */
[C---:B----4-:R-:W-:Y:S01]  /*148c0*/  HMMA.16816.F32 R4, R8.reuse, R6, R20 ;  /* 0x000000060804723c */ /* 0x050fe20000001814 */
[----:B--2---:R-:W-:Y:S01]  /*148d0*/  STL.64 [R1+0x1130], R14 ;  /* 0x0011300e01007387 */ /* 0x004fe20000100a00 */
[----:B---3--:R0:W-:Y:S03]  /*148e0*/  STL.64 [R1+0x1128], R12 ;  /* 0x0011280c01007387 */ /* 0x0081e60000100a00 */
[----:B0-----:R-:W2:Y:S01]  /*148f0*/  LDL.LU R12, [R1+0x620] ;  /* 0x00062000010c7983 */ /* 0x001ea20000300800 */
[----:B------:R-:W2:Y:S02]  /*14900*/  LDL.LU R13, [R1+0x624] ;  /* 0x00062400010d7983 */ /* 0x000ea40000300800 */
[----:B------:R-:W2:Y:S02]  /*14910*/  LDL.LU R14, [R1+0x628] ;  /* 0x00062800010e7983 */ /* 0x000ea40000300800 */
[----:B------:R-:W2:Y:S01]  /*14920*/  LDL.LU R15, [R1+0x62c] ;  /* 0x00062c00010f7983 */ /* 0x000ea20000300800 */
[----:B------:R-:W3:Y:S01]  /*14930*/  LDL.LU R16, [R1+0x3f0] ;  /* 0x0003f00001107983 */ /* 0x000ee20000300800 */
[----:B------:R-:W3:Y:S02]  /*14940*/  LDL.LU R17, [R1+0x3f4] ;  /* 0x0003f40001117983 */ /* 0x000ee40000300800 */
[----:B------:R-:W3:Y:S02]  /*14950*/  LDL.LU R18, [R1+0x3f8] ;  /* 0x0003f80001127983 */ /* 0x000ee40000300800 */
[----:B------:R-:W3:Y:S01]  /*14960*/  LDL.LU R19, [R1+0x3fc] ;  /* 0x0003fc0001137983 */ /* 0x000ee20000300800 */
[----:B------:R-:W4:Y:S06]  /*14970*/  LDL.LU.64 R22, [R1+0x11d0] ;  /* 0x0011d00001167983 */ /* 0x000f2c0000300a00 */
[----:B------:R-:W-:Y:S02]  /*14980*/  STL.64 [R1+0x2a0], R4 ;  /* 0x0002a00401007387 */ /* 0x000fe40000100a00 */
[----:B------:R-:W-:Y:S01]  /*14990*/  STL.64 [R1+0x2a8], R6 ;  /* 0x0002a80601007387 */ /* 0x000fe20000100a00 */
[C---:B----4-:R-:W-:Y:S01]  /*149a0*/  HMMA.16816.F32 R20, R8.reuse, R22, R24 ;  /* 0x000000160814723c */ /* 0x050fe20000001818 */
[----:B------:R-:W4:Y:S01]  /*149b0*/  LDL.LU.64 R26, [R1+0x11c8] ;  /* 0x0011c800011a7983 */ /* 0x000f220000300a00 */
[----:B------:R-:W4:Y:S11]  /*149c0*/  LDL.LU.64 R24, [R1+0x11c0] ;  /* 0x0011c00001187983 */ /* 0x000f360000300a00 */
[----:B------:R-:W-:Y:S10]  /*149d0*/  @!UPT UIADD3 URZ, URZ, URZ, URZ ;  /* 0x0000003f3f3ff290 */ /* 0x000ff4000fffe03f */
[----:B------:R-:W-:Y:S01]  /*149e0*/  STL.64 [R1+0x290], R20 ;  /* 0x0002901401007387 */ /* 0x000fe20000100a00 */
[----:B------:R0:W-:Y:S03]  /*149f0*/  STL.64 [R1+0x298], R22 ;  /* 0x0002981601007387 */ /* 0x0001e60000100a00 */
        /* <DEDUP_REMOVED lines=28> */
[----:B0-----:R-:W4:Y:S01]  /*14bc0*/  LDL.LU.64 R22, [R1+0x1158] ;  /* 0x0011580001167983 */ /* 0x001f220000300a00 */
[----:B------:R-:W-:Y:S02]  /*14bd0*/  IMAD.MOV.U32 R6, RZ, RZ, R2 ;  /* 0x000000ffff067224 */ /* 0x000fe400078e0002 */
[----:B------:R-:W-:Y:S01]  /*14be0*/  IMAD.MOV.U32 R7, RZ, RZ, R0 ;  /* 0x000000ffff077224 */ /* 0x000fe200078e0000 */
[C---:B----4-:R-:W-:Y:S01]  /*14bf0*/  HMMA.16816.F32 R24, R8.reuse, R22, R24 ;  /* 0x000000160818723c */ /* 0x050fe20000001818 */
[----:B------:R-:W-:Y:S02]  /*14c00*/  IMAD.MOV.U32 R2, RZ, RZ, R22 ;  /* 0x000000ffff027224 */ /* 0x000fe400078e0016 */
[----:B------:R-:W-:Y:S11]  /*14c10*/  IMAD.MOV.U32 R0, RZ, RZ, R23 ;  /* 0x000000ffff007224 */ /* 0x000ff600078e0017 */
[----:B------:R-:W-:Y:S09]  /*14c20*/  @!UPT UIADD3 URZ, URZ, URZ, URZ ;  /* 0x0000003f3f3ff290 */ /* 0x000ff2000fffe03f */
[----:B------:R-:W-:Y:S01]  /*14c30*/  STL.64 [R1+0x240], R24 ;  /* 0x0002401801007387 */ /* 0x000fe20000100a00 */
[----:B------:R0:W-:Y:S03]  /*14c40*/  STL.64 [R1+0x248], R26 ;  /* 0x0002481a01007387 */ /* 0x0001e60000100a00 */
[----:B0-----:R-:W4:Y:S01]  /*14c50*/  LDL.LU.64 R26, [R1+0x1150] ;  /* 0x00115000011a7983 */ /* 0x001f220000300a00 */
[----:B------:R-:W4:Y:S02]  /*14c60*/  LDL.LU.64 R22, [R1+0x1148] ;  /* 0x0011480001167983 */ /* 0x000f240000300a00 */
[----:B------:R-:W4:Y:S02]  /*14c70*/  LDL.LU.64 R20, [R1+0x1140] ;  /* 0x0011400001147983 */ /* 0x000f240000300a00 */
[C---:B----4-:R-:W-:Y:S01]  /*14c80*/  HMMA.16816.F32 R20, R8.reuse, R26, R20 ;  /* 0x0000001a0814723c */ /* 0x050fe20000001814 */
[----:B------:R-:W-:Y:S11]  /*14c90*/  IMAD.MOV.U32 R3, RZ, RZ, R27 ;  /* 0x000000ffff037224 */ /* 0x000ff600078e001b */
[----:B------:R-:W-:Y:S11]  /*14ca0*/  @!UPT UIADD3 URZ, URZ, URZ, URZ ;  /* 0x0000003f3f3ff290 */ /* 0x000ff6000fffe03f */
[----:B------:R0:W-:Y:S01]  /*14cb0*/  STL.64 [R1+0x340], R20 ;  /* 0x0003401401007387 */ /* 0x0001e20000100a00 */
[----:B------:R1:W-:Y:S02]  /*14cc0*/  STL.64 [R1+0x348], R22 ;  /* 0x0003481601007387 */ /* 0x0003e40000100a00 */
[----:B0-----:R-:W-:Y:S02]  /*14cd0*/  IMAD.MOV.U32 R20, RZ, RZ, R26 ;  /* 0x000000ffff147224 */ /* 0x001fe400078e001a */
[----:B------:R-:W2:Y:S02]  /*14ce0*/  LDL.LU.64 R26, [R1+0x1138] ;  /* 0x00113800011a7983 */ /* 0x000ea40000300a00 */
[C---:B--2---:R-:W-:Y:S01]  /*14cf0*/  HMMA.16816.F32 R12, R8.reuse, R26, R12 ;  /* 0x0000001a080c723c */ /* 0x044fe2000000180c */
[----:B-1----:R-:W-:Y:S02]  /*14d00*/  IMAD.MOV.U32 R22, RZ, RZ, R26 ;  /* 0x000000ffff167224 */ /* 0x002fe400078e001a */
[----:B------:R-:W-:Y:S11]  /*14d10*/  IMAD.MOV.U32 R21, RZ, RZ, R27 ;  /* 0x000000ffff157224 */ /* 0x000ff600078e001b */
[----:B------:R-:W-:Y:S09]  /*14d20*/  @!UPT UIADD3 URZ, URZ, URZ, URZ ;  /* 0x0000003f3f3ff290 */ /* 0x000ff2000fffe03f */
[----:B------:R-:W-:Y:S01]  /*14d30*/  STL.64 [R1+0x380], R12 ;  /* 0x0003800c01007387 */ /* 0x000fe20000100a00 */
[----:B------:R0:W-:Y:S03]  /*14d40*/  STL.64 [R1+0x388], R14 ;  /* 0x0003880e01007387 */ /* 0x0001e60000100a00 */
[----:B0-----:R-:W2:Y:S01]  /*14d50*/  LDL.LU.64 R14, [R1+0x1130] ;  /* 0x00113000010e7983 */ /* 0x001ea20000300a00 */
[----:B------:R-:W2:Y:S02]  /*14d60*/  LDL.LU.64 R12, [R1+0x1128] ;  /* 0x00112800010c7983 */ /* 0x000ea40000300a00 */
[----:B------:R-:W2:Y:S02]  /*14d70*/  LDL.LU.64 R26, [R1+0x1120] ;  /* 0x00112000011a7983 */ /* 0x000ea40000300a00 */
[----:B------:R-:W-:Y:S01]  /*14d80*/  STL [R1+0x10a0], R22 ;  /* 0x0010a01601007387 */ /* 0x000fe20000100800 */
[----:B------:R0:W-:Y:S04]  /*14d90*/  STL.64 [R1+0x1098], R20 ;  /* 0x0010981401007387 */ /* 0x0001e80000100a00 */
[----:B0-----:R-:W4:Y:S01]  /*14da0*/  LDL.LU R20, [R1+0xb60] ;  /* 0x000b600001147983 */ /* 0x001f220000300800 */
[----:B------:R-:W4:Y:S02]  /*14db0*/  LDL.LU R21, [R1+0xb64] ;  /* 0x000b640001157983 */ /* 0x000f240000300800 */
[----:B------:R-:W3:Y:S02]  /*14dc0*/  LDL.LU R22, [R1+0xb68] ;  /* 0x000b680001167983 */ /* 0x000ee40000300800 */
[----:B------:R-:W3:Y:S01]  /*14dd0*/  LDL.LU R23, [R1+0xb6c] ;  /* 0x000b6c0001177983 */ /* 0x000ee20000300800 */
[C---:B--2---:R-:W-:Y:S01]  /*14de0*/  HMMA.16816.F32 R24, R8.reuse, R26, R12 ;  /* 0x0000001a0818723c */ /* 0x044fe2000000180c */
[----:B---3--:R0:W-:Y:S01]  /*14df0*/  STL.64 [R1+0x10b0], R22 ;  /* 0x0010b01601007387 */ /* 0x0081e20000100a00 */
[----:B----4-:R-:W-:Y:S03]  /*14e00*/  STL.64 [R1+0x10a8], R20 ;  /* 0x0010a81401007387 */ /* 0x010fe60000100a00 */
[----:B0-----:R-:W2:Y:S01]  /*14e10*/  LDL.LU.64 R22, [R1+0x108] ;  /* 0x0001080001167983 */ /* 0x001ea20000300a00 */
[----:B------:R-:W3:Y:S02]  /*14e20*/  LDL.LU.64 R14, [R1+0x1118] ;  /* 0x00111800010e7983 */ /* 0x000ee40000300a00 */
[----:B------:R-:W3:Y:S11]  /*14e30*/  LDL.LU.64 R12, [R1+0x1110] ;  /* 0x00111000010c7983 */ /* 0x000ef60000300a00 */
[----:B------:R-:W-:Y:S04]  /*14e40*/  @!UPT UIADD3 URZ, URZ, URZ, URZ ;  /* 0x0000003f3f3ff290 */ /* 0x000fe8000fffe03f */
[----:B------:R-:W-:Y:S01]  /*14e50*/  STL.64 [R1+0x410], R24 ;  /* 0x0004101801007387 */ /* 0x000fe20000100a00 */
[----:B------:R0:W-:Y:S04]  /*14e60*/  STL.64 [R1+0x418], R26 ;  /* 0x0004181a01007387 */ /* 0x0001e80000100a00 */
        /* <DEDUP_REMOVED lines=16> */
[----:B------:R-:W3:Y:S11]  /*14f70*/  LDL.LU.64 R14, [R1+0x10d0] ;  /* 0x0010d000010e7983 */ /* 0x000ef60000300a00 */
[----:B------:R-:W-:Y:S10]  /*14f80*/  @!UPT UIADD3 URZ, URZ, URZ, URZ ;  /* 0x0000003f3f3ff290 */ /* 0x000ff4000fffe03f */
[----:B------:R-:W-:Y:S01]  /*14f90*/  STL.64 [R1+0x7b0], R24 ;  /* 0x0007b01801007387 */ /* 0x000fe20000100a00 */
[----:B------:R0:W-:Y:S03]  /*14fa0*/  STL.64 [R1+0x7b8], R26 ;  /* 0x0007b81a01007387 */ /* 0x0001e60000100a00 */
[----:B0-----:R-:W4:Y:S02]  /*14fb0*/  LDL.LU.64 R26, [R1+0x10c8] ;  /* 0x0010c800011a7983 */ /* 0x001f240000300a00 */
[C---:B----4-:R-:W-:Y:S11]  /*14fc0*/  HMMA.16816.F32 R16, R8.reuse, R26, R16 ;  /* 0x0000001a0810723c */ /* 0x050ff60000001810 */
[----:B------:R-:W-:Y:S11]  /*14fd0*/  @!UPT UIADD3 URZ, URZ, URZ, URZ ;  /* 0x0000003f3f3ff290 */ /* 0x000ff6000fffe03f */
[----:B------:R-:W-:Y:S01]  /*14fe0*/  @!UPT UIADD3 URZ, URZ, URZ, URZ ;  /* 0x0000003f3f3ff290 */ /* 0x000fe2000fffe03f */
[----:B------:R-:W-:Y:S01]  /*14ff0*/  STL.64 [R1+0x7a0], R16 ;  /* 0x0007a01001007387 */ /* 0x000fe20000100a00 */
[----:B------:R0:W-:Y:S03]  /*15000*/  STL.64 [R1+0x7a8], R18 ;  /* 0x0007a81201007387 */ /* 0x0001e60000100a00 */
[----:B0-----:R-:W4:Y:S01]  /*15010*/  LDL.LU.64 R18, [R1+0x10c0] ;  /* 0x0010c00001127983 */ /* 0x001f220000300a00 */
[----:B------:R-:W4:Y:S02]  /*15020*/  LDL.LU.64 R16, [R1+0x10b8] ;  /* 0x0010b80001107983 */ /* 0x000f240000300a00 */
[----:B------:R0:W-:Y:S02]  /*15030*/  STL.64 [R1+0xff0], R26 ;  /* 0x000ff01a01007387 */ /* 0x0001e40000100a00 */
[----:B0-----:R-:W2:Y:S01]  /*15040*/  LDL.LU.64 R26, [R1+0xe8] ;  /* 0x0000e800011a7983 */ /* 0x001ea20000300a00 */
[----:B----4-:R-:W-:Y:S03]  /*15050*/  HMMA.16816.F32 R4, R8, R6, R16 ;  /* 0x000000060804723c */ /* 0x010fe60000001810 */
[----:B------:R-:W0:Y:S04]  /*15060*/  LDSM.16.MT88.4 R8, [R28+0x4380] ;  /* 0x004380001c08783b */ /* 0x000e280000004200 */
[----:B------:R-:W3:Y:S11]  /*15070*/  LDL.LU R16, [R1+0xc70] ;  /* 0x000c700001107983 */ /* 0x000ef60000300800 */
[----:B------:R-:W-:Y:S05]  /*15080*/  @!UPT UIADD3 URZ, URZ, URZ, URZ ;  /* 0x0000003f3f3ff290 */ /* 0x000fea000fffe03f */
[----:B------:R-:W-:Y:S01]  /*15090*/  STL.64 [R1+0x770], R4 ;  /* 0x0007700401007387 */ /* 0x000fe20000100a00 */
[----:B------:R-:W-:Y:S02]  /*150a0*/  STL.64 [R1+0x778], R6 ;  /* 0x0007780601007387 */ /* 0x000fe40000100a00 */
[----:B------:R-:W3:Y:S02]  /*150b0*/  LDL.LU R17, [R1+0xc74] ;  /* 0x000c740001117983 */ /* 0x000ee40000300800 */
[----:B------:R-:W3:Y:S01]  /*150c0*/  LDL.LU R18, [R1+0xc78] ;  /* 0x000c780001127983 */ /* 0x000ee20000300800 */
[----:B------:R-:W3:Y:S04]  /*150d0*/  LDL.LU R19, [R1+0xc7c] ;  /* 0x000c7c0001137983 */ /* 0x000ee80000300800 */
[----:B------:R-:W3:Y:S04]  /*150e0*/  LDSM.16.MT88.4 R4, [R28+0x4300] ;  /* 0x004300001c04783b */ /* 0x000ee80000004200 */
[----:B0-----:R0:W-:Y:S01]  /*150f0*/  STL [R1+0xf94], R8 ;  /* 0x000f940801007387 */ /* 0x0011e20000100800 */
[----:B------:R1:W-:Y:S02]  /*15100*/  STL [R1+0xf90], R9 ;  /* 0x000f900901007387 */ /* 0x0003e40000100800 */
[----:B------:R4:W-:Y:S02]  /*15110*/  STL [R1+0xf8c], R10 ;  /* 0x000f8c0a01007387 */ /* 0x0009e40000100800 */
[----:B------:R2:W-:Y:S01]  /*15120*/  STL [R1+0xf88], R11 ;  /* 0x000f880b01007387 */ /* 0x0005e20000100800 */
[----:B0-----:R-:W3:Y:S01]  /*15130*/  LDL.LU R8, [R1+0xb90] ;  /* 0x000b900001087983 */ /* 0x001ee20000300800 */
[----:B-1----:R-:W3:Y:S02]  /*15140*/  LDL.LU R9, [R1+0xb94] ;  /* 0x000b940001097983 */ /* 0x002ee40000300800 */
[----:B----4-:R-:W4:Y:S02]  /*15150*/  LDL.LU R10, [R1+0xb98] ;  /* 0x000b9800010a7983 */ /* 0x010f240000300800 */
[----:B--2---:R-:W4:Y:S01]  /*15160*/  LDL.LU R11, [R1+0xb9c] ;  /* 0x000b9c00010b7983 */ /* 0x004f220000300800 */
[C---:B---3--:R-:W-:Y:S08]  /*15170*/  HMMA.16816.F32 R16, R4.reuse, R14, R16 ;  /* 0x0000000e0410723c */ /* 0x048ff00000001810 */
[----:B----4-:R-:W-:Y:S11]  /*15180*/  HMMA.16816.F32 R8, R4, R22, R8 ;  /* 0x000000160408723c */ /* 0x010ff60000001808 */
[----:B------:R-:W-:Y:S04]  /*15190*/  @!UPT UIADD3 URZ, URZ, URZ, URZ ;  /* 0x0000003f3f3ff290 */ /* 0x000fe8000fffe03f */
[----:B------:R0:W-:Y:S01]  /*151a0*/  STL.64 [R1+0x230], R16 ;  /* 0x0002301001007387 */ /* 0x0001e20000100a00 */
[----:B------:R1:W-:Y:S02]  /*151b0*/  STL.64 [R1+0x238], R18 ;  /* 0x0002381201007387 */ /* 0x0003e40000100a00 */
[----:B0-----:R-:W-:-:S05]  /*151c0*/  IMAD.MOV.U32 R16, RZ, RZ, R14 ;  /* 0x000000ffff107224 */ /* 0x001fca00078e000e */
[----:B------:R-:W-:Y:S01]  /*151d0*/  STL [R1+0xf98], R16 ;  /* 0x000f981001007387 */ /* 0x000fe20000100800 */
[----:B-1----:R-:W2:Y:S03]  /*151e0*/  LDL.LU.64 R18, [R1+0xf8] ;  /* 0x0000f80001127983 */ /* 0x002ea60000300a00 */
[----:B------:R-:W-:Y:S01]  /*151f0*/  STL.64 [R1+0x220], R8 ;  /* 0x0002200801007387 */ /* 0x000fe20000100a00 */
[----:B------:R0:W-:Y:S02]  /*15200*/  STL.64 [R1+0x228], R10 ;  /* 0x0002280a01007387 */ /* 0x0001e40000100a00 */
[----:B0-----:R-:W-:Y:S02]  /*15210*/  IMAD.MOV.U32 R10, RZ, RZ, R22 ;  /* 0x000000ffff0a7224 */ /* 0x001fe400078e0016 */
[----:B------:R-:W-:Y:S02]  /*15220*/  IMAD.MOV.U32 R11, RZ, RZ, R23 ;  /* 0x000000ffff0b7224 */ /* 0x000fe400078e0017 */
[----:B------:R-:W2:Y:S01]  /*15230*/  LDL.LU.64 R22, [R1+0x10b0] ;  /* 0x0010b00001167983 */ /* 0x000ea20000300a00 */
[----:B------:R-:W2:Y:S02]  /*15240*/  LDL.LU.64 R20, [R1+0x10a8] ;  /* 0x0010a80001147983 */ /* 0x000ea40000300a00 */
[----:B--2---:R-:W-:Y:S01]  /*15250*/  HMMA.16816.F32 R20, R4, R18, R20 ;  /* 0x000000120414723c */ /* 0x004fe20000001814 */
[----:B------:R-:W-:Y:S11]  /*15260*/  IMAD.MOV.U32 R9, RZ, RZ, R18 ;  /* 0x000000ffff097224 */ /* 0x000ff600078e0012 */
[----:B------:R-:W-:Y:S11]  /*15270*/  @!UPT UIADD3 URZ, URZ, URZ, URZ ;  /* 0x0000003f3f3ff290 */ /* 0x000ff6000fffe03f */
[----:B------:R-:W-:Y:S01]  /*15280*/  STL.64 [R1+0x210], R20 ;  /* 0x0002101401007387 */ /* 0x000fe20000100a00 */
[----:B------:R0:W-:Y:S03]  /*15290*/  STL.64 [R1+0x218], R22 ;  /* 0x0002181601007387 */ /* 0x0001e60000100a00 */
[----:B0-----:R-:W2:Y:S01]  /*152a0*/  LDL.LU R22, [R1+0x10a0] ;  /* 0x0010a00001167983 */ /* 0x001ea20000300800 */
[----:B------:R-:W3:Y:S02]  /*152b0*/  LDL.LU.64 R20, [R1+0x1098] ;  /* 0x0010980001147983 */ /* 0x000ee40000300a00 */
[----:B------:R-:W-:Y:S02]  /*152c0*/  STL.64 [R1+0x1088], R10 ;  /* 0x0010880a01007387 */ /* 0x000fe40000100a00 */
[----:B------:R0:W-:Y:S01]  /*152d0*/  STL [R1+0x1080], R9 ;  /* 0x0010800901007387 */ /* 0x0001e20000100800 */
[----:B------:R-:W4:Y:S04]  /*152e0*/  LDL.LU R8, [R1+0xb40] ;  /* 0x000b400001087983 */ /* 0x000f280000300800 */
[----:B0-----:R-:W4:Y:S01]  /*152f0*/  LDL.LU R9, [R1+0xb44] ;  /* 0x000b440001097983 */ /* 0x001f220000300800 */
[----:B------:R-:W4:Y:S02]  /*15300*/  LDL.LU R10, [R1+0xb48] ;  /* 0x000b4800010a7983 */ /* 0x000f240000300800 */
[----:B------:R-:W4:Y:S02]  /*15310*/  LDL.LU R11, [R1+0xb4c] ;  /* 0x000b4c00010b7983 */ /* 0x000f240000300800 */
[----:B------:R-:W-:-:S02]  /*15320*/  IMAD.MOV.U32 R18, RZ, RZ, R26 ;  /* 0x000000ffff127224 */ /* 0x000fc400078e001a */
[----:B------:R-:W-:Y:S02]  /*15330*/  IMAD.MOV.U32 R17, RZ, RZ, R19 ;  /* 0x000000ffff117224 */ /* 0x000fe400078e0013 */
[----:B------:R-:W-:Y:S01]  /*15340*/  IMAD.MOV.U32 R14, RZ, RZ, R27 ;  /* 0x000000ffff0e7224 */ /* 0x000fe200078e001b */
[----:B----4-:R-:W-:Y:S11]  /*15350*/  HMMA.16816.F32 R8, R4, R26, R8 ;  /* 0x0000001a0408723c */ /* 0x010ff60000001808 */
[----:B------:R-:W-:Y:S11]  /*15360*/  @!UPT UIADD3 URZ, URZ, URZ, URZ ;  /* 0x0000003f3f3ff290 */ /* 0x000ff6000fffe03f */
[----:B------:R-:W-:Y:S01]  /*15370*/  @!UPT UIADD3 URZ, URZ, URZ, URZ ;  /* 0x0000003f3f3ff290 */ /* 0x000fe2000fffe03f */
[----:B------:R-:W-:Y:S01]  /*15380*/  STL.64 [R1+0x200], R8 ;  /* 0x0002000801007387 */ /* 0x000fe20000100a00 */
[----:B------:R-:W-:Y:S02]  /*15390*/  STL.64 [R1+0x208], R10 ;  /* 0x0002080a01007387 */ /* 0x000fe40000100a00 */
[----:B------:R-:W-:Y:S02]  /*153a0*/  STL [R1+0x1094], R18 ;  /* 0x0010941201007387 */ /* 0x000fe40000100800 */
[----:B------:R-:W-:Y:S01]  /*153b0*/  STL [R1+0x1090], R17 ;  /* 0x0010901101007387 */ /* 0x000fe20000100800 */
[----:B------:R-:W4:Y:S04]  /*153c0*/  LDL.64 R26, [R1+0x68] ;  /* 0x00006800011a7983 */ /* 0x000f280000100a00 */
[----:B----4-:R-:W-:Y:S01]  /*153d0*/  STL.64 [R1+0x1000], R26 ;  /* 0x0010001a01007387 */ /* 0x010fe20000100a00 */
[----:B------:R0:W-:Y:S03]  /*153e0*/  STL.64 [R1+0xfc0], R14 ;  /* 0x000fc00e01007387 */ /* 0x0001e60000100a00 */
[----:B0-----:R-:W4:Y:S04]  /*153f0*/  LDL.LU.64 R14, [R1+0x48] ;  /* 0x00004800010e7983 */ /* 0x001f280000300a00 */
[----:B----4-:R0:W-:Y:S04]  /*15400*/  STL.64 [R1+0xfd8], R14 ;  /* 0x000fd80e01007387 */ /* 0x0101e80000100a00 */
[----:B0-----:R-:W4:Y:S04]  /*15410*/  LDL.LU.64 R14, [R1+0x58] ;  /* 0x00005800010e7983 */ /* 0x001f280000300a00 */
[----:B----4-:R0:W-:Y:S01]  /*15420*/  STL.64 [R1+0xff8], R14 ;  /* 0x000ff80e01007387 */ /* 0x0101e20000100a00 */
[----:B------:R-:W4:Y:S02]  /*15430*/  LDL.LU R12, [R1+0x460] ;  /* 0x00046000010c7983 */ /* 0x000f240000300800 */
[----:B------:R-:W4:Y:S01]  /*15440*/  LDL.LU R13, [R1+0x464] ;  /* 0x00046400010d7983 */ /* 0x000f220000300800 */
[----:B0-----:R-:W2:Y:S01]  /*15450*/  LDL.LU R14, [R1+0x468] ;  /* 0x00046800010e7983 */ /* 0x001ea20000300800 */
[----:B------:R-:W2:Y:S03]  /*15460*/  LDL.LU R15, [R1+0x46c] ;  /* 0x00046c00010f7983 */ /* 0x000ea60000300800 */
[----:B--2---:R-:W-:Y:S01]  /*15470*/  STL.64 [R1+0x1010], R14 ;  /* 0x0010100e01007387 */ /* 0x004fe20000100a00 */
[----:B----4-:R0:W-:Y:S03]  /*15480*/  STL.64 [R1+0x1008], R12 ;  /* 0x0010080c01007387 */ /* 0x0101e60000100a00 */
[----:B0-----:R-:W2:Y:S01]  /*15490*/  LDL.LU R12, [R1+0x9e0] ;  /* 0x0009e000010c7983 */ /* 0x001ea20000300800 */
[----:B------:R-:W2:Y:S02]  /*154a0*/  LDL.LU R13, [R1+0x9e4] ;  /* 0x0009e400010d7983 */ /* 0x000ea40000300800 */
[----:B------:R-:W4:Y:S02]  /*154b0*/  LDL.LU R14, [R1+0x9e8] ;  /* 0x0009e800010e7983 */ /* 0x000f240000300800 */
[----:B------:R-:W4:Y:S02]  /*154c0*/  LDL.LU R15, [R1+0x9ec] ;  /* 0x0009ec00010f7983 */ /* 0x000f240000300800 */
[----:B----4-:R0:W-:Y:S01]  /*154d0*/  STL.64 [R1+0x1020], R14 ;  /* 0x0010200e01007387 */ /* 0x0101e20000100a00 */
[----:B--2---:R-:W-:Y:S02]  /*154e0*/  STL.64 [R1+0x1018], R12 ;  /* 0x0010180c01007387 */ /* 0x004fe40000100a00 */
[----:B0-----:R-:W-:-:S02]  /*154f0*/  IMAD.MOV.U32 R14, RZ, RZ, R22 ;  /* 0x000000ffff0e7224 */ /* 0x001fc400078e0016 */
[----:B---3--:R-:W-:-:S05]  /*15500*/  IMAD.MOV.U32 R15, RZ, RZ, R21 ;  /* 0x000000ffff0f7224 */ /* 0x008fca00078e0015 */
[----:B------:R0:W-:Y:S01]  /*15510*/  STL.64 [R1+0x1030], R14 ;  /* 0x0010300e01007387 */ /* 0x0001e20000100a00 */
[----:B------:R-:W2:Y:S02]  /*15520*/  LDL.LU R16, [R1+0xb00] ;  /* 0x000b000001107983 */ /* 0x000ea40000300800 */
[----:B------:R-:W2:Y:S02]  /*15530*/  LDL.LU R17, [R1+0xb04] ;  /* 0x000b040001117983 */ /* 0x000ea40000300800 */
[----:B------:R-:W2:Y:S01]  /*15540*/  LDL.LU R18, [R1+0xb08] ;  /* 0x000b080001127983 */ /* 0x000ea20000300800 */
[----:B------:R-:W2:Y:S01]  /*15550*/  LDL.LU R19, [R1+0xb0c] ;  /* 0x000b0c0001137983 */ /* 0x000ea20000300800 */
[----:B------:R-:W2:Y:S02]  /*15560*/  LDL.LU.64 R10, [R1+0xd8] ;  /* 0x0000d800010a7983 */ /* 0x000ea40000300a00 */
[----:B0-----:R-:W-:Y:S02]  /*15570*/  IMAD.MOV.U32 R14, RZ, RZ, R20 ;  /* 0x000000ffff0e7224 */ /* 0x001fe400078e0014 */
[----:B------:R-:W-:-:S05]  /*15580*/  IMAD.MOV.U32 R15, RZ, RZ, R3 ;  /* 0x000000ffff0f7224 */ /* 0x000fca00078e0003 */
[----:B------:R-:W-:Y:S01]  /*15590*/  STL.64 [R1+0x1048], R14 ;  /* 0x0010480e01007387 */ /* 0x000fe20000100a00 */
[----:B------:R-:W3:Y:S03]  /*155a0*/  LDL.64 R26, [R1+0x78] ;  /* 0x00007800011a7983 */ /* 0x000ee60000100a00 */
[----:B---3--:R0:W-:Y:S01]  /*155b0*/  STL.64 [R1+0x1028], R26 ;  /* 0x0010281a01007387 */ /* 0x0081e20000100a00 */
[----:B------:R-:W3:Y:S02]  /*155c0*/  LDL.LU R24, [R1+0xa00] ;  /* 0x000a000001187983 */ /* 0x000ee40000300800 */
[----:B------:R-:W3:Y:S01]  /*155d0*/  LDL.LU R25, [R1+0xa04] ;  /* 0x000a040001197983 */ /* 0x000ee20000300800 */
[----:B0-----:R-:W4:Y:S01]  /*155e0*/  LDL.LU R26, [R1+0xa08] ;  /* 0x000a0800011a7983 */ /* 0x001f220000300800 */
[----:B------:R-:W4:Y:S02]  /*155f0*/  LDL.LU R27, [R1+0xa0c] ;  /* 0x000a0c00011b7983 */ /* 0x000f240000300800 */
[----:B------:R-:W-:-:S02]  /*15600*/  IMAD.MOV.U32 R14, RZ, RZ, R2 ;  /* 0x000000ffff0e7224 */ /* 0x000fc400078e0002 */
[----:B------:R-:W-:-:S05]  /*15610*/  IMAD.MOV.U32 R15, RZ, RZ, R0 ;  /* 0x000000ffff0f7224 */ /* 0x000fca00078e0000 */
[----:B------:R-:W-:Y:S04]  /*15620*/  STL.64 [R1+0x1060], R14 ;  /* 0x0010600e01007387 */ /* 0x000fe80000100a00 */
[----:B----4-:R-:W-:Y:S01]  /*15630*/  STL.64 [R1+0x1040], R26 ;  /* 0x0010401a01007387 */ /* 0x010fe20000100a00 */
[----:B---3--:R0:W-:Y:S03]  /*15640*/  STL.64 [R1+0x1038], R24 ;  /* 0x0010381801007387 */ /* 0x0081e60000100a00 */
[----:B0-----:R-:W3:Y:S01]  /*15650*/  LDL.LU R24, [R1+0xa20] ;  /* 0x000a200001187983 */ /* 0x001ee20000300800 */
[----:B------:R-:W3:Y:S02]  /*15660*/  LDL.LU R25, [R1+0xa24] ;  /* 0x000a240001197983 */ /* 0x000ee40000300800 */
[----:B------:R-:W4:Y:S02]  /*15670*/  LDL.LU R26, [R1+0xa28] ;  /* 0x000a2800011a7983 */ /* 0x000f240000300800 */
[----:B------:R-:W4:Y:S01]  /*15680*/  LDL.LU R27, [R1+0xa2c] ;  /* 0x000a2c00011b7983 */ /* 0x000f220000300800 */
[----:B------:R-:W3:Y:S01]  /*15690*/  LDL.LU R20, [R1+0xae0] ;  /* 0x000ae00001147983 */ /* 0x000ee20000300800 */
[----:B------:R-:W3:Y:S02]  /*156a0*/  LDL.LU R21, [R1+0xae4] ;  /* 0x000ae40001157983 */ /* 0x000ee40000300800 */
[----:B------:R-:W3:Y:S02]  /*156b0*/  LDL.LU R22, [R1+0xae8] ;  /* 0x000ae80001167983 */ /* 0x000ee40000300800 */
[----:B------:R-:W3:Y:S01]  /*156c0*/  LDL.LU R23, [R1+0xaec] ;  /* 0x000aec0001177983 */ /* 0x000ee20000300800 */
[----:B------:R-:W3:Y:S01]  /*156d0*/  LDL.LU.64 R14, [R1+0xb8] ;  /* 0x0000b800010e7983 */ /* 0x000ee20000300a00 */
[C---:B--2---:R-:W-:Y:S03]  /*156e0*/  HMMA.16816.F32 R16, R4.reuse, R10, R16 ;  /* 0x0000000a0410723c */ /* 0x044fe60000001810 */
[----:B---3--:R0:W-:Y:S04]  /*156f0*/  STL.64 [R1+0x1078], R14 ;  /* 0x0010780e01007387 */ /* 0x0081e80000100a00 */
[----:B0-----:R-:W2:Y:S01]  /*15700*/  LDL.LU.64 R14, [R1+0xc8] ;  /* 0x0000c800010e7983 */ /* 0x001ea20000300a00 */
[----:B----4-:R-:W-:Y:S02]  /*15710*/  STL.64 [R1+0x1058], R26 ;  /* 0x0010581a01007387 */ /* 0x010fe40000100a00 */
[----:B------:R0:W-:Y:S02]  /*15720*/  STL.64 [R1+0x1050], R24 ;  /* 0x0010501801007387 */ /* 0x0001e40000100a00 */
[----:B0-----:R-:W3:Y:S01]  /*15730*/  LDL.LU R24, [R1+0xa90] ;  /* 0x000a900001187983 */ /* 0x001ee20000300800 */
[----:B------:R-:W3:Y:S02]  /*15740*/  LDL.LU R25, [R1+0xa94] ;  /* 0x000a940001197983 */ /* 0x000ee40000300800 */
[----:B------:R-:W4:Y:S02]  /*15750*/  LDL.LU R26, [R1+0xa98] ;  /* 0x000a9800011a7983 */ /* 0x000f240000300800 */
[----:B------:R-:W4:Y:S02]  /*15760*/  LDL.LU R27, [R1+0xa9c] ;  /* 0x000a9c00011b7983 */ /* 0x000f240000300800 */
[----:B------:R-:W-:Y:S01]  /*15770*/  IMAD.MOV.U32 R8, RZ, RZ, R11 ;  /* 0x000000ffff087224 */ /* 0x000fe200078e000b */
[----:B----4-:R-:W-:Y:S01]  /*15780*/  STL.64 [R1+0x1070], R26 ;  /* 0x0010701a01007387 */ /* 0x010fe20000100a00 */
[----:B---3--:R0:W-:Y:S03]  /*15790*/  STL.64 [R1+0x1068], R24 ;  /* 0x0010681801007387 */ /* 0x0081e60000100a00 */
[----:B0-----:R-:W3:Y:S01]  /*157a0*/  LDL.LU R24, [R1+0xaa0] ;  /* 0x000aa00001187983 */ /* 0x001ee20000300800 */
[----:B------:R-:W3:Y:S02]  /*157b0*/  LDL.LU R25, [R1+0xaa4] ;  /* 0x000aa40001197983 */ /* 0x000ee40000300800 */
[----:B------:R-:W3:Y:S02]  /*157c0*/  LDL.LU R26, [R1+0xaa8] ;  /* 0x000aa800011a7983 */ /* 0x000ee40000300800 */
[----:B------:R-:W3:Y:S01]  /*157d0*/  LDL.LU R27, [R1+0xaac] ;  /* 0x000aac00011b7983 */ /* 0x000ee20000300800 */
[----:B------:R0:W-:Y:S01]  /*157e0*/  STL.64 [R1+0x1f0], R16 ;  /* 0x0001f01001007387 */ /* 0x0001e20000100a00 */
[----:B------:R1:W-:Y:S02]  /*157f0*/  STL.64 [R1+0x1f8], R18 ;  /* 0x0001f81201007387 */ /* 0x0003e40000100a00 */
[----:B0-----:R-:W-:Y:S01]  /*15800*/  IMAD.MOV.U32 R16, RZ, RZ, R10 ;  /* 0x000000ffff107224 */ /* 0x001fe200078e000a */
[----:B-1----:R-:W4:Y:S01]  /*15810*/  LDL.LU R18, [R1+0x1094] ;  /* 0x0010940001127983 */ /* 0x002f220000300800 */
[----:B------:R-:W2:Y:S02]  /*15820*/  LDL.LU R17, [R1+0x1090] ;  /* 0x0010900001117983 */ /* 0x000ea40000300800 */
[----:B------:R-:W2:Y:S02]  /*15830*/  LDL.LU.64 R10, [R1+0x1088] ;  /* 0x00108800010a7983 */ /* 0x000ea40000300a00 */
[----:B------:R-:W3:Y:S01]  /*15840*/  LDL.LU R9, [R1+0x1080] ;  /* 0x0010800001097983 */ /* 0x000ee20000300800 */
[----:B--2---:R-:W-:Y:S01]  /*15850*/  STL.64 [R1+0xfb8], R10 ;  /* 0x000fb80a01007387 */ /* 0x004fe20000100a00 */
[----:B---3--:R0:W-:Y:S03]  /*15860*/  STL.64 [R1+0xfb0], R8 ;  /* 0x000fb00801007387 */ /* 0x0081e60000100a00 */
[----:B0-----:R-:W2:Y:S01]  /*15870*/  LDL.LU R8, [R1+0x4a0] ;  /* 0x0004a00001087983 */ /* 0x001ea20000300800 */
[----:B------:R-:W2:Y:S02]  /*15880*/  LDL.LU R9, [R1+0x4a4] ;  /* 0x0004a40001097983 */ /* 0x000ea40000300800 */
[----:B------:R-:W3:Y:S02]  /*15890*/  LDL.LU R10, [R1+0x4a8] ;  /* 0x0004a800010a7983 */ /* 0x000ee40000300800 */
[----:B------:R-:W3:Y:S01]  /*158a0*/  LDL.LU R11, [R1+0x4ac] ;  /* 0x0004ac00010b7983 */ /* 0x000ee20000300800 */
[----:B------:R-:W-:Y:S01]  /*158b0*/  HMMA.16816.F32 R20, R4, R14, R20 ;  /* 0x0000000e0414723c */ /* 0x000fe20000001814 */
        /* <DEDUP_REMOVED lines=11> */
[----:B------:R-:W2:Y:S02]  /*15970*/  LDL.LU R11, [R1+0x4bc] ;  /* 0x0004bc00010b7983 */ /* 0x000ea40000300800 */
[----:B------:R-:W-:Y:S01]  /*15980*/  STL.64 [R1+0x1e0], R20 ;  /* 0x0001e01401007387 */ /* 0x000fe20000100a00 */
[----:B------:R0:W-:Y:S02]  /*15990*/  STL.64 [R1+0x1e8], R22 ;  /* 0x0001e81601007387 */ /* 0x0001e40000100a00 */
[----:B0-----:R-:W-:-:S02]  /*159a0*/  IMAD.MOV.U32 R22, RZ, RZ, R14 ;  /* 0x000000ffff167224 */ /* 0x001fc400078e000e */
[----:B------:R-:W-:Y:S02]  /*159b0*/  IMAD.MOV.U32 R23, RZ, RZ, R15 ;  /* 0x000000ffff177224 */ /* 0x000fe400078e000f */
[----:B------:R-:W3:Y:S02]  /*159c0*/  LDL.LU.64 R14, [R1+0x1078] ;  /* 0x00107800010e7983 */ /* 0x000ee40000300a00 */
[C---:B---3--:R-:W-:Y:S01]  /*159d0*/  HMMA.16816.F32 R24, R4.reuse, R14, R24 ;  /* 0x0000000e0418723c */ /* 0x048fe20000001818 */
[----:B------:R-:W-:Y:S02]  /*159e0*/  IMAD.MOV.U32 R20, RZ, RZ, R14 ;  /* 0x000000ffff147224 */ /* 0x000fe400078e000e */
[----:B------:R-:W-:Y:S11]  /*159f0*/  IMAD.MOV.U32 R21, RZ, RZ, R15 ;  /* 0x000000ffff157224 */ /* 0x000ff600078e000f */
[----:B------:R-:W-:Y:S09]  /*15a00*/  @!UPT UIADD3 URZ, URZ, URZ, URZ ;  /* 0x0000003f3f3ff290 */ /* 0x000ff2000fffe03f */
[----:B------:R-:W-:Y:S01]  /*15a10*/  STL.64 [R1+0x1d0], R24 ;  /* 0x0001d01801007387 */ /* 0x000fe20000100a00 */
[----:B------:R0:W-:Y:S03]  /*15a20*/  STL.64 [R1+0x1d8], R26 ;  /* 0x0001d81a01007387 */ /* 0x0001e60000100a00 */
        /* <DEDUP_REMOVED lines=22> */
[----:B0-----:R-:W2:Y:S01]  /*15b90*/  LDL.LU.64 R14, [R1+0x1020] ;  /* 0x00102000010e7983 */ /* 0x001ea20000300a00 */
[----:B------:R-:W2:Y:S02]  /*15ba0*/  LDL.LU.64 R12, [R1+0x1018] ;  /* 0x00101800010c7983 */ /* 0x000ea40000300a00 */
[----:B---3--:R-:W-:Y:S01]  /*15bb0*/  IMAD.MOV.U32 R29, RZ, RZ, R27 ;  /* 0x000000ffff1d7224 */ /* 0x008fe200078e001b */
[C---:B--2---:R-:W-:Y:S11]  /*15bc0*/  HMMA.16816.F32 R12, R4.reuse, R26, R12 ;  /* 0x0000001a040c723c */ /* 0x044ff6000000180c */
[----:B------:R-:W-:Y:S11]  /*15bd0*/  @!UPT UIADD3 URZ, URZ, URZ, URZ ;  /* 0x0000003f3f3ff290 */ /* 0x000ff6000fffe03f */
[----:B------:R-:W-:Y:S01]  /*15be0*/  @!UPT UIADD3 URZ, URZ, URZ, URZ ;  /* 0x0000003f3f3ff290 */ /* 0x000fe2000fffe03f */
        /* <DEDUP_REMOVED lines=8> */
[----:B------:R-:W-:Y:S01]  /*15c70*/  STL.64 [R1+0x460], R12 ;  /* 0x0004600c01007387 */ /* 0x000fe20000100a00 */
[----:B------:R0:W-:Y:S03]  /*15c80*/  STL.64 [R1+0x468], R14 ;  /* 0x0004680e01007387 */ /* 0x0001e60000100a00 */
[----:B0-----:R-:W2:Y:S01]  /*15c90*/  LDL.LU.64 R14, [R1+0xff8] ;  /* 0x000ff800010e7983 */ /* 0x001ea20000300a00 */
[----:B------:R-:W-:Y:S02]  /*15ca0*/  IMAD.MOV.U32 R19, RZ, RZ, R27 ;  /* 0x000000ffff137224 */ /* 0x000fe400078e001b */
[----:B------:R-:W3:Y:S02]  /*15cb0*/  LDL.LU.64 R26, [R1+0xff0] ;  /* 0x000ff000011a7983 */ /* 0x000ee40000300a00 */
[----:B------:R-:W3:Y:S01]  /*15cc0*/  LDL.LU.64 R24, [R1+0xc90] ;  /* 0x000c900001187983 */ /* 0x000ee20000300a00 */
[----:B--2---:R-:W-:Y:S01]  /*15cd0*/  HMMA.16816.F32 R8, R4, R14, R8 ;  /* 0x0000000e0408723c */ /* 0x004fe20000001808 */
[----:B------:R-:W-:-:S02]  /*15ce0*/  IMAD.MOV.U32 R28, RZ, RZ, R14 ;  /* 0x000000ffff1c7224 */ /* 0x000fc400078e000e */
        /* <DEDUP_REMOVED lines=12> */
[----:B0-----:R-:W3:Y:S01]  /*15db0*/  LDL.LU.64 R10, [R1+0xfd0] ;  /* 0x000fd000010a7983 */ /* 0x001ee20000300a00 */
[----:B------:R-:W3:Y:S02]  /*15dc0*/  LDL.LU.64 R8, [R1+0xfc8] ;  /* 0x000fc80001087983 */ /* 0x000ee40000300a00 */
[----:B------:R-:W-:Y:S02]  /*15dd0*/  IMAD.MOV.U32 R3, RZ, RZ, R14 ;  /* 0x000000ffff037224 */ /* 0x000fe400078e000e */
[----:B------:R-:W-:Y:S02]  /*15de0*/  IMAD.MOV.U32 R2, RZ, RZ, R15 ;  /* 0x000000ffff027224 */ /* 0x000fe400078e000f */
[----:B------:R-:W2:Y:S01]  /*15df0*/  LDL.LU.64 R14, [R1+0xfc0] ;  /* 0x000fc000010e7983 */ /* 0x000ea20000300a00 */
[----:B------:R-:W2:Y:S01]  /*15e00*/  LDL.LU.64 R12, [R1+0xc80] ;  /* 0x000c8000010c7983 */ /* 0x000ea20000300a00 */
[----:B---3--:R-:W-:Y:S11]  /*15e10*/  HMMA.16816.F32 R8, R4, R26, R8 ;  /* 0x0000001a0408723c */ /* 0x008ff60000001808 */
[----:B------:R-:W-:Y:S11]  /*15e20*/  @!UPT UIADD3 URZ, URZ, URZ, URZ ;  /* 0x0000003f3f3ff290 */ /* 0x000ff6000fffe03f */
[----:B------:R-:W-:Y:S01]  /*15e30*/  @!UPT UIADD3 URZ, URZ, URZ, URZ ;  /* 0x0000003f3f3ff290 */ /* 0x000fe2000fffe03f */
[----:B------:R-:W-:Y:S01]  /*15e40*/  STL.64 [R1+0x760], R8 ;  /* 0x0007600801007387 */ /* 0x000fe20000100a00 */
[----:B------:R0:W-:Y:S03]  /*15e50*/  STL.64 [R1+0x768], R10 ;  /* 0x0007680a01007387 */ /* 0x0001e60000100a00 */
[----:B0-----:R-:W3:Y:S01]  /*15e60*/  LDL.LU.64 R10, [R1+0xfb8] ;  /* 0x000fb800010a7983 */ /* 0x001ee20000300a00 */
[----:B------:R-:W2:Y:S02]  /*15e70*/  LDL.LU.64 R8, [R1+0xfb0] ;  /* 0x000fb00001087983 */ /* 0x000ea40000300a00 */
[----:B------:R-:W-:Y:S02]  /*15e80*/  STL.64 [R1+0xef0], R26 ;  /* 0x000ef01a01007387 */ /* 0x000fe40000100a00 */
[----:B------:R0:W-:Y:S02]  /*15e90*/  STL.64 [R1+0xee8], R24 ;  /* 0x000ee81801007387 */ /* 0x0001e40000100a00 */
[----:B0-----:R-:W2:Y:S01]  /*15ea0*/  LDL.LU.64 R24, [R1+0xc88] ;  /* 0x000c880001187983 */ /* 0x001ea20000300a00 */
[----:B------:R-:W-:-:S02]  /*15eb0*/  IMAD.MOV.U32 R26, RZ, RZ, R20 ;  /* 0x000000ffff1a7224 */ /* 0x000fc400078e0014 */
[----:B------:R-:W-:Y:S02]  /*15ec0*/  IMAD.MOV.U32 R27, RZ, RZ, R21 ;  /* 0x000000ffff1b7224 */ /* 0x000fe400078e0015 */
[----:B------:R-:W3:Y:S01]  /*15ed0*/  LDL.LU R20, [R1+0xfa8] ;  /* 0x000fa80001147983 */ /* 0x000ee20000300800 */
[----:B------:R-:W3:Y:S02]  /*15ee0*/  LDL.LU R21, [R1+0xfa4] ;  /* 0x000fa40001157983 */ /* 0x000ee40000300800 */
[----:B------:R0:W-:Y:S02]  /*15ef0*/  STL.64 [R1+0xf10], R26 ;  /* 0x000f101a01007387 */ /* 0x0001e40000100a00 */
[----:B0-----:R-:W-:Y:S02]  /*15f00*/  IMAD.MOV.U32 R26, RZ, RZ, R22 ;  /* 0x000000ffff1a7224 */ /* 0x001fe400078e0016 */
[----:B------:R-:W-:Y:S01]  /*15f10*/  IMAD.MOV.U32 R27, RZ, RZ, R23 ;  /* 0x000000ffff1b7224 */ /* 0x000fe200078e0017 */
[----:B--2---:R-:W-:Y:S01]  /*15f20*/  STL.64 [R1+0xf08], R24 ;  /* 0x000f081801007387 */ /* 0x004fe20000100a00 */
[----:B------:R-:W3:Y:S02]  /*15f30*/  LDL.LU R22, [R1+0xfa0] ;  /* 0x000fa00001167983 */ /* 0x000ee40000300800 */
[----:B------:R-:W3:Y:S02]  /*15f40*/  LDL.LU R23, [R1+0xf9c] ;  /* 0x000f9c0001177983 */ /* 0x000ee40000300800 */
[----:B------:R0:W-:Y:S02]  /*15f50*/  STL.64 [R1+0xf20], R26 ;  /* 0x000f201a01007387 */ /* 0x0001e40000100a00 */
[----:B0-----:R-:W-:-:S02]  /*15f60*/  IMAD.MOV.U32 R26, RZ, RZ, R16 ;  /* 0x000000ffff1a7224 */ /* 0x001fc400078e0010 */
[----:B------:R-:W-:Y:S01]  /*15f70*/  IMAD.MOV.U32 R27, RZ, RZ, R8 ;  /* 0x000000ffff1b7224 */ /* 0x000fe200078e0008 */
[----:B------:R-:W2:Y:S01]  /*15f80*/  LDL.LU R16, [R1+0xf98] ;  /* 0x000f980001107983 */ /* 0x000ea20000300800 */
[----:B------:R-:W2:Y:S03]  /*15f90*/  LDL.LU R8, [R1+0xf94] ;  /* 0x000f940001087983 */ /* 0x000ea60000300800 */
[----:B------:R4:W-:Y:S02]  /*15fa0*/  STL.64 [R1+0xf38], R26 ;  /* 0x000f381a01007387 */ /* 0x0009e40000100a00 */
[----:B----4-:R-:W-:Y:S02]  /*15fb0*/  IMAD.MOV.U32 R26, RZ, RZ, R18 ;  /* 0x000000ffff1a7224 */ /* 0x010fe400078e0012 */
[----:B------:R-:W-:-:S05]  /*15fc0*/  IMAD.MOV.U32 R27, RZ, RZ, R14 ;  /* 0x000000ffff1b7224 */ /* 0x000fca00078e000e */
[----:B------:R0:W-:Y:S04]  /*15fd0*/  STL.64 [R1+0xf50], R26 ;  /* 0x000f501a01007387 */ /* 0x0001e80000100a00 */
[----:B0-----:R-:W3:Y:S02]  /*15fe0*/  LDL.LU.64 R26, [R1+0x28] ;  /* 0x00002800011a7983 */ /* 0x001ee40000300a00 */
[----:B---3--:R-:W-:Y:S01]  /*15ff0*/  HMMA.16816.F32 R4, R4, R26, R20 ;  /* 0x0000001a0404723c */ /* 0x008fe20000001814 */
[----:B------:R-:W-:Y:S02]  /*16000*/  IMAD.MOV.U32 R18, RZ, RZ, R26 ;  /* 0x000000ffff127224 */ /* 0x000fe400078e001a */
[----:B------:R-:W-:-:S04]  /*16010*/  IMAD.MOV.U32 R14, RZ, RZ, R27 ;  /* 0x000000ffff0e7224 */ /* 0x000fc800078e001b */
[----:B------:R-:W-:Y:S02]  /*16020*/  IMAD.MOV.U32 R26, RZ, RZ, R9 ;  /* 0x000000ffff1a7224 */ /* 0x000fe400078e0009 */
[----:B------:R-:W-:Y:S02]  /*16030*/  IMAD.MOV.U32 R27, RZ, RZ, R17 ;  /* 0x000000ffff1b7224 */ /* 0x000fe400078e0011 */
[----:B--2---:R-:W-:Y:S02]  /*16040*/  IMAD.MOV.U32 R22, RZ, RZ, R16 ;  /* 0x000000ffff167224 */ /* 0x004fe400078e0010 */
[----:B------:R-:W-:-:S10]  /*16050*/  IMAD.MOV.U32 R23, RZ, RZ, R15 ;  /* 0x000000ffff177224 */ /* 0x000fd400078e000f */
[----:B------:R-:W-:Y:S01]  /*16060*/  STL.64 [R1+0x710], R4 ;  /* 0x0007100401007387 */ /* 0x000fe20000100a00 */
[----:B------:R-:W-:Y:S02]  /*16070*/  STL.64 [R1+0x718], R6 ;  /* 0x0007180601007387 */ /* 0x000fe40000100a00 */
[----:B------:R0:W-:Y:S02]  /*16080*/  STL.64 [R1+0xf80], R18 ;  /* 0x000f801201007387 */ /* 0x0001e40000100a00 */
[----:B------:R-:W-:Y:S01]  /*16090*/  STL [R1+0xf60], R14 ;  /* 0x000f600e01007387 */ /* 0x000fe20000100800 */
[----:B------:R1:W-:Y:S01]  /*160a0*/  STL.64 [R1+0xf58], R12 ;  /* 0x000f580c01007387 */ /* 0x0003e20000100a00 */
[----:B------:R-:W2:Y:S02]  /*160b0*/  LDL.LU R9, [R1+0xf90] ;  /* 0x000f900001097983 */ /* 0x000ea40000300800 */
[----:B------:R-:W2:Y:S02]  /*160c0*/  LDL.LU R16, [R1+0xc60] ;  /* 0x000c600001107983 */ /* 0x000ea40000300800 */
[----:B------:R-:W2:Y:S01]  /*160d0*/  LDL.LU R17, [R1+0xc64] ;  /* 0x000c640001117983 */ /* 0x000ea20000300800 */
[----:B0-----:R-:W2:Y:S01]  /*160e0*/  LDL.LU R18, [R1+0xc68] ;  /* 0x000c680001127983 */ /* 0x001ea20000300800 */
[----:B------:R-:W2:Y:S02]  /*160f0*/  LDL.LU R19, [R1+0xc6c] ;  /* 0x000c6c0001137983 */ /* 0x000ea40000300800 */
[----:B------:R0:W-:Y:S02]  /*16100*/  STL.64 [R1+0xf68], R26 ;  /* 0x000f681a01007387 */ /* 0x0001e40000100a00 */
[----:B-1----:R-:W3:Y:S01]  /*16110*/  LDL.LU R12, [R1+0xc40] ;  /* 0x000c4000010c7983 */ /* 0x002ee20000300800 */
[----:B------:R-:W3:Y:S01]  /*16120*/  LDL.LU R13, [R1+0xc44] ;  /* 0x000c4400010d7983 */ /* 0x000ee20000300800 */
[----:B------:R-:W4:Y:S02]  /*16130*/  LDL.LU R14, [R1+0xc48] ;  /* 0x000c4800010e7983 */ /* 0x000f240000300800 */
[----:B------:R-:W4:Y:S02]  /*16140*/  LDL.LU R15, [R1+0xc4c] ;  /* 0x000c4c00010f7983 */ /* 0x000f240000300800 */
[----:B0-----:R-:W-:-:S02]  /*16150*/  IMAD.MOV.U32 R26, RZ, RZ, R10 ;  /* 0x000000ffff1a7224 */ /* 0x001fc400078e000a */
[----:B------:R-:W-:Y:S01]  /*16160*/  IMAD.MOV.U32 R27, RZ, RZ, R11 ;  /* 0x000000ffff1b7224 */ /* 0x000fe200078e000b */
[----:B----4-:R-:W-:Y:S01]  /*16170*/  STL.64 [R1+0xf78], R14 ;  /* 0x000f780e01007387 */ /* 0x010fe20000100a00 */
[----:B---3--:R0:W-:Y:S02]  /*16180*/  STL.64 [R1+0xf70], R12 ;  /* 0x000f700c01007387 */ /* 0x0081e40000100a00 */
[----:B------:R-:W2:Y:S02]  /*16190*/  LDL.LU R10, [R1+0xf8c] ;  /* 0x000f8c00010a7983 */ /* 0x000ea40000300800 */
[----:B------:R-:W2:Y:S01]  /*161a0*/  LDL.LU R11, [R1+0xf88] ;  /* 0x000f8800010b7983 */ /* 0x000ea20000300800 */
[----:B0-----:R-:W3:Y:S01]  /*161b0*/  LDL.LU R12, [R1+0xc50] ;  /* 0x000c5000010c7983 */ /* 0x001ee20000300800 */
[----:B------:R-:W3:Y:S02]  /*161c0*/  LDL.LU R13, [R1+0xc54] ;  /* 0x000c5400010d7983 */ /* 0x000ee40000300800 */
[----:B------:R-:W3:Y:S02]  /*161d0*/  LDL.LU R14, [R1+0xc58] ;  /* 0x000c5800010e7983 */ /* 0x000ee40000300800 */
[----:B------:R-:W3:Y:S01]  /*161e0*/  LDL.LU R15, [R1+0xc5c] ;  /* 0x000c5c00010f7983 */ /* 0x000ee20000300800 */
[----:B------:R-:W4:Y:S04]  /*161f0*/  LDL.LU.64 R6, [R1+0xb58] ;  /* 0x000b580001067983 */ /* 0x000f280000300a00 */
        /* <DEDUP_REMOVED lines=10> */
[----:B------:R-:W4:Y:S01]  /*162a0*/  LDL.LU R7, [R1+0xc2c] ;  /* 0x000c2c0001077983 */ /* 0x000f220000300800 */
[C---:B------:R-:W-:Y:S01]  /*162b0*/  HMMA.16816.F32 R20, R8.reuse, R22, R16 ;  /* 0x000000160814723c */ /* 0x040fe20000001810 */
[----:B----4-:R-:W-:Y:S01]  /*162c0*/  STL.64 [R1+0xf48], R6 ;  /* 0x000f480601007387 */ /* 0x010fe20000100a00 */
[----:B--2---:R0:W-:Y:S03]  /*162d0*/  STL.64 [R1+0xf40], R4 ;  /* 0x000f400401007387 */ /* 0x0041e60000100a00 */
[----:B0-----:R-:W2:Y:S01]  /*162e0*/  LDL.LU R4, [R1+0xc30] ;  /* 0x000c300001047983 */ /* 0x001ea20000300800 */
[----:B------:R-:W2:Y:S02]  /*162f0*/  LDL.LU R5, [R1+0xc34] ;  /* 0x000c340001057983 */ /* 0x000ea40000300800 */
[----:B------:R-:W2:Y:S02]  /*16300*/  LDL.LU R6, [R1+0xc38] ;  /* 0x000c380001067983 */ /* 0x000ea40000300800 */
[----:B------:R-:W2:Y:S01]  /*16310*/  LDL.LU R7, [R1+0xc3c] ;  /* 0x000c3c0001077983 */ /* 0x000ea20000300800 */
[----:B------:R-:W4:Y:S01]  /*16320*/  LDL.LU.64 R18, [R1+0xf80] ;  /* 0x000f800001127983 */ /* 0x000f220000300a00 */
[----:B------:R-:W2:Y:S01]  /*16330*/  LDL.LU.64 R16, [R1+0xc98] ;  /* 0x000c980001107983 */ /* 0x000ea20000300a00 */
[C---:B---3--:R-:W-:Y:S02]  /*16340*/  HMMA.16816.F32 R24, R8.reuse, R26, R12 ;  /* 0x0000001a0818723c */ /* 0x048fe4000000180c */
[----:B----4-:R-:W-:Y:S08]  /*16350*/  STL.64 [R1+0xf00], R18 ;  /* 0x000f001201007387 */ /* 0x010ff00000100a00 */
[----:B------:R-:W-:Y:S02]  /*16360*/  STL.64 [R1+0x1a0], R20 ;  /* 0x0001a01401007387 */ /* 0x000fe40000100a00 */
[----:B------:R-:W-:Y:S02]  /*16370*/  STL.64 [R1+0x1a8], R22 ;  /* 0x0001a81601007387 */ /* 0x000fe40000100a00 */
[----:B--2---:R0:W-:Y:S02]  /*16380*/  STL.64 [R1+0xef8], R16 ;  /* 0x000ef81001007387 */ /* 0x0041e40000100a00 */
[----:B0-----:R-:W2:Y:S01]  /*16390*/  LDL.LU R16, [R1+0xc00] ;  /* 0x000c000001107983 */ /* 0x001ea20000300800 */
[----:B------:R-:W2:Y:S02]  /*163a0*/  LDL.LU R17, [R1+0xc04] ;  /* 0x000c040001117983 */ /* 0x000ea40000300800 */
[----:B------:R-:W2:Y:S02]  /*163b0*/  LDL.LU R18, [R1+0xc08] ;  /* 0x000c080001127983 */ /* 0x000ea40000300800 */
[----:B------:R-:W2:Y:S01]  /*163c0*/  LDL.LU R19, [R1+0xc0c] ;  /* 0x000c0c0001137983 */ /* 0x000ea20000300800 */
[----:B------:R-:W3:Y:S04]  /*163d0*/  LDL.LU.64 R22, [R1+0xca8] ;  /* 0x000ca80001167983 */ /* 0x000ee80000300a00 */
[----:B---3--:R0:W-:Y:S04]  /*163e0*/  STL.64 [R1+0xed0], R22 ;  /* 0x000ed01601007387 */ /* 0x0081e80000100a00 */
[----:B0-----:R-:W3:Y:S01]  /*163f0*/  LDL.LU R22, [R1+0xa8] ;  /* 0x0000a80001167983 */ /* 0x001ee20000300800 */
[----:B------:R-:W3:Y:S02]  /*16400*/  LDL.LU R23, [R1+0xac] ;  /* 0x0000ac0001177983 */ /* 0x000ee40000300800 */
[----:B------:R-:W4:Y:S02]  /*16410*/  LDL.LU.64 R14, [R1+0xf78] ;  /* 0x000f7800010e7983 */ /* 0x000f240000300a00 */
[----:B------:R-:W4:Y:S01]  /*16420*/  LDL.LU.64 R12, [R1+0xf70] ;  /* 0x000f7000010c7983 */ /* 0x000f220000300a00 */
[----:B------:R-:W-:Y:S01]  /*16430*/  STL.64 [R1+0x190], R24 ;  /* 0x0001901801007387 */ /* 0x000fe20000100a00 */
[----:B------:R0:W-:Y:S03]  /*16440*/  STL.64 [R1+0x198], R26 ;  /* 0x0001981a01007387 */ /* 0x0001e60000100a00 */
[----:B0-----:R-:W4:Y:S02]  /*16450*/  LDL.LU.64 R26, [R1+0xf68] ;  /* 0x000f6800011a7983 */ /* 0x001f240000300a00 */
[C---:B----4-:R-:W-:Y:S02]  /*16460*/  HMMA.16816.F32 R24, R8.reuse, R26, R12 ;  /* 0x0000001a0818723c */ /* 0x050fe4000000180c */
[----:B------:R-:W4:Y:S01]  /*16470*/  LDL.LU R14, [R1+0xf60] ;  /* 0x000f6000010e7983 */ /* 0x000f220000300800 */
[----:B------:R-:W2:Y:S11]  /*16480*/  LDL.LU.64 R12, [R1+0xf58] ;  /* 0x000f5800010c7983 */ /* 0x000eb60000300a00 */
[----:B------:R-:W-:Y:S09]  /*16490*/  @!UPT UIADD3 URZ, URZ, URZ, URZ ;  /* 0x0000003f3f3ff290 */ /* 0x000ff2000fffe03f */
[----:B------:R-:W-:Y:S01]  /*164a0*/  STL.64 [R1+0x180], R24 ;  /* 0x0001801801007387 */ /* 0x000fe20000100a00 */
[----:B------:R0:W-:Y:S03]  /*164b0*/  STL.64 [R1+0x188], R26 ;  /* 0x0001881a01007387 */ /* 0x0001e60000100a00 */
[----:B0-----:R-:W2:Y:S01]  /*164c0*/  LDL.LU.64 R26, [R1+0xf50] ;  /* 0x000f5000011a7983 */ /* 0x001ea20000300a00 */
[----:B------:R-:W3:Y:S01]  /*164d0*/  LDL.LU.64 R20, [R1+0xca0] ;  /* 0x000ca00001147983 */ /* 0x000ee20000300a00 */
        /* <DEDUP_REMOVED lines=14> */
[----:B--2---:R-:W-:Y:S02]  /*165c0*/  HMMA.16816.F32 R24, R8, R26, R4 ;  /* 0x0000001a0818723c */ /* 0x004fe40000001804 */
[----:B------:R-:W2:Y:S11]  /*165d0*/  LDL.LU.64 R6, [R1+0xf18] ;  /* 0x000f180001067983 */ /* 0x000eb60000300a00 */
[----:B------:R-:W-:Y:S10]  /*165e0*/  @!UPT UIADD3 URZ, URZ, URZ, URZ ;  /* 0x0000003f3f3ff290 */ /* 0x000ff4000fffe03f */
[----:B------:R-:W-:Y:S01]  /*165f0*/  STL.64 [R1+0x150], R24 ;  /* 0x0001501801007387 */ /* 0x000fe20000100a00 */
[----:B------:R0:W-:Y:S03]  /*16600*/  STL.64 [R1+0x158], R26 ;  /* 0x0001581a01007387 */ /* 0x0001e60000100a00 */
[----:B0-----:R-:W3:Y:S01]  /*16610*/  LDL.LU.64 R26, [R1+0xf10] ;  /* 0x000f1000011a7983 */ /* 0x001ee20000300a00 */
[----:B------:R-:W3:Y:S02]  /*16620*/  LDL.LU.64 R24, [R1+0xf08] ;  /* 0x000f080001187983 */ /* 0x000ee40000300a00 */
[----:B------:R-:W-:-:S04]  /*16630*/  IMAD.MOV.U32 R15, RZ, RZ, c[0x0][0x18c] ;  /* 0x00006300ff0f7624 */ /* 0x000fc800078e00ff */
[----:B------:R-:W-:-:S04]  /*16640*/  IMAD.SHL.U32 R15, R15, 0x20, RZ ;  /* 0x000000200f0f7824 */ /* 0x000fc800078e00ff */
[----:B--2---:R-:W-:-:S05]  /*16650*/  IMAD.WIDE R4, R15, 0x2, R6 ;  /* 0x000000020f047825 */ /* 0x004fca00078e0206 */
[----:B------:R-:W-:Y:S01]  /*16660*/  STL [R1+0x664], R4 ;  /* 0x0006640401007387 */ /* 0x000fe20000100800 */
[----:B------:R-:W-:Y:S02]  /*16670*/  STL [R1+0x660], R5 ;  /* 0x0006600501007387 */ /* 0x000fe40000100800 */
[C---:B---3--:R-:W-:Y:S02]  /*16680*/  IMAD.WIDE R6, R15.reuse, 0x2, R24 ;  /* 0x000000020f067825 */ /* 0x048fe400078e0218 */
[----:B------:R-:W-:Y:S01]  /*16690*/  HMMA.16816.F32 R24, R8, R26, R16 ;  /* 0x0000001a0818723c */ /* 0x000fe20000001810 */
[----:B------:R-:W2:Y:S01]  /*166a0*/  LDL.LU.64 R18, [R1+0xf00] ;  /* 0x000f000001127983 */ /* 0x000ea20000300a00 */
[----:B------:R-:W3:Y:S11]  /*166b0*/  LDL.LU.64 R16, [R1+0xef8] ;  /* 0x000ef80001107983 */ /* 0x000ef60000300a00 */
[----:B------:R-:W-:Y:S10]  /*166c0*/  @!UPT UIADD3 URZ, URZ, URZ, URZ ;  /* 0x0000003f3f3ff290 */ /* 0x000ff4000fffe03f */
[----:B------:R-:W-:Y:S01]  /*166d0*/  STL.64 [R1+0x140], R24 ;  /* 0x0001401801007387 */ /* 0x000fe20000100a00 */
[----:B------:R0:W-:Y:S03]  /*166e0*/  STL.64 [R1+0x148], R26 ;  /* 0x0001481a01007387 */ /* 0x0001e60000100a00 */
[----:B0-----:R-:W2:Y:S01]  /*166f0*/  LDL.LU.64 R26, [R1+0xef0] ;  /* 0x000ef000011a7983 */ /* 0x001ea20000300a00 */
[----:B------:R-:W2:Y:S02]  /*16700*/  LDL.LU.64 R24, [R1+0xee8] ;  /* 0x000ee80001187983 */ /* 0x000ea40000300a00 */
[----:B------:R-:W-:-:S05]  /*16710*/  IMAD.WIDE R12, R15, 0x2, R12 ;  /* 0x000000020f0c7825 */ /* 0x000fca00078e020c */
[----:B------:R-:W-:Y:S01]  /*16720*/  STL [R1+0x63c], R12 ;  /* 0x00063c0c01007387 */ /* 0x000fe20000100800 */
[----:B--2---:R-:W-:-:S03]  /*16730*/  IMAD.WIDE R4, R15, 0x2, R24 ;  /* 0x000000020f047825 */ /* 0x004fc600078e0218 */
[----:B------:R-:W2:Y:S01]  /*16740*/  LDL.LU.64 R24, [R1+0xcb0] ;  /* 0x000cb00001187983 */ /* 0x000ea20000300a00 */
[----:B------:R-:W-:Y:S03]  /*16750*/  STL.64 [R1+0xee0], R26 ;  /* 0x000ee01a01007387 */ /* 0x000fe60000100a00 */
[----:B--2---:R0:W-:Y:S04]  /*16760*/  STL.64 [R1+0xed8], R24 ;  /* 0x000ed81801007387 */ /* 0x0041e80000100a00 */
[----:B0-----:R-:W2:Y:S01]  /*16770*/  LDL.LU R24, [R1+0xbf0] ;  /* 0x000bf00001187983 */ /* 0x001ea20000300800 */
[----:B------:R-:W2:Y:S02]  /*16780*/  LDL.LU R25, [R1+0xbf4] ;  /* 0x000bf40001197983 */ /* 0x000ea40000300800 */
[----:B------:R-:W2:Y:S02]  /*16790*/  LDL.LU R26, [R1+0xbf8] ;  /* 0x000bf800011a7983 */ /* 0x000ea40000300800 */
[----:B------:R-:W2:Y:S01]  /*167a0*/  LDL.LU R27, [R1+0xbfc] ;  /* 0x000bfc00011b7983 */ /* 0x000ea20000300800 */
[----:B------:R3:W-:Y:S01]  /*167b0*/  STL [R1+0x638], R13 ;  /* 0x0006380d01007387 */ /* 0x0007e20000100800 */
[----:B------:R-:W-:Y:S02]  /*167c0*/  STL [R1+0x634], R6 ;  /* 0x0006340601007387 */ /* 0x000fe40000100800 */
[----:B------:R0:W-:Y:S02]  /*167d0*/  STL [R1+0x630], R7 ;  /* 0x0006300701007387 */ /* 0x0001e40000100800 */
[----:B------:R-:W-:Y:S02]  /*167e0*/  STL [R1+0x62c], R4 ;  /* 0x00062c0401007387 */ /* 0x000fe40000100800 */
[----:B---3--:R-:W-:-:S02]  /*167f0*/  IMAD.WIDE R12, R15, 0x2, R16 ;  /* 0x000000020f0c7825 */ /* 0x008fc400078e0210 */
[----:B------:R-:W3:Y:S02]  /*16800*/  LDL.LU.64 R16, [R1+0xcc8] ;  /* 0x000cc80001107983 */ /* 0x000ee40000300a00 */
[----:B0-----:R-:W-:-:S04]  /*16810*/  IMAD.WIDE R6, R15, 0x2, R20 ;  /* 0x000000020f067825 */ /* 0x001fc800078e0214 */
[----:B------:R0:W-:Y:S01]  /*16820*/  STL.64 [R1+0xeb8], R18 ;  /* 0x000eb81201007387 */ /* 0x0001e20000100a00 */
[----:B--2---:R-:W-:Y:S01]  /*16830*/  HMMA.16816.F32 R20, R8, R22, R24 ;  /* 0x000000160814723c */ /* 0x004fe20000001818 */
[----:B---3--:R1:W-:Y:S01]  /*16840*/  STL.64 [R1+0xeb0], R16 ;  /* 0x000eb01001007387 */ /* 0x0083e20000100a00 */
[----:B0-----:R-:W2:Y:S02]  /*16850*/  LDL.LU R18, [R1+0x98] ;  /* 0x0000980001127983 */ /* 0x001ea40000300800 */
[----:B------:R-:W2:Y:S01]  /*16860*/  LDL.LU R19, [R1+0x9c] ;  /* 0x00009c0001137983 */ /* 0x000ea20000300800 */
[----:B-1----:R-:W3:Y:S01]  /*16870*/  LDL.LU.64 R16, [R1+0xcb8] ;  /* 0x000cb80001107983 */ /* 0x002ee20000300a00 */
[----:B------:R-:W-:Y:S02]  /*16880*/  STL [R1+0x628], R5 ;  /* 0x0006280501007387 */ /* 0x000fe40000100800 */
[----:B------:R-:W2:Y:S02]  /*16890*/  LDL.LU.64 R26, [R1+0xee0] ;  /* 0x000ee000011a7983 */ /* 0x000ea40000300a00 */
[----:B------:R-:W2:Y:S11]  /*168a0*/  LDL.LU.64 R24, [R1+0xed8] ;  /* 0x000ed80001187983 */ /* 0x000eb60000300a00 */
[----:B------:R-:W-:Y:S02]  /*168b0*/  @!UPT UIADD3 URZ, URZ, URZ, URZ ;  /* 0x0000003f3f3ff290 */ /* 0x000fe4000fffe03f */
[----:B------:R-:W-:Y:S01]  /*168c0*/  STL.64 [R1+0x130], R20 ;  /* 0x0001301401007387 */ /* 0x000fe20000100a00 */
[----:B------:R0:W-:Y:S03]  /*168d0*/  STL.64 [R1+0x138], R22 ;  /* 0x0001381601007387 */ /* 0x0001e60000100a00 */
[----:B0-----:R-:W2:Y:S01]  /*168e0*/  LDL.LU.64 R22, [R1+0xed0] ;  /* 0x000ed00001167983 */ /* 0x001ea20000300a00 */
[----:B------:R-:W-:Y:S02]  /*168f0*/  STL [R1+0x624], R12 ;  /* 0x0006240c01007387 */ /* 0x000fe40000100800 */
[----:B------:R-:W3:Y:S02]  /*16900*/  LDL.LU.64 R20, [R1+0xcd0] ;  /* 0x000cd00001147983 */ /* 0x000ee40000300a00 */
[C---:B--2---:R-:W-:Y:S02]  /*16910*/  IMAD.WIDE R4, R15.reuse, 0x2, R22 ;  /* 0x000000020f047825 */ /* 0x044fe400078e0216 */
[----:B------:R-:W2:Y:S04]  /*16920*/  LDL.LU.64 R22, [R1+0xcd8] ;  /* 0x000cd80001167983 */ /* 0x000ea80000300a00 */
[----:B--2---:R0:W-:Y:S04]  /*16930*/  STL.64 [R1+0xe98], R22 ;  /* 0x000e981601007387 */ /* 0x0041e80000100a00 */
[----:B0-----:R-:W2:Y:S01]  /*16940*/  LDL.LU R22, [R1+0x88] ;  /* 0x0000880001167983 */ /* 0x001ea20000300800 */
[----:B------:R-:W2:Y:S03]  /*16950*/  LDL.LU R23, [R1+0x8c] ;  /* 0x00008c0001177983 */ /* 0x000ea60000300800 */
[----:B--2---:R-:W-:Y:S01]  /*16960*/  STL.64 [R1+0xec8], R22 ;  /* 0x000ec81601007387 */ /* 0x004fe20000100a00 */
[----:B---3--:R0:W-:Y:S03]  /*16970*/  STL.64 [R1+0xec0], R20 ;  /* 0x000ec01401007387 */ /* 0x0081e60000100a00 */
[----:B0-----:R-:W2:Y:S01]  /*16980*/  LDL.LU R20, [R1+0xbe0] ;  /* 0x000be00001147983 */ /* 0x001ea20000300800 */
[----:B------:R-:W2:Y:S02]  /*16990*/  LDL.LU R21, [R1+0xbe4] ;  /* 0x000be40001157983 */ /* 0x000ea40000300800 */
[----:B------:R-:W2:Y:S02]  /*169a0*/  LDL.LU R22, [R1+0xbe8] ;  /* 0x000be80001167983 */ /* 0x000ea40000300800 */
[----:B------:R-:W2:Y:S01]  /*169b0*/  LDL.LU R23, [R1+0xbec] ;  /* 0x000bec0001177983 */ /* 0x000ea20000300800 */
[----:B------:R0:W-:Y:S01]  /*169c0*/  STL [R1+0x620], R13 ;  /* 0x0006200d01007387 */ /* 0x0001e20000100800 */
[----:B------:R-:W-:Y:S02]  /*169d0*/  STL [R1+0x5cc], R6 ;  /* 0x0005cc0601007387 */ /* 0x000fe40000100800 */
[----:B------:R1:W-:Y:S02]  /*169e0*/  STL [R1+0x5c8], R7 ;  /* 0x0005c80701007387 */ /* 0x0003e40000100800 */
[----:B0-----:R-:W-:-:S02]  /*169f0*/  IMAD.WIDE R12, R15, 0x2, R24 ;  /* 0x000000020f0c7825 */ /* 0x001fc400078e0218 */
[----:B------:R-:W3:Y:S02]  /*16a00*/  LDL.LU.64 R24, [R1+0xce0] ;  /* 0x000ce00001187983 */ /* 0x000ee40000300a00 */
[----:B-1----:R-:W-:-:S04]  /*16a10*/  IMAD.WIDE R6, R15, 0x2, R16 ;  /* 0x000000020f067825 */ /* 0x002fc800078e0210 */
[----:B------:R-:W-:Y:S01]  /*16a20*/  STL.64 [R1+0xea8], R26 ;  /* 0x000ea81a01007387 */ /* 0x000fe20000100a00 */
[----:B--2---:R-:W-:Y:S01]  /*16a30*/  HMMA.16816.F32 R16, R8, R18, R20 ;  /* 0x000000120810723c */ /* 0x004fe20000001814 */
[----:B---3--:R0:W-:Y:S04]  /*16a40*/  STL.64 [R1+0xea0], R24 ;  /* 0x000ea01801007387 */ /* 0x0081e80000100a00 */
[----:B0-----:R-:W2:Y:S01]  /*16a50*/  LDL.LU R24, [R1+0xbd0] ;  /* 0x000bd00001187983 */ /* 0x001ea20000300800 */
[----:B------:R-:W2:Y:S02]  /*16a60*/  LDL.LU R25, [R1+0xbd4] ;  /* 0x000bd40001197983 */ /* 0x000ea40000300800 */
[----:B------:R-:W2:Y:S02]  /*16a70*/  LDL.LU R26, [R1+0xbd8] ;  /* 0x000bd800011a7983 */ /* 0x000ea40000300800 */
[----:B------:R-:W2:Y:S01]  /*16a80*/  LDL.LU R27, [R1+0xbdc] ;  /* 0x000bdc00011b7983 */ /* 0x000ea20000300800 */
[----:B------:R-:W-:Y:S01]  /*16a90*/  STL [R1+0x5c4], R4 ;  /* 0x0005c40401007387 */ /* 0x000fe20000100800 */
[----:B------:R0:W-:Y:S03]  /*16aa0*/  STL [R1+0x5c0], R5 ;  /* 0x0005c00501007387 */ /* 0x0001e60000100800 */
[----:B0-----:R-:W3:Y:S01]  /*16ab0*/  LDL.LU.64 R4, [R1+0xcc0] ;  /* 0x000cc00001047983 */ /* 0x001ee20000300a00 */
[----:B------:R-:W2:Y:S02]  /*16ac0*/  LDL.LU.64 R22, [R1+0xec8] ;  /* 0x000ec80001167983 */ /* 0x000ea40000300a00 */
[----:B------:R-:W2:Y:S05]  /*16ad0*/  LDL.LU.64 R20, [R1+0xec0] ;  /* 0x000ec00001147983 */ /* 0x000eaa0000300a00 */
[----:B------:R-:W-:Y:S01]  /*16ae0*/  STL.64 [R1+0x120], R16 ;  /* 0x0001201001007387 */ /* 0x000fe20000100a00 */
[----:B------:R0:W-:Y:S04]  /*16af0*/  STL.64 [R1+0x128], R18 ;  /* 0x0001281201007387 */ /* 0x0001e80000100a00 */
[----:B0-----:R-:W2:Y:S01]  /*16b00*/  LDL.LU.64 R18, [R1+0xeb8] ;  /* 0x000eb80001127983 */ /* 0x001ea20000300a00 */
[----:B------:R-:W2:Y:S02]  /*16b10*/  LDL.LU.64 R16, [R1+0xeb0] ;  /* 0x000eb00001107983 */ /* 0x000ea40000300a00 */
[----:B------:R-:W-:Y:S02]  /*16b20*/  STL [R1+0x5ac], R12 ;  /* 0x0005ac0c01007387 */ /* 0x000fe40000100800 */
[----:B------:R2:W-:Y:S01]  /*16b30*/  STL [R1+0x5a8], R13 ;  /* 0x0005a80d01007387 */ /* 0x0005e20000100800 */
[----:B------:R-:W-:Y:S01]  /*16b40*/  STL [R1+0x5a4], R6 ;  /* 0x0005a40601007387 */ /* 0x000fe20000100800 */
[----:B------:R0:W-:Y:S02]  /*16b50*/  STL [R1+0x5a0], R7 ;  /* 0x0005a00701007387 */ /* 0x0001e40000100800 */
[----:B--2---:R-:W-:-:S02]  /*16b60*/  IMAD.WIDE R12, R15, 0x2, R16 ;  /* 0x000000020f0c7825 */ /* 0x004fc400078e0210 */
[----:B------:R-:W2:Y:S02]  /*16b70*/  LDL.LU.64 R16, [R1+0xd08] ;  /* 0x000d080001107983 */ /* 0x000ea40000300a00 */
[C---:B0-----:R-:W-:Y:S02]  /*16b80*/  IMAD.WIDE R6, R15.reuse, 0x2, R20 ;  /* 0x000000020f067825 */ /* 0x041fe400078e0214 */
[----:B------:R-:W-:Y:S02]  /*16b90*/  HMMA.16816.F32 R20, R8, R22, R24 ;  /* 0x000000160814723c */ /* 0x000fe40000001818 */
[----:B---3--:R-:W-:Y:S01]  /*16ba0*/  IMAD.WIDE R4, R15, 0x2, R4 ;  /* 0x000000020f047825 */ /* 0x008fe200078e0204 */
[----:B------:R0:W-:Y:S04]  /*16bb0*/  STL [R1+0xe50], R18 ;  /* 0x000e501201007387 */ /* 0x0001e80000100800 */
[----:B--2---:R-:W-:Y:S01]  /*16bc0*/  STL.64 [R1+0xe48], R16 ;  /* 0x000e481001007387 */ /* 0x004fe20000100a00 */
[----:B0-----:R-:W2:Y:S02]  /*16bd0*/  LDL.LU R18, [R1+0x68] ;  /* 0x0000680001127983 */ /* 0x001ea40000300800 */
[----:B------:R-:W-:Y:S02]  /*16be0*/  STL [R1+0x11c], R4 ;  /* 0x00011c0401007387 */ /* 0x000fe40000100800 */
[----:B------:R-:W-:Y:S01]  /*16bf0*/  STL [R1+0x118], R5 ;  /* 0x0001180501007387 */ /* 0x000fe20000100800 */
[----:B------:R-:W3:Y:S01]  /*16c00*/  LDL.LU.64 R26, [R1+0xea8] ;  /* 0x000ea800011a7983 */ /* 0x000ee20000300a00 */
[----:B------:R-:W3:Y:S09]  /*16c10*/  LDL.LU.64 R24, [R1+0xea0] ;  /* 0x000ea00001187983 */ /* 0x000ef20000300a00 */
[----:B------:R-:W-:Y:S02]  /*16c20*/  STL.64 [R1+0x360], R20 ;  /* 0x0003601401007387 */ /* 0x000fe40000100a00 */
[----:B------:R0:W-:Y:S02]  /*16c30*/  STL.64 [R1+0x368], R22 ;  /* 0x0003681601007387 */ /* 0x0001e40000100a00 */
[----:B0-----:R-:W3:Y:S01]  /*16c40*/  LDL.LU.64 R22, [R1+0xe98] ;  /* 0x000e980001167983 */ /* 0x001ee20000300a00 */
[----:B------:R-:W3:Y:S02]  /*16c50*/  LDL.LU.64 R20, [R1+0xce8] ;  /* 0x000ce80001147983 */ /* 0x000ee40000300a00 */
[----:B------:R-:W3:Y:S01]  /*16c60*/  LDL.LU.64 R16, [R1+0xd00] ;  /* 0x000d000001107983 */ /* 0x000ee20000300a00 */
[----:B--2---:R0:W-:Y:S02]  /*16c70*/  STL.64 [R1+0xe70], R18 ;  /* 0x000e701201007387 */ /* 0x0041e40000100a00 */
[----:B0-----:R-:W-:-:S02]  /*16c80*/  IMAD.MOV.U32 R19, RZ, RZ, R29 ;  /* 0x000000ffff137224 */ /* 0x001fc400078e001d */
[----:B---3--:R-:W-:Y:S01]  /*16c90*/  STL.64 [R1+0xe68], R16 ;  /* 0x000e681001007387 */ /* 0x008fe20000100a00 */
[----:B------:R-:W2:Y:S02]  /*16ca0*/  LDL.LU R18, [R1+0x78] ;  /* 0x0000780001127983 */ /* 0x000ea40000300800 */
[----:B------:R-:W3:Y:S02]  /*16cb0*/  LDL.LU R29, [R1+0xe90] ;  /* 0x000e9000011d7983 */ /* 0x000ee40000300800 */
[----:B------:R-:W-:Y:S01]  /*16cc0*/  STL [R1+0x114], R12 ;  /* 0x0001140c01007387 */ /* 0x000fe20000100800 */
[----:B------:R0:W-:Y:S01]  /*16cd0*/  STL [R1+0x110], R13 ;  /* 0x0001100d01007387 */ /* 0x0001e20000100800 */
[----:B------:R-:W-:Y:S02]  /*16ce0*/  STL [R1+0x10c], R6 ;  /* 0x00010c0601007387 */ /* 0x000fe40000100800 */
[----:B------:R-:W-:Y:S02]  /*16cf0*/  STL [R1+0x108], R7 ;  /* 0x0001080701007387 */ /* 0x000fe40000100800 */
[----:B0-----:R-:W-:-:S02]  /*16d00*/  IMAD.WIDE R12, R15, 0x2, R24 ;  /* 0x000000020f0c7825 */ /* 0x001fc400078e0218 */
[----:B------:R-:W2:Y:S02]  /*16d10*/  LDL.LU.64 R24, [R1+0xd10] ;  /* 0x000d100001187983 */ /* 0x000ea40000300a00 */
[----:B------:R-:W-:Y:S02]  /*16d20*/  STL.64 [R1+0xe60], R26 ;  /* 0x000e601a01007387 */ /* 0x000fe40000100a00 */
[----:B--2---:R0:W-:Y:S04]  /*16d30*/  STL.64 [R1+0xe58], R24 ;  /* 0x000e581801007387 */ /* 0x0041e80000100a00 */
[----:B0-----:R-:W2:Y:S01]  /*16d40*/  LDL.LU R24, [R1+0xbb0] ;  /* 0x000bb00001187983 */ /* 0x001ea20000300800 */
[----:B------:R-:W2:Y:S02]  /*16d50*/  LDL.LU R25, [R1+0xbb4] ;  /* 0x000bb40001197983 */ /* 0x000ea40000300800 */
[----:B------:R-:W2:Y:S02]  /*16d60*/  LDL.LU R26, [R1+0xbb8] ;  /* 0x000bb800011a7983 */ /* 0x000ea40000300800 */
[----:B------:R-:W2:Y:S02]  /*16d70*/  LDL.LU R27, [R1+0xbbc] ;  /* 0x000bbc00011b7983 */ /* 0x000ea40000300800 */
[----:B------:R-:W-:Y:S01]  /*16d80*/  IMAD.WIDE R4, R15, 0x2, R22 ;  /* 0x000000020f047825 */ /* 0x000fe200078e0216 */
[----:B--2---:R-:W-:Y:S03]  /*16d90*/  STL.64 [R1+0xe80], R26 ;  /* 0x000e801a01007387 */ /* 0x004fe60000100a00 */
[----:B------:R0:W-:Y:S02]  /*16da0*/  STL.64 [R1+0xe78], R24 ;  /* 0x000e781801007387 */ /* 0x0001e40000100a00 */
[----:B0-----:R-:W2:Y:S01]  /*16db0*/  LDL.LU R24, [R1+0xbc0] ;  /* 0x000bc00001187983 */ /* 0x001ea20000300800 */
[----:B------:R-:W2:Y:S02]  /*16dc0*/  LDL.LU R25, [R1+0xbc4] ;  /* 0x000bc40001197983 */ /* 0x000ea40000300800 */
[----:B------:R-:W2:Y:S02]  /*16dd0*/  LDL.LU R26, [R1+0xbc8] ;  /* 0x000bc800011a7983 */ /* 0x000ea40000300800 */
[----:B------:R-:W2:Y:S01]  /*16de0*/  LDL.LU R27, [R1+0xbcc] ;  /* 0x000bcc00011b7983 */ /* 0x000ea20000300800 */
[----:B------:R-:W3:Y:S01]  /*16df0*/  LDL.LU.64 R22, [R1+0xd20] ;  /* 0x000d200001167983 */ /* 0x000ee20000300a00 */
[----:B--2---:R-:W-:Y:S03]  /*16e00*/  HMMA.16816.F32 R16, R8, R18, R24 ;  /* 0x000000120810723c */ /* 0x004fe60000001818 */
[----:B---3--:R0:W-:Y:S02]  /*16e10*/  STL.64 [R1+0xe28], R22 ;  /* 0x000e281601007387 */ /* 0x0081e40000100a00 */
[----:B0-----:R-:W-:-:S02]  /*16e20*/  IMAD.MOV.U32 R22, RZ, RZ, R28 ;  /* 0x000000ffff167224 */ /* 0x001fc400078e001c */
[----:B------:R-:W-:Y:S01]  /*16e30*/  IMAD.MOV.U32 R23, RZ, RZ, R0 ;  /* 0x000000ffff177224 */ /* 0x000fe200078e0000 */
[----:B------:R-:W2:Y:S01]  /*16e40*/  LDL.LU R28, [R1+0xe8c] ;  /* 0x000e8c00011c7983 */ /* 0x000ea20000300800 */
[----:B------:R-:W3:Y:S02]  /*16e50*/  LDL.LU R0, [R1+0xe88] ;  /* 0x000e880001007983 */ /* 0x000ee40000300800 */
[----:B------:R-:W-:Y:S02]  /*16e60*/  STL [R1+0x104], R4 ;  /* 0x0001040401007387 */ /* 0x000fe40000100800 */
[----:B------:R0:W-:Y:S02]  /*16e70*/  STL [R1+0x100], R5 ;  /* 0x0001000501007387 */ /* 0x0001e40000100800 */
[----:B0-----:R-:W2:Y:S01]  /*16e80*/  LDL.LU.64 R4, [R1+0xcf0] ;  /* 0x000cf00001047983 */ /* 0x001ea20000300a00 */
[----:B------:R-:W3:Y:S02]  /*16e90*/  LDL.LU.64 R26, [R1+0xe80] ;  /* 0x000e8000011a7983 */ /* 0x000ee40000300a00 */
[----:B------:R-:W3:Y:S05]  /*16ea0*/  LDL.LU.64 R24, [R1+0xe78] ;  /* 0x000e780001187983 */ /* 0x000eea0000300a00 */
[----:B------:R-:W-:Y:S01]  /*16eb0*/  STL.64 [R1+0x3f0], R16 ;  /* 0x0003f01001007387 */ /* 0x000fe20000100a00 */
[----:B------:R0:W-:Y:S04]  /*16ec0*/  STL.64 [R1+0x3f8], R18 ;  /* 0x0003f81201007387 */ /* 0x0001e80000100a00 */
[----:B0-----:R-:W3:Y:S01]  /*16ed0*/  LDL.LU.64 R18, [R1+0xe70] ;  /* 0x000e700001127983 */ /* 0x001ee20000300a00 */
[----:B------:R-:W3:Y:S02]  /*16ee0*/  LDL.LU.64 R16, [R1+0xe68] ;  /* 0x000e680001107983 */ /* 0x000ee40000300a00 */
[----:B------:R-:W-:-:S02]  /*16ef0*/  IMAD.WIDE R6, R15, 0x2, R20 ;  /* 0x000000020f067825 */ /* 0x000fc400078e0214 */
[----:B------:R-:W4:Y:S02]  /*16f00*/  LDL.LU.64 R20, [R1+0xd18] ;  /* 0x000d180001147983 */ /* 0x000f240000300a00 */
[----:B------:R-:W-:Y:S02]  /*16f10*/  STL [R1+0xfc], R12 ;  /* 0x0000fc0c01007387 */ /* 0x000fe40000100800 */
[----:B------:R0:W-:Y:S02]  /*16f20*/  STL [R1+0xf8], R13 ;  /* 0x0000f80d01007387 */ /* 0x0001e40000100800 */
[----:B0-----:R-:W4:Y:S01]  /*16f30*/  LDL.LU.64 R12, [R1+0xcf8] ;  /* 0x000cf800010c7983 */ /* 0x001f220000300a00 */
[----:B------:R-:W-:Y:S02]  /*16f40*/  STL [R1+0xf4], R6 ;  /* 0x0000f40601007387 */ /* 0x000fe40000100800 */
[----:B------:R3:W-:Y:S02]  /*16f50*/  STL [R1+0xf0], R7 ;  /* 0x0000f00701007387 */ /* 0x0007e40000100800 */
[----:B--2---:R-:W-:-:S04]  /*16f60*/  IMAD.WIDE R4, R15, 0x2, R4 ;  /* 0x000000020f047825 */ /* 0x004fc800078e0204 */
[C---:B---3--:R-:W-:Y:S02]  /*16f70*/  IMAD.WIDE R6, R15.reuse, 0x2, R16 ;  /* 0x000000020f067825 */ /* 0x048fe400078e0210 */
[----:B------:R-:W-:Y:S01]  /*16f80*/  HMMA.16816.F32 R16, R8, R18, R24 ;  /* 0x000000120810723c */ /* 0x000fe20000001818 */
[----:B------:R-:W-:Y:S01]  /*16f90*/  STL [R1+0xec], R4 ;  /* 0x0000ec0401007387 */ /* 0x000fe20000100800 */
[----:B------:R-:W-:Y:S02]  /*16fa0*/  STL [R1+0xe8], R5 ;  /* 0x0000e80501007387 */ /* 0x000fe40000100800 */
[----:B------:R-:W2:Y:S02]  /*16fb0*/  LDL.LU.64 R26, [R1+0xe60] ;  /* 0x000e6000011a7983 */ /* 0x000ea40000300a00 */
[----:B------:R-:W3:Y:S11]  /*16fc0*/  LDL.LU.64 R24, [R1+0xe58] ;  /* 0x000e580001187983 */ /* 0x000ef60000300a00 */
[----:B------:R-:W-:Y:S06]  /*16fd0*/  @!UPT UIADD3 URZ, URZ, URZ, URZ ;  /* 0x0000003f3f3ff290 */ /* 0x000fec000fffe03f */
[----:B------:R-:W-:Y:S01]  /*16fe0*/  STL.64 [R1+0x440], R16 ;  /* 0x0004401001007387 */ /* 0x000fe20000100a00 */
[----:B------:R0:W-:Y:S03]  /*16ff0*/  STL.64 [R1+0x448], R18 ;  /* 0x0004481201007387 */ /* 0x0001e60000100a00 */
[----:B0-----:R-:W2:Y:S01]  /*17000*/  LDL.LU R18, [R1+0xe50] ;  /* 0x000e500001127983 */ /* 0x001ea20000300800 */
[----:B------:R-:W2:Y:S02]  /*17010*/  LDL.LU.64 R16, [R1+0xe48] ;  /* 0x000e480001107983 */ /* 0x000ea40000300a00 */
[----:B----4-:R-:W-:-:S05]  /*17020*/  IMAD.WIDE R12, R15, 0x2, R12 ;  /* 0x000000020f0c7825 */ /* 0x010fca00078e020c */
[----:B------:R-:W-:Y:S01]  /*17030*/  STL [R1+0xe4], R12 ;  /* 0x0000e40c01007387 */ /* 0x000fe20000100800 */
[----:B--2---:R-:W-:-:S03]  /*17040*/  IMAD.WIDE R4, R15, 0x2, R16 ;  /* 0x000000020f047825 */ /* 0x004fc600078e0210 */
[----:B------:R-:W2:Y:S01]  /*17050*/  LDL.LU.64 R16, [R1+0xd28] ;  /* 0x000d280001107983 */ /* 0x000ea20000300a00 */
[----:B------:R-:W-:Y:S03]  /*17060*/  STL [R1+0xe38], R18 ;  /* 0x000e381201007387 */ /* 0x000fe60000100800 */
        /* <DEDUP_REMOVED lines=8> */
[----:B------:R-:W-:Y:S01]  /*170f0*/  STL [R1+0xd4], R4 ;  /* 0x0000d40401007387 */ /* 0x000fe20000100800 */
[----:B------:R-:W-:Y:S01]  /*17100*/  STL [R1+0xd0], R5 ;  /* 0x0000d00501007387 */ /* 0x000fe20000100800 */
[----:B---3--:R-:W-:-:S03]  /*17110*/  IMAD.WIDE R12, R15, 0x2, R24 ;  /* 0x000000020f0c7825 */ /* 0x008fc600078e0218 */
[----:B------:R-:W3:Y:S01]  /*17120*/  LDL.LU.64 R24, [R1+0xd48] ;  /* 0x000d480001187983 */ /* 0x000ee20000300a00 */
[----:B0-----:R-:W-:-:S04]  /*17130*/  IMAD.WIDE R6, R15, 0x2, R20 ;  /* 0x000000020f067825 */ /* 0x001fc800078e0214 */
[----:B------:R0:W-:Y:S02]  /*17140*/  STL.64 [R1+0xdf0], R26 ;  /* 0x000df01a01007387 */ /* 0x0001e40000100a00 */
[----:B0-----:R-:W-:Y:S02]  /*17150*/  IMAD.MOV.U32 R26, RZ, RZ, R3 ;  /* 0x000000ffff1a7224 */ /* 0x001fe400078e0003 */
[----:B------:R-:W-:Y:S01]  /*17160*/  IMAD.MOV.U32 R27, RZ, RZ, R2 ;  /* 0x000000ffff1b7224 */ /* 0x000fe200078e0002 */
[----:B--2---:R-:W-:Y:S01]  /*17170*/  HMMA.16816.F32 R20, R8, R22, R16 ;  /* 0x000000160814723c */ /* 0x004fe20000001810 */
[----:B---3--:R-:W-:Y:S01]  /*17180*/  STL.64 [R1+0xde8], R24 ;  /* 0x000de81801007387 */ /* 0x008fe20000100a00 */
[----:B------:R-:W2:Y:S02]  /*17190*/  LDL.LU R3, [R1+0xe40] ;  /* 0x000e400001037983 */ /* 0x000ea40000300800 */
[----:B------:R-:W3:Y:S02]  /*171a0*/  LDL.LU R2, [R1+0xe3c] ;  /* 0x000e3c0001027983 */ /* 0x000ee40000300800 */
[----:B------:R-:W4:Y:S01]  /*171b0*/  LDL.LU R18, [R1+0xe38] ;  /* 0x000e380001127983 */ /* 0x000f220000300800 */
[----:B------:R-:W2:Y:S11]  /*171c0*/  LDL.LU.64 R16, [R1+0xe30] ;  /* 0x000e300001107983 */ /* 0x000eb60000300a00 */
[----:B------:R-:W-:Y:S05]  /*171d0*/  @!UPT UIADD3 URZ, URZ, URZ, URZ ;  /* 0x0000003f3f3ff290 */ /* 0x000fea000fffe03f */
[----:B------:R-:W-:Y:S01]  /*171e0*/  STL.64 [R1+0x4a0], R20 ;  /* 0x0004a01401007387 */ /* 0x000fe20000100a00 */
[----:B------:R0:W-:Y:S03]  /*171f0*/  STL.64 [R1+0x4a8], R22 ;  /* 0x0004a81601007387 */ /* 0x0001e60000100a00 */
[----:B0-----:R-:W2:Y:S01]  /*17200*/  LDL.LU.64 R22, [R1+0xe28] ;  /* 0x000e280001167983 */ /* 0x001ea20000300a00 */
[----:B------:R-:W-:Y:S02]  /*17210*/  STL [R1+0xcc], R12 ;  /* 0x0000cc0c01007387 */ /* 0x000fe40000100800 */
[----:B------:R-:W3:Y:S02]  /*17220*/  LDL.LU.64 R20, [R1+0xd58] ;  /* 0x000d580001147983 */ /* 0x000ee40000300a00 */
[----:B--2---:R-:W-:Y:S01]  /*17230*/  IMAD.WIDE R4, R15, 0x2, R22 ;  /* 0x000000020f047825 */ /* 0x004fe200078e0216 */
[----:B---3--:R0:W-:Y:S04]  /*17240*/  STL.64 [R1+0xdd8], R20 ;  /* 0x000dd81401007387 */ /* 0x0081e80000100a00 */
[----:B0-----:R-:W2:Y:S01]  /*17250*/  LDL.LU R20, [R1+0x740] ;  /* 0x0007400001147983 */ /* 0x001ea20000300800 */
[----:B------:R-:W2:Y:S02]  /*17260*/  LDL.LU R21, [R1+0x744] ;  /* 0x0007440001157983 */ /* 0x000ea40000300800 */
[----:B------:R-:W3:Y:S02]  /*17270*/  LDL.LU R22, [R1+0x748] ;  /* 0x0007480001167983 */ /* 0x000ee40000300800 */
[----:B------:R-:W-:-:S02]  /*17280*/  IMAD.MOV.U32 R23, RZ, RZ, R29 ;  /* 0x000000ffff177224 */ /* 0x000fc400078e001d */
[----:B------:R0:W5:Y:S04]  /*17290*/  LDL.LU R29, [R1+0xe20] ;  /* 0x000e2000011d7983 */ /* 0x0001680000300800 */
[----:B---3--:R-:W-:Y:S01]  /*172a0*/  STL.64 [R1+0xe00], R22 ;  /* 0x000e001601007387 */ /* 0x008fe20000100a00 */
[----:B--2---:R1:W-:Y:S02]  /*172b0*/  STL.64 [R1+0xdf8], R20 ;  /* 0x000df81401007387 */ /* 0x0043e40000100a00 */
[----:B-1----:R-:W-:Y:S02]  /*172c0*/  IMAD.MOV.U32 R20, RZ, RZ, R2 ;  /* 0x000000ffff147224 */ /* 0x002fe400078e0002 */
[----:B------:R-:W-:Y:S01]  /*172d0*/  IMAD.MOV.U32 R21, RZ, RZ, R3 ;  /* 0x000000ffff157224 */ /* 0x000fe200078e0003 */
[----:B------:R-:W2:Y:S01]  /*172e0*/  LDL.LU R2, [R1+0xe1c] ;  /* 0x000e1c0001027983 */ /* 0x000ea20000300800 */
[----:B------:R-:W2:Y:S02]  /*172f0*/  LDL.LU R3, [R1+0xe18] ;  /* 0x000e180001037983 */ /* 0x000ea40000300800 */
[----:B------:R-:W-:-:S02]  /*17300*/  IMAD.MOV.U32 R22, RZ, RZ, R0 ;  /* 0x000000ffff167224 */ /* 0x000fc400078e0000 */
[----:B------:R-:W-:Y:S01]  /*17310*/  IMAD.MOV.U32 R23, RZ, RZ, R28 ;  /* 0x000000ffff177224 */ /* 0x000fe200078e001c */
[----:B------:R-:W3:Y:S01]  /*17320*/  LDL.LU R0, [R1+0xe14] ;  /* 0x000e140001007983 */ /* 0x000ee20000300800 */
[----:B------:R0:W5:Y:S02]  /*17330*/  LDL.LU R28, [R1+0xe10] ;  /* 0x000e1000011c7983 */ /* 0x0001640000300800 */
[----:B------:R1:W-:Y:S02]  /*17340*/  STL [R1+0xc8], R13 ;  /* 0x0000c80d01007387 */ /* 0x0003e40000100800 */
[----:B------:R-:W-:Y:S01]  /*17350*/  STL [R1+0xc4], R6 ;  /* 0x0000c40601007387 */ /* 0x000fe20000100800 */
[----:B------:R-:W-:Y:S01]  /*17360*/  STL [R1+0xc0], R7 ;  /* 0x0000c00701007387 */ /* 0x000fe20000100800 */
[----:B------:R-:W-:Y:S02]  /*17370*/  STL [R1+0xbc], R4 ;  /* 0x0000bc0401007387 */ /* 0x000fe40000100800 */
[----:B------:R0:W-:Y:S02]  /*17380*/  STL [R1+0xb8], R5 ;  /* 0x0000b80501007387 */ /* 0x0001e40000100800 */
[C---:B-1----:R-:W-:Y:S01]  /*17390*/  IMAD.WIDE R12, R15.reuse, 0x2, R16 ;  /* 0x000000020f0c7825 */ /* 0x042fe200078e0210 */
[----:B0-----:R-:W3:Y:S03]  /*173a0*/  LDL.LU.64 R4, [R1+0xd38] ;  /* 0x000d380001047983 */ /* 0x001ee60000300a00 */
[----:B--2---:R-:W-:-:S02]  /*173b0*/  IMAD.WIDE R6, R15, 0x2, R2 ;  /* 0x000000020f067825 */ /* 0x004fc400078e0202 */
[----:B------:R-:W2:Y:S02]  /*173c0*/  LDL.LU.64 R2, [R1+0xe08] ;  /* 0x000e080001027983 */ /* 0x000ea40000300a00 */
[----:B------:R-:W2:Y:S01]  /*173d0*/  LDL.LU.64 R16, [R1+0xd68] ;  /* 0x000d680001107983 */ /* 0x000ea20000300a00 */
[----:B------:R-:W-:Y:S01]  /*173e0*/  HMMA.16816.F32 R24, R8, R26, R20 ;  /* 0x0000001a0818723c */ /* 0x000fe20000001814 */
[----:B--2---:R-:W-:Y:S01]  /*173f0*/  STL.64 [R1+0xdb8], R16 ;  /* 0x000db81001007387 */ /* 0x004fe20000100a00 */
[----:B------:R-:W2:Y:S02]  /*17400*/  LDL.LU.64 R22, [R1+0xe00] ;  /* 0x000e000001167983 */ /* 0x000ea40000300a00 */
[----:B------:R-:W2:Y:S11]  /*17410*/  LDL.LU.64 R20, [R1+0xdf8] ;  /* 0x000df80001147983 */ /* 0x000eb60000300a00 */
[----:B------:R-:W-:Y:S08]  /*17420*/  @!UPT UIADD3 URZ, URZ, URZ, URZ ;  /* 0x0000003f3f3ff290 */ /* 0x000ff0000fffe03f */
        /* <DEDUP_REMOVED lines=8> */
[----:B0-----:R-:W-:-:S02]  /*174b0*/  IMAD.WIDE R12, R15, 0x2, R2 ;  /* 0x000000020f0c7825 */ /* 0x001fc400078e0202 */
[----:B------:R-:W4:Y:S02]  /*174c0*/  LDL.LU.64 R2, [R1+0xde0] ;  /* 0x000de00001027983 */ /* 0x000f240000300a00 */
[----:B---3--:R-:W-:-:S04]  /*174d0*/  IMAD.WIDE R4, R15, 0x2, R4 ;  /* 0x000000020f047825 */ /* 0x008fc800078e0204 */
[----:B------:R-:W-:Y:S01]  /*174e0*/  IMAD.MOV.U32 R19, RZ, RZ, R14 ;  /* 0x000000ffff137224 */ /* 0x000fe200078e000e */
[----:B------:R-:W-:Y:S01]  /*174f0*/  STL [R1+0xa4], R4 ;  /* 0x0000a40401007387 */ /* 0x000fe20000100800 */
[----:B------:R-:W-:Y:S02]  /*17500*/  STL [R1+0xa0], R5 ;  /* 0x0000a00501007387 */ /* 0x000fe40000100800 */
[----:B------:R-:W3:Y:S02]  /*17510*/  LDL.LU R14, [R1+0xd80] ;  /* 0x000d8000010e7983 */ /* 0x000ee40000300800 */
[C---:B--2---:R-:W-:Y:S02]  /*17520*/  IMAD.WIDE R6, R15.reuse, 0x2, R24 ;  /* 0x000000020f067825 */ /* 0x044fe400078e0218 */
[----:B------:R-:W-:Y:S01]  /*17530*/  HMMA.16816.F32 R24, R8, R26, R20 ;  /* 0x0000001a0818723c */ /* 0x000fe20000001814 */
[----:B------:R-:W2:Y:S11]  /*17540*/  LDL.LU.64 R20, [R1+0xdd8] ;  /* 0x000dd80001147983 */ /* 0x000eb60000300a00 */
[----:B------:R-:W-:Y:S11]  /*17550*/  @!UPT UIADD3 URZ, URZ, URZ, URZ ;  /* 0x0000003f3f3ff290 */ /* 0x000ff6000fffe03f */
[----:B------:R-:W-:Y:S01]  /*17560*/  STL.64 [R1+0x740], R24 ;  /* 0x0007401801007387 */ /* 0x000fe20000100a00 */
[----:B------:R0:W-:Y:S03]  /*17570*/  STL.64 [R1+0x748], R26 ;  /* 0x0007481a01007387 */ /* 0x0001e60000100a00 */
[----:B0-----:R-:W3:Y:S01]  /*17580*/  LDL.LU.64 R26, [R1+0xdd0] ;  /* 0x000dd000011a7983 */ /* 0x001ee20000300a00 */
[----:B------:R-:W3:Y:S02]  /*17590*/  LDL.LU.64 R24, [R1+0xdc8] ;  /* 0x000dc80001187983 */ /* 0x000ee40000300a00 */
[----:B----4-:R-:W-:Y:S02]  /*175a0*/  IMAD.WIDE R4, R15, 0x2, R2 ;  /* 0x000000020f047825 */ /* 0x010fe400078e0202 */
[----:B------:R-:W4:Y:S02]  /*175b0*/  LDL.LU.64 R2, [R1+0xdc0] ;  /* 0x000dc00001027983 */ /* 0x000f240000300a00 */
[----:B------:R-:W-:Y:S02]  /*175c0*/  STL [R1+0x4], R12 ;  /* 0x0000040c01007387 */ /* 0x000fe40000100800 */
[----:B------:R0:W-:Y:S02]  /*175d0*/  STL [R1], R13 ;  /* 0x0000000d01007387 */ /* 0x0001e40000100800 */
[----:B------:R-:W-:-:S02]  /*175e0*/  IMAD.MOV.U32 R23, RZ, RZ, R6 ;  /* 0x000000ffff177224 */ /* 0x000fc400078e0006 */
[----:B------:R-:W-:Y:S01]  /*175f0*/  IMAD.MOV.U32 R22, RZ, RZ, R7 ;  /* 0x000000ffff167224 */ /* 0x000fe200078e0007 */
[----:B------:R-:W4:Y:S01]  /*17600*/  LDL.LU.64 R16, [R1+0xdb8] ;  /* 0x000db80001107983 */ /* 0x000f220000300a00 */
[----:B0-----:R-:W-:-:S04]  /*17610*/  IMAD.MOV.U32 R13, RZ, RZ, c[0x0][0x18c] ;  /* 0x00006300ff0d7624 */ /* 0x001fc800078e00ff */
[----:B------:R-:W-:-:S04]  /*17620*/  IMAD.SHL.U32 R13, R13, 0x20, RZ ;  /* 0x000000200d0d7824 */ /* 0x000fc800078e00ff */
[----:B--2---:R-:W-:-:S04]  /*17630*/  IMAD.WIDE R6, R13, 0x2, R20 ;  /* 0x000000020d067825 */ /* 0x004fc800078e0214 */
[----:B------:R-:W-:Y:S02]  /*17640*/  IMAD.MOV.U32 R21, RZ, RZ, R4 ;  /* 0x000000ffff157224 */ /* 0x000fe400078e0004 */
[----:B------:R-:W-:Y:S01]  /*17650*/  IMAD.MOV.U32 R20, RZ, RZ, R5 ;  /* 0x000000ffff147224 */ /* 0x000fe200078e0005 */
[----:B---3--:R-:W-:Y:S01]  /*17660*/  HMMA.16816.F32 R24, R8, R18, R24 ;  /* 0x000000120818723c */ /* 0x008fe20000001818 */
[----:B----4-:R-:W-:Y:S11]  /*17670*/  IMAD.WIDE R4, R13, 0x2, R2 ;  /* 0x000000020d047825 */ /* 0x010ff600078e0202 */
[----:B------:R-:W-:Y:S11]  /*17680*/  @!UPT UIADD3 URZ, URZ, URZ, URZ ;  /* 0x0000003f3f3ff290 */ /* 0x000ff6000fffe03f */
[----:B------:R-:W-:Y:S01]  /*17690*/  STL.64 [R1+0x6f0], R24 ;  /* 0x0006f01801007387 */ /* 0x000fe20000100a00 */
[----:B------:R-:W-:Y:S02]  /*176a0*/  IMAD.MOV.U32 R9, RZ, RZ, R26 ;  /* 0x000000ffff097224 */ /* 0x000fe400078e001a */
[----:B------:R0:W-:Y:S02]  /*176b0*/  STL.64 [R1+0x6f8], R26 ;  /* 0x0006f81a01007387 */ /* 0x0001e40000100a00 */
[----:B------:R-:W-:Y:S02]  /*176c0*/  IMAD.MOV.U32 R8, RZ, RZ, R27 ;  /* 0x000000ffff087224 */ /* 0x000fe400078e001b */
[----:B0-----:R-:W2:Y:S01]  /*176d0*/  LDL.LU.64 R26, [R1+0xd70] ;  /* 0x000d7000011a7983 */ /* 0x001ea20000300a00 */
[----:B------:R-:W3:Y:S01]  /*176e0*/  LDL.LU.64 R2, [R1+0xdb0] ;  /* 0x000db00001027983 */ /* 0x000ee20000300a00 */
[----:B------:R-:W-:Y:S01]  /*176f0*/  IADD3 R14, R14, -0x1, RZ ;  /* 0xffffffff0e0e7810 */ /* 0x000fe20007ffe0ff */
[----:B------:R-:W-:-:S03]  /*17700*/  IMAD.MOV.U32 R15, RZ, RZ, c[0x0][0x188] ;  /* 0x00006200ff0f7624 */ /* 0x000fc600078e00ff */
[----:B------:R-:W-:Y:S01]  /*17710*/  ISETP.NE.U32.AND P0, PT, R14, RZ, PT ;  /* 0x000000ff0e00720c */ /* 0x000fe20003f05070 */
[----:B------:R-:W-:Y:S02]  /*17720*/  IMAD.MOV.U32 R19, RZ, RZ, R6 ;  /* 0x000000ffff137224 */ /* 0x000fe400078e0006 */
[----:B------:R-:W-:Y:S02]  /*17730*/  IMAD.MOV.U32 R18, RZ, RZ, R7 ;  /* 0x000000ffff127224 */ /* 0x000fe400078e0007 */
[----:B------:R-:W-:Y:S02]  /*17740*/  IMAD.SHL.U32 R15, R15, 0x20, RZ ;  /* 0x000000200f0f7824 */ /* 0x000fe400078e00ff */
[----:B------:R-:W-:-:S04]  /*17750*/  IMAD.WIDE R6, R13, 0x2, R16 ;  /* 0x000000020d067825 */ /* 0x000fc800078e0210 */
[----:B------:R-:W-:Y:S02]  /*17760*/  IMAD.MOV.U32 R17, RZ, RZ, R4 ;  /* 0x000000ffff117224 */ /* 0x000fe400078e0004 */
[----:B------:R-:W-:Y:S01]  /*17770*/  IMAD.MOV.U32 R16, RZ, RZ, R5 ;  /* 0x000000ffff107224 */ /* 0x000fe200078e0005 */
[----:B------:R0:W-:Y:S01]  /*17780*/  STL [R1+0xd80], R14 ;  /* 0x000d800e01007387 */ /* 0x0001e20000100800 */
[----:B------:R-:W-:Y:S01]  /*17790*/  IADD3 R0, R0, -0x20, RZ ;  /* 0xffffffe000007810 */ /* 0x000fe20007ffe0ff */
[----:B0-----:R-:W-:Y:S02]  /*177a0*/  IMAD.MOV.U32 R14, RZ, RZ, R7 ;  /* 0x000000ffff0e7224 */ /* 0x001fe400078e0007 */
[----:B--2---:R-:W-:-:S04]  /*177b0*/  IMAD.WIDE R4, R13, 0x2, R26 ;  /* 0x000000020d047825 */ /* 0x004fc800078e021a */
[----:B---3--:R-:W-:-:S04]  /*177c0*/  IMAD.WIDE R2, R15, 0x2, R2 ;  /* 0x000000020f027825 */ /* 0x008fc800078e0202 */
[----:B------:R-:W-:Y:S02]  /*177d0*/  IMAD.MOV.U32 R13, RZ, RZ, R4 ;  /* 0x000000ffff0d7224 */ /* 0x000fe400078e0004 */
[----:B------:R-:W-:Y:S02]  /*177e0*/  IMAD.MOV.U32 R15, RZ, RZ, R6 ;  /* 0x000000ffff0f7224 */ /* 0x000fe400078e0006 */
[----:B------:R-:W-:Y:S02]  /*177f0*/  IMAD.MOV.U32 R12, RZ, RZ, R5 ;  /* 0x000000ffff0c7224 */ /* 0x000fe400078e0005 */
[----:B------:R-:W-:Y:S02]  /*17800*/  IMAD.MOV.U32 R4, RZ, RZ, R2 ;  /* 0x000000ffff047224 */ /* 0x000fe400078e0002 */
[----:B------:R-:W-:Y:S01]  /*17810*/  IMAD.MOV.U32 R2, RZ, RZ, R3 ;  /* 0x000000ffff027224 */ /* 0x000fe200078e0003 */
[----:B------:R-:W-:Y:S01]  /*17820*/  @!P0 CALL.REL.NOINC `(.L_x_2) ;  /* 0x0000001000008944 */ /* 0x000fe20003c00000 */
[----:B------:R-:W-:Y:S05]  /*17830*/  BRA `(.L_x_3) ;  /* 0xfffee9f000007947 */ /* 0x000fea000383ffff */
.L_x_2:
[----:B------:R-:W2:Y:S04]  /*17840*/  LDL.LU R0, [R1+0x7bc] ;  /* 0x0007bc0001007983 */ /* 0x000ea80000300800 */
[----:B--2---:R0:W-:Y:S04]  /*17850*/  STL [R1+0x1184], R0 ;  /* 0x0011840001007387 */ /* 0x0041e80000100800 */
[----:B0-----:R-:W2:Y:S04]  /*17860*/  LDL.LU R0, [R1+0x7ac] ;  /* 0x0007ac0001007983 */ /* 0x001ea80000300800 */
        /* <DEDUP_REMOVED lines=33> */
[----:B-----5:R-:W2:Y:S01]  /*17a80*/  LDL.LU R29, [R1+0x7b8] ;  /* 0x0007b800011d7983 */ /* 0x020ea20000300800 */
[----:B0-----:R-:W-:-:S03]  /*17a90*/  IMAD.MOV.U32 R0, RZ, RZ, R9 ;  /* 0x000000ffff007224 */ /* 0x001fc600078e0009 */
        /* <DEDUP_REMOVED lines=33> */
[----:B------:R-:W2:Y:S04]  /*17cb0*/  LDL.LU R4, [R1+0x55c] ;  /* 0x00055c0001047983 */ /* 0x000ea80000300800 */
        /* <DEDUP_REMOVED lines=11> */
[----:B------:R-:W2:Y:S04]  /*17d70*/  LDL.LU R14, [R1+0x7ec] ;  /* 0x0007ec00010e7983 */ /* 0x000ea80000300800 */
[----:B------:R-:W2:Y:S01]  /*17d80*/  LDL.LU R12, [R1+0x7e8] ;  /* 0x0007e800010c7983 */ /* 0x000ea20000300800 */
[----:B0-----:R-:W-:-:S03]  /*17d90*/  IMAD.MOV.U32 R29, RZ, RZ, R8 ;  /* 0x000000ffff1d7224 */ /* 0x001fc600078e0008 */
[----:B------:R-:W2:Y:S04]  /*17da0*/  LDL.LU R3, [R1+0x7fc] ;  /* 0x0007fc0001037983 */ /* 0x000ea80000300800 */
[----:B------:R-:W2:Y:S04]  /*17db0*/  LDL.LU R5, [R1+0x7f8] ;  /* 0x0007f80001057983 */ /* 0x000ea80000300800 */
[----:B------:R-:W2:Y:S04]  /*17dc0*/  LDL.LU R6, [R1+0x58c] ;  /* 0x00058c0001067983 */ /* 0x000ea80000300800 */
[----:B------:R-:W2:Y:S04]  /*17dd0*/  LDL.LU R7, [R1+0x588] ;  /* 0x0005880001077983 */ /* 0x000ea80000300800 */
[----:B------:R-:W2:Y:S04]  /*17de0*/  LDL.LU R8, [R1+0x7c4] ;  /* 0x0007c40001087983 */ /* 0x000ea80000300800 */
[----:B------:R-:W2:Y:S04]  /*17df0*/  LDL.LU R9, [R1+0x7c0] ;  /* 0x0007c00001097983 */ /* 0x000ea80000300800 */
[----:B------:R-:W2:Y:S01]  /*17e00*/  LDL.LU R10, [R1+0x7e4] ;  /* 0x0007e400010a7983 */ /* 0x000ea20000300800 */
[----:B------:R-:W-:-:S03]  /*17e10*/  F2FP.PACK_AB R0, R29, R0 ;  /* 0x000000001d00723e */ /* 0x000fc600000000ff */
[----:B------:R-:W2:Y:S04]  /*17e20*/  LDL.LU R11, [R1+0x7e0] ;  /* 0x0007e000010b7983 */ /* 0x000ea80000300800 */
[----:B------:R-:W2:Y:S04]  /*17e30*/  LDL.LU R24, [R1+0x7f4] ;  /* 0x0007f40001187983 */ /* 0x000ea80000300800 */
[----:B------:R-:W2:Y:S04]  /*17e40*/  LDL.LU R25, [R1+0x7f0] ;  /* 0x0007f00001197983 */ /* 0x000ea80000300800 */
[----:B------:R-:W2:Y:S04]  /*17e50*/  LDL.LU R26, [R1+0x584] ;  /* 0x00058400011a7983 */ /* 0x000ea80000300800 */
[----:B------:R-:W2:Y:S04]  /*17e60*/  LDL.LU R27, [R1+0x580] ;  /* 0x00058000011b7983 */ /* 0x000ea80000300800 */
[----:B------:R0:W-:Y:S04]  /*17e70*/  STL [R1+0xdac], R28 ;  /* 0x000dac1c01007387 */ /* 0x0001e80000100800 */
[----:B0-----:R-:W2:Y:S04]  /*17e80*/  LDL.LU R28, [R1+0x7a8] ;  /* 0x0007a800011c7983 */ /* 0x001ea80000300800 */
[----:B------:R-:W2:Y:S04]  /*17e90*/  LDL.LU R29, [R1+0x120c] ;  /* 0x00120c00011d7983 */ /* 0x000ea80000300800 */
[----:B------:R0:W-:Y:S04]  /*17ea0*/  STL [R1+0x8ac], R0 ;  /* 0x0008ac0001007387 */ /* 0x0001e80000100800 */
[----:B0-----:R-:W2:Y:S02]  /*17eb0*/  LDL.LU R0, [R1+0x1208] ;  /* 0x0012080001007983 */ /* 0x001ea40000300800 */
[----:B--2---:R-:W-:-:S02]  /*17ec0*/  F2FP.PACK_AB R0, R29, R0 ;  /* 0x000000001d00723e */ /* 0x004fc400000000ff */
        /* <DEDUP_REMOVED lines=65> */
[----:B------:R2:W-:Y:S01]  /*182e0*/  STL [R1+0x768], R28 ;  /* 0x0007681c01007387 */ /* 0x0005e20000100800 */
[----:B------:R-:W-:Y:S02]  /*182f0*/  F2FP.PACK_AB R3, R3, R5 ;  /* 0x000000050303723e */ /* 0x000fe400000000ff */
[----:B--2---:R-:W-:Y:S02]  /*18300*/  F2FP.PACK_AB R28, R0, R29 ;  /* 0x0000001d001c723e */ /* 0x004fe400000000ff */
[----:B------:R-:W-:Y:S02]  /*18310*/  F2FP.PACK_AB R0, R4, R2 ;  /* 0x000000020400723e */ /* 0x000fe400000000ff */
[----:B---3--:R-:W-:Y:S01]  /*18320*/  F2FP.PACK_AB R4, R23, R21 ;  /* 0x000000151704723e */ /* 0x008fe200000000ff */
[----:B------:R-:W-:Y:S01]  /*18330*/  STL [R1+0x764], R28 ;  /* 0x0007641c01007387 */ /* 0x000fe20000100800 */
[----:B----4-:R-:W-:-:S03]  /*18340*/  F2FP.PACK_AB R2, R19, R17 ;  /* 0x000000111302723e */ /* 0x010fc600000000ff */
[----:B------:R0:W-:Y:S04]  /*18350*/  STL [R1+0x760], R0 ;  /* 0x0007600001007387 */ /* 0x0001e80000100800 */
[----:B------:R1:W-:Y:S01]  /*18360*/  STL [R1+0x75c], R4 ;  /* 0x00075c0401007387 */ /* 0x0003e20000100800 */
[----:B0-----:R-:W-:-:S03]  /*18370*/  F2FP.PACK_AB R0, R15, R13 ;  /* 0x0000000d0f00723e */ /* 0x001fc600000000ff */
[----:B------:R0:W-:Y:S01]  /*18380*/  STL [R1+0x758], R2 ;  /* 0x0007580201007387 */ /* 0x0001e20000100800 */
[----:B-1----:R-:W-:-:S03]  /*18390*/  F2FP.PACK_AB R4, R22, R20 ;  /* 0x000000141604723e */ /* 0x002fc600000000ff */
[----:B------:R1:W-:Y:S01]  /*183a0*/  STL [R1+0x754], R0 ;  /* 0x0007540001007387 */ /* 0x0003e20000100800 */
[----:B0-----:R-:W-:-:S03]  /*183b0*/  F2FP.PACK_AB R2, R18, R16 ;  /* 0x000000101202723e */ /* 0x001fc600000000ff */
[----:B------:R-:W-:Y:S01]  /*183c0*/  STL [R1+0x750], R4 ;  /* 0x0007500401007387 */ /* 0x000fe20000100800 */
[----:B-1----:R-:W-:-:S03]  /*183d0*/  F2FP.PACK_AB R0, R14, R12 ;  /* 0x0000000c0e00723e */ /* 0x002fc600000000ff */
[----:B------:R0:W-:Y:S04]  /*183e0*/  STL [R1+0x74c], R2 ;  /* 0x00074c0201007387 */ /* 0x0001e80000100800 */
[----:B------:R1:W-:Y:S04]  /*183f0*/  STL [R1+0x748], R0 ;  /* 0x0007480001007387 */ /* 0x0003e80000100800 */
[----:B------:R2:W-:Y:S01]  /*18400*/  STL [R1+0x744], R3 ;  /* 0x0007440301007387 */ /* 0x0005e20000100800 */
[----:B0-----:R-:W-:Y:S02]  /*18410*/  F2FP.PACK_AB R2, R6, R7 ;  /* 0x000000070602723e */ /* 0x001fe400000000ff */
[----:B-1----:R-:W-:-:S03]  /*18420*/  F2FP.PACK_AB R0, R8, R9 ;  /* 0x000000090800723e */ /* 0x002fc600000000ff */
[----:B------:R0:W-:Y:S01]  /*18430*/  STL [R1+0x740], R2 ;  /* 0x0007400201007387 */ /* 0x0001e20000100800 */
[----:B--2---:R-:W-:-:S03]  /*18440*/  F2FP.PACK_AB R3, R10, R11 ;  /* 0x0000000b0a03723e */ /* 0x004fc600000000ff */
[----:B------:R1:W-:Y:S04]  /*18450*/  STL [R1+0x72c], R0 ;  /* 0x00072c0001007387 */ /* 0x0003e80000100800 */
[----:B------:R-:W-:Y:S04]  /*18460*/  STL [R1+0x728], R3 ;  /* 0x0007280301007387 */ /* 0x000fe80000100800 */
[----:B------:R-:W2:Y:S01]  /*18470*/  LDL.LU R28, [R1+0x8b8] ;  /* 0x0008b800011c7983 */ /* 0x000ea20000300800 */
[----:B0-----:R-:W-:Y:S02]  /*18480*/  F2FP.PACK_AB R2, R24, R25 ;  /* 0x000000191802723e */ /* 0x001fe400000000ff */
[----:B-1----:R-:W-:-:S03]  /*18490*/  F2FP.PACK_AB R0, R26, R27 ;  /* 0x0000001b1a00723e */ /* 0x002fc600000000ff */
[----:B------:R-:W-:Y:S04]  /*184a0*/  STL [R1+0x724], R2 ;  /* 0x0007240201007387 */ /* 0x000fe80000100800 */
[----:B--2---:R0:W-:Y:S04]  /*184b0*/  STL [R1+0x10fc], R28 ;  /* 0x0010fc1c01007387 */ /* 0x0041e80000100800 */
[----:B------:R-:W-:Y:S04]  /*184c0*/  STL [R1+0x720], R0 ;  /* 0x0007200001007387 */ /* 0x000fe80000100800 */
        /* <DEDUP_REMOVED lines=33> */
[----:B------:R-:W3:Y:S04]  /*186e0*/  LDL.LU R0, [R1+0x8dc] ;  /* 0x0008dc0001007983 */ /* 0x000ee80000300800 */
[----:B---3--:R0:W-:Y:S04]  /*186f0*/  STL [R1+0x10f8], R0 ;  /* 0x0010f80001007387 */ /* 0x0081e80000100800 */
[----:B0-----:R-:W3:Y:S04]  /*18700*/  LDL.LU R0, [R1+0x8bc] ;  /* 0x0008bc0001007983 */ /* 0x001ee80000300800 */
        /* <DEDUP_REMOVED lines=33> */
[----:B0-----:R-:W2:Y:S04]  /*18920*/  LDL.LU R0, [R1+0x80c] ;  /* 0x00080c0001007983 */ /* 0x001ea80000300800 */
[----:B------:R-:W3:Y:S04]  /*18930*/  LDL.LU R29, [R1+0x8d8] ;  /* 0x0008d800011d7983 */ /* 0x000ee80000300800 */
[----:B------:R-:W4:Y:S04]  /*18940*/  LDL.LU R4, [R1+0x81c] ;  /* 0x00081c0001047983 */ /* 0x000f280000300800 */
        /* <DEDUP_REMOVED lines=25> */
[----:B--2---:R-:W-:-:S03]  /*18ae0*/  F2FP.PACK_AB R28, R0, R28 ;  /* 0x0000001c001c723e */ /* 0x004fc600000000ff */
        /* <DEDUP_REMOVED lines=70> */
[----:B---3--:R-:W-:Y:S02]  /*18f50*/  F2FP.PACK_AB R3, R3, R5 ;  /* 0x000000050303723e */ /* 0x008fe400000000ff */
[----:B--2---:R-:W-:Y:S02]  /*18f60*/  F2FP.PACK_AB R28, R0, R29 ;  /* 0x0000001d001c723e */ /* 0x004fe400000000ff */
[----:B----4-:R-:W-:Y:S02]  /*18f70*/  F2FP.PACK_AB R0, R4, R2 ;  /* 0x000000020400723e */ /* 0x010fe400000000ff */
[----:B------:R-:W-:Y:S01]  /*18f80*/  F2FP.PACK_AB R4, R23, R21 ;  /* 0x000000151704723e */ /* 0x000fe200000000ff */
[----:B------:R-:W-:Y:S01]  /*18f90*/  STL [R1+0x664], R28 ;  /* 0x0006641c01007387 */ /* 0x000fe20000100800 */
[----:B------:R-:W-:-:S03]  /*18fa0*/  F2FP.PACK_AB R2, R19, R17 ;  /* 0x000000111302723e */ /* 0x000fc600000000ff */
        /* <DEDUP_REMOVED lines=776> */
[----:B------:R-:W2:Y:S03]  /*1c030*/  LDL.LU R0, [R1+0xed8] ;  /* 0x000ed80001007983 */ /* 0x000ea60000300800 */
[----:B------:R0:W-:Y:S02]  /*1c040*/  STL [R1+0xe0], R28 ;  /* 0x0000e01c01007387 */ /* 0x0001e40000100800 */
[----:B0-----:R-:W2:Y:S02]  /*1c050*/  LDL.LU R28, [R1+0xed4] ;  /* 0x000ed400011c7983 */ /* 0x001ea40000300800 */
[----:B--2---:R-:W-:Y:S02]  /*1c060*/  F2FP.PACK_AB R28, R0, R28 ;  /* 0x0000001c001c723e */ /* 0x004fe400000000ff */
[----:B------:R-:W2:Y:S03]  /*1c070*/  LDL.LU R0, [R1+0xed0] ;  /* 0x000ed00001007983 */ /* 0x000ea60000300800 */
[----:B------:R0:W-:Y:S02]  /*1c080*/  STL [R1+0xdc], R28 ;  /* 0x0000dc1c01007387 */ /* 0x0001e40000100800 */
[----:B0-----:R-:W2:Y:S02]  /*1c090*/  LDL.LU R28, [R1+0xecc] ;  /* 0x000ecc00011c7983 */ /* 0x001ea40000300800 */
[----:B--2---:R-:W-:-:S02]  /*1c0a0*/  F2FP.PACK_AB R28, R0, R28 ;  /* 0x0000001c001c723e */ /* 0x004fc400000000ff */
[----:B------:R-:W2:Y:S03]  /*1c0b0*/  LDL.LU R0, [R1+0xec8] ;  /* 0x000ec80001007983 */ /* 0x000ea60000300800 */
[----:B------:R2:W-:Y:S01]  /*1c0c0*/  STL [R1+0xd8], R28 ;  /* 0x0000d81c01007387 */ /* 0x0005e20000100800 */
[----:B---3--:R-:W-:Y:S02]  /*1c0d0*/  F2FP.PACK_AB R3, R3, R5 ;  /* 0x000000050303723e */ /* 0x008fe400000000ff */
[----:B--2---:R-:W-:Y:S01]  /*1c0e0*/  F2FP.PACK_AB R28, R0, R29 ;  /* 0x0000001d001c723e */ /* 0x004fe200000000ff */
[----:B----4-:R-:W-:Y:S01]  /*1c0f0*/  F2FP.PACK_AB R0, R4, R2 ;  /* 0x000000020400723e */ /* 0x010fe200000000ff */
[----:B------:R-:W-:Y:S02]  /*1c100*/  F2FP.PACK_AB R4, R23, R21 ;  /* 0x000000151704723e */ /* 0x000fe400000000ff */
[----:B------:R-:W-:Y:S01]  /*1c110*/  F2FP.PACK_AB R2, R19, R17 ;  /* 0x000000111302723e */ /* 0x000fe200000000ff */
[----:B------:R-:W-:Y:S01]  /*1c120*/  STL [R1+0xd4], R28 ;  /* 0x0000d41c01007387 */ /* 0x000fe20000100800 */
[----:B------:R0:W-:Y:S02]  /*1c130*/  STL [R1+0xd0], R0 ;  /* 0x0000d00001007387 */ /* 0x0001e40000100800 */
[----:B------:R1:W-:Y:S02]  /*1c140*/  STL [R1+0xcc], R4 ;  /* 0x0000cc0401007387 */ /* 0x0003e40000100800 */
[----:B------:R2:W-:Y:S01]  /*1c150*/  STL [R1+0xc8], R2 ;  /* 0x0000c80201007387 */ /* 0x0005e20000100800 */
[----:B0-----:R-:W-:-:S02]  /*1c160*/  F2FP.PACK_AB R0, R15, R13 ;  /* 0x0000000d0f00723e */ /* 0x001fc400000000ff */
[----:B-1----:R-:W-:Y:S02]  /*1c170*/  F2FP.PACK_AB R4, R22, R20 ;  /* 0x000000141604723e */ /* 0x002fe400000000ff */
[----:B--2---:R-:W-:Y:S01]  /*1c180*/  F2FP.PACK_AB R2, R18, R16 ;  /* 0x000000101202723e */ /* 0x004fe200000000ff */
[----:B------:R0:W-:Y:S02]  /*1c190*/  STL [R1+0xc4], R0 ;  /* 0x0000c40001007387 */ /* 0x0001e40000100800 */
[----:B------:R-:W-:Y:S02]  /*1c1a0*/  STL [R1+0xc0], R4 ;  /* 0x0000c00401007387 */ /* 0x000fe40000100800 */
[----:B------:R1:W-:Y:S01]  /*1c1b0*/  STL [R1+0xbc], R2 ;  /* 0x0000bc0201007387 */ /* 0x0003e20000100800 */
[----:B0-----:R-:W-:Y:S02]  /*1c1c0*/  F2FP.PACK_AB R0, R14, R12 ;  /* 0x0000000c0e00723e */ /* 0x001fe400000000ff */
[----:B-1----:R-:W-:-:S03]  /*1c1d0*/  F2FP.PACK_AB R2, R6, R7 ;  /* 0x000000070602723e */ /* 0x002fc600000000ff */
[----:B------:R0:W-:Y:S01]  /*1c1e0*/  STL [R1+0xb8], R0 ;  /* 0x0000b80001007387 */ /* 0x0001e20000100800 */
[----:B------:R1:W-:Y:S02]  /*1c1f0*/  STL [R1+0xb4], R3 ;  /* 0x0000b40301007387 */ /* 0x0003e40000100800 */
[----:B------:R2:W-:Y:S01]  /*1c200*/  STL [R1+0xb0], R2 ;  /* 0x0000b00201007387 */ /* 0x0005e20000100800 */
[----:B0-----:R-:W-:Y:S02]  /*1c210*/  F2FP.PACK_AB R0, R8, R9 ;  /* 0x000000090800723e */ /* 0x001fe400000000ff */
[----:B-1----:R-:W-:-:S03]  /*1c220*/  F2FP.PACK_AB R3, R10, R11 ;  /* 0x0000000b0a03723e */ /* 0x002fc600000000ff */
[----:B------:R0:W-:Y:S02]  /*1c230*/  STL [R1+0xac], R0 ;  /* 0x0000ac0001007387 */ /* 0x0001e40000100800 */
[----:B------:R-:W-:Y:S02]  /*1c240*/  STL [R1+0xa8], R3 ;  /* 0x0000a80301007387 */ /* 0x000fe40000100800 */
[----:B------:R-:W3:Y:S01]  /*1c250*/  LDL.LU R28, [R1+0x298] ;  /* 0x00029800011c7983 */ /* 0x000ee20000300800 */
[----:B--2---:R-:W-:Y:S02]  /*1c260*/  F2FP.PACK_AB R2, R24, R25 ;  /* 0x000000191802723e */ /* 0x004fe400000000ff */
[----:B0-----:R-:W-:-:S03]  /*1c270*/  F2FP.PACK_AB R0, R26, R27 ;  /* 0x0000001b1a00723e */ /* 0x001fc600000000ff */
[----:B------:R-:W-:Y:S04]  /*1c280*/  STL [R1+0xa4], R2 ;  /* 0x0000a40201007387 */ /* 0x000fe80000100800 */
[----:B---3--:R0:W-:Y:S01]  /*1c290*/  STL [R1+0xe40], R28 ;  /* 0x000e401c01007387 */ /* 0x0081e20000100800 */
[----:B------:R-:W-:Y:S03]  /*1c2a0*/  STL [R1+0xa0], R0 ;  /* 0x0000a00001007387 */ /* 0x000fe60000100800 */
        /* <DEDUP_REMOVED lines=32> */
[----:B0-----:R-:W2:Y:S01]  /*1c4b0*/  LDL.LU R28, [R1+0x178] ;  /* 0x00017800011c7983 */ /* 0x001ea20000300800 */
[----:B------:R-:W3:Y:S03]  /*1c4c0*/  LDL.LU R0, [R1+0x2ac] ;  /* 0x0002ac0001007983 */ /* 0x000ee60000300800 */
        /* <DEDUP_REMOVED lines=35> */
[----:B0-----:R-:W2:Y:S01]  /*1c700*/  LDL.LU R0, [R1+0x17c] ;  /* 0x00017c0001007983 */ /* 0x001ea20000300800 */
[----:B------:R-:W3:Y:S02]  /*1c710*/  LDL.LU R29, [R1+0x2a8] ;  /* 0x0002a800011d7983 */ /* 0x000ee40000300800 */
[----:B------:R-:W4:Y:S02]  /*1c720*/  LDL.LU R4, [R1+0x2bc] ;  /* 0x0002bc0001047983 */ /* 0x000f240000300800 */
[----:B------:R-:W4:Y:S01]  /*1c730*/  LDL.LU R2, [R1+0x2b8] ;  /* 0x0002b80001027983 */ /* 0x000f220000300800 */
[----:B------:R-:W3:Y:S01]  /*1c740*/  LDL.LU R23, [R1+0x284] ;  /* 0x0002840001177983 */ /* 0x000ee20000300800 */
[----:B------:R-:W3:Y:S02]  /*1c750*/  LDL.LU R21, [R1+0x280] ;  /* 0x0002800001157983 */ /* 0x000ee40000300800 */
[----:B------:R-:W3:Y:S02]  /*1c760*/  LDL.LU R19, [R1+0x294] ;  /* 0x0002940001137983 */ /* 0x000ee40000300800 */
[----:B------:R-:W3:Y:S01]  /*1c770*/  LDL.LU R17, [R1+0x290] ;  /* 0x0002900001117983 */ /* 0x000ee20000300800 */
        /* <DEDUP_REMOVED lines=90> */
[----:B------:R2:W-:Y:S01]  /*1cd20*/  STL [R1+0x58], R28 ;  /* 0x0000581c01007387 */ /* 0x0005e20000100800 */
[----:B---3--:R-:W-:-:S02]  /*1cd30*/  F2FP.PACK_AB R3, R3, R5 ;  /* 0x000000050303723e */ /* 0x008fc400000000ff */
        /* <DEDUP_REMOVED lines=18> */
[----:B------:R-:W-:Y:S01]  /*1ce60*/  STL [R1+0x30], R2 ;  /* 0x0000300201007387 */ /* 0x000fe20000100800 */
[----:B0-----:R-:W-:Y:S02]  /*1ce70*/  F2FP.PACK_AB R0, R8, R9 ;  /* 0x000000090800723e */ /* 0x001fe400000000ff */
[----:B-1----:R-:W-:-:S03]  /*1ce80*/  F2FP.PACK_AB R3, R10, R11 ;  /* 0x0000000b0a03723e */ /* 0x002fc600000000ff */
[----:B------:R0:W-:Y:S02]  /*1ce90*/  STL [R1+0x2c], R0 ;  /* 0x00002c0001007387 */ /* 0x0001e40000100800 */
[----:B------:R-:W-:Y:S01]  /*1cea0*/  STL [R1+0x28], R3 ;  /* 0x0000280301007387 */ /* 0x000fe20000100800 */
[----:B0-----:R-:W-:Y:S02]  /*1ceb0*/  F2FP.PACK_AB R0, R26, R27 ;  /* 0x0000001b1a00723e */ /* 0x001fe400000000ff */
[----:B------:R-:W2:Y:S01]  /*1cec0*/  LDL.LU R27, [R1+0x4e8] ;  /* 0x0004e800011b7983 */ /* 0x000ea20000300800 */
[----:B------:R-:W-:-:S05]  /*1ced0*/  F2FP.PACK_AB R2, R24, R25 ;  /* 0x000000191802723e */ /* 0x000fca00000000ff */
[----:B------:R-:W-:Y:S04]  /*1cee0*/  STL [R1+0x24], R2 ;  /* 0x0000240201007387 */ /* 0x000fe80000100800 */
[----:B--2---:R0:W-:Y:S01]  /*1cef0*/  STL [R1+0xdfc], R27 ;  /* 0x000dfc1b01007387 */ /* 0x0041e20000100800 */
        /* <DEDUP_REMOVED lines=35> */
[----:B------:R-:W3:Y:S03]  /*1d130*/  LDL.LU R25, [R1+0x508] ;  /* 0x0005080001197983 */ /* 0x000ee60000300800 */
[----:B---3--:R0:W-:Y:S04]  /*1d140*/  STL [R1+0xdf4], R25 ;  /* 0x000df41901007387 */ /* 0x0081e80000100800 */
[----:B0-----:R-:W3:Y:S01]  /*1d150*/  LDL.LU R25, [R1+0x4fc] ;  /* 0x0004fc0001197983 */ /* 0x001ee20000300800 */
[----:B------:R-:W4:Y:S03]  /*1d160*/  LDL.LU R24, [R1+0x518] ;  /* 0x0005180001187983 */ /* 0x000f260000300800 */
[----:B----4-:R0:W-:Y:S04]  /*1d170*/  STL [R1+0xdf0], R24 ;  /* 0x000df01801007387 */ /* 0x0101e80000100800 */
[----:B0-----:R-:W4:Y:S01]  /*1d180*/  LDL.LU R24, [R1+0x50c] ;  /* 0x00050c0001187983 */ /* 0x001f220000300800 */
[----:B------:R-:W2:Y:S03]  /*1d190*/  LDL.LU R7, [R1+0x4e0] ;  /* 0x0004e00001077983 */ /* 0x000ea60000300800 */
[----:B--2---:R0:W-:Y:S04]  /*1d1a0*/  STL [R1+0xdec], R7 ;  /* 0x000dec0701007387 */ /* 0x0041e80000100800 */
[----:B0-----:R-:W2:Y:S01]  /*1d1b0*/  LDL.LU R7, [R1+0x51c] ;  /* 0x00051c0001077983 */ /* 0x001ea20000300800 */
        /* <DEDUP_REMOVED lines=42> */
[----:B------:R-:W2:Y:S01]  /*1d460*/  LDL.LU R28, [R1+0xabc] ;  /* 0x000abc00011c7983 */ /* 0x000ea20000300800 */
[----:B------:R-:W-:-:S02]  /*1d470*/  F2FP.PACK_AB R27, R26, R27 ;  /* 0x0000001b1a1b723e */ /* 0x000fc400000000ff */
[----:B--2---:R0:W-:Y:S04]  /*1d480*/  STL [R1+0xdb0], R28 ;  /* 0x000db01c01007387 */ /* 0x0041e80000100800 */
[----:B0-----:R-:W2:Y:S01]  /*1d490*/  LDL.LU R28, [R1+0xa8c] ;  /* 0x000a8c00011c7983 */ /* 0x001ea20000300800 */
[----:B------:R-:W2:Y:S02]  /*1d4a0*/  LDL.LU R16, [R1+0xab8] ;  /* 0x000ab80001107983 */ /* 0x000ea40000300800 */
[----:B------:R-:W2:Y:S02]  /*1d4b0*/  LDL.LU R0, [R1+0xa64] ;  /* 0x000a640001007983 */ /* 0x000ea40000300800 */
[----:B------:R-:W2:Y:S01]  /*1d4c0*/  LDL.LU R23, [R1+0xa60] ;  /* 0x000a600001177983 */ /* 0x000ea20000300800 */
[----:B------:R-:W2:Y:S01]  /*1d4d0*/  LDL.LU R29, [R1+0xa74] ;  /* 0x000a7400011d7983 */ /* 0x000ea20000300800 */
[----:B------:R-:W2:Y:S02]  /*1d4e0*/  LDL.LU R22, [R1+0xa70] ;  /* 0x000a700001167983 */ /* 0x000ea40000300800 */
[----:B------:R-:W2:Y:S02]  /*1d4f0*/  LDL.LU R2, [R1+0xa84] ;  /* 0x000a840001027983 */ /* 0x000ea40000300800 */
[----:B------:R-:W2:Y:S01]  /*1d500*/  LDL.LU R21, [R1+0xa80] ;  /* 0x000a800001157983 */ /* 0x000ea20000300800 */
[----:B------:R-:W2:Y:S01]  /*1d510*/  LDL.LU R20, [R1+0xab4] ;  /* 0x000ab40001147983 */ /* 0x000ea20000300800 */
[----:B------:R-:W2:Y:S02]  /*1d520*/  LDL.LU R3, [R1+0xab0] ;  /* 0x000ab00001037983 */ /* 0x000ea40000300800 */
[----:B------:R-:W2:Y:S02]  /*1d530*/  LDL.LU R26, [R1+0xe38] ;  /* 0x000e3800011a7983 */ /* 0x000ea40000300800 */
        /* <DEDUP_REMOVED lines=28> */
[----:B------:R0:W-:Y:S02]  /*1d700*/  STL [R1], R27 ;  /* 0x0000001b01007387 */ /* 0x0001e40000100800 */
[----:B0-----:R-:W2:Y:S02]  /*1d710*/  LDL.LU R27, [R1+0xdfc] ;  /* 0x000dfc00011b7983 */ /* 0x001ea40000300800 */
[----:B--2---:R-:W-:Y:S02]  /*1d720*/  F2FP.PACK_AB R27, R26, R27 ;  /* 0x0000001b1a1b723e */ /* 0x004fe400000000ff */
[----:B------:R-:W3:Y:S02]  /*1d730*/  LDL.LU R26, [R1+0xdf8] ;  /* 0x000df800011a7983 */ /* 0x000ee40000300800 */
[----:B---3--:R-:W-:-:S02]  /*1d740*/  F2FP.PACK_AB R26, R25, R26 ;  /* 0x0000001a191a723e */ /* 0x008fc400000000ff */
[----:B------:R-:W4:Y:S02]  /*1d750*/  LDL.LU R25, [R1+0xdf4] ;  /* 0x000df40001197983 */ /* 0x000f240000300800 */
[----:B----4-:R-:W-:Y:S02]  /*1d760*/  F2FP.PACK_AB R25, R24, R25 ;  /* 0x000000191819723e */ /* 0x010fe400000000ff */
[----:B------:R-:W2:Y:S02]  /*1d770*/  LDL.LU R24, [R1+0xdf0] ;  /* 0x000df00001187983 */ /* 0x000ea40000300800 */
[----:B--2---:R-:W-:Y:S02]  /*1d780*/  F2FP.PACK_AB R24, R7, R24 ;  /* 0x000000180718723e */ /* 0x004fe400000000ff */
[----:B------:R-:W2:Y:S02]  /*1d790*/  LDL.LU R7, [R1+0xdec] ;  /* 0x000dec0001077983 */ /* 0x000ea40000300800 */
[----:B--2---:R-:W-:-:S02]  /*1d7a0*/  F2FP.PACK_AB R7, R6, R7 ;  /* 0x000000070607723e */ /* 0x004fc400000000ff */
[----:B------:R-:W2:Y:S02]  /*1d7b0*/  LDL.LU R6, [R1+0xde8] ;  /* 0x000de80001067983 */ /* 0x000ea40000300800 */
[----:B--2---:R-:W-:Y:S02]  /*1d7c0*/  F2FP.PACK_AB R6, R5, R6 ;  /* 0x000000060506723e */ /* 0x004fe400000000ff */
        /* <DEDUP_REMOVED lines=26> */
[----:B------:R-:W2:Y:S01]  /*1d970*/  LDL.LU R28, [R1+0xdb0] ;  /* 0x000db000011c7983 */ /* 0x000ea20000300800 */
[----:B------:R-:W-:Y:S02]  /*1d980*/  F2FP.PACK_AB R23, R0, R23 ;  /* 0x000000170017723e */ /* 0x000fe400000000ff */
[----:B------:R-:W-:-:S02]  /*1d990*/  F2FP.PACK_AB R22, R29, R22 ;  /* 0x000000161d16723e */ /* 0x000fc400000000ff */
[----:B------:R-:W-:Y:S02]  /*1d9a0*/  F2FP.PACK_AB R21, R2, R21 ;  /* 0x000000150215723e */ /* 0x000fe400000000ff */
[----:B--2---:R-:W-:Y:S02]  /*1d9b0*/  F2FP.PACK_AB R16, R28, R16 ;  /* 0x000000101c10723e */ /* 0x004fe400000000ff */
[----:B------:R0:W5:Y:S01]  /*1d9c0*/  LDL.LU R28, [R1+0xdac] ;  /* 0x000dac00011c7983 */ /* 0x0001620000300800 */
[----:B------:R-:W-:-:S03]  /*1d9d0*/  F2FP.PACK_AB R20, R20, R3 ;  /* 0x000000031414723e */ /* 0x000fc600000000ff */
.L_x_1:
[----:B0-----:R-:W0:Y:S04]  /*1d9e0*/  S2R R2, SR_TID.X ;  /* 0x0000000000027919 */ /* 0x001e280000002100 */
[----:B-1----:R-:W1:Y:S04]  /*1d9f0*/  S2R R0, SR_TID.X ;  /* 0x0000000000007919 */ /* 0x002e680000002100 */
[----:B------:R-:W-:Y:S01]  /*1da00*/  BAR.SYNC.DEFER_BLOCKING 0x0 ;  /* 0x0000000000007b1d */ /* 0x000fe20000010000 */
[----:B0-----:R-:W-:Y:S01]  /*1da10*/  IMAD.SHL.U32 R29, R2, 0x4000, RZ ;  /* 0x00004000021d7824 */ /* 0x001fe200078e00ff */
[----:B-1----:R-:W-:-:S04]  /*1da20*/  LOP3.LUT R0, R0, 0x1ff, RZ, 0xc0, !PT ;  /* 0x000001ff00007812 */ /* 0x002fc800078ec0ff */
[----:B------:R-:W-:-:S05]  /*1da30*/  LOP3.LUT R29, R29, 0x18000, RZ, 0xc0, !PT ;  /* 0x000180001d1d7812 */ /* 0x000fca00078ec0ff */
[----:B------:R-:W-:Y:S02]  /*1da40*/  IMAD R29, R0, 0x10, R29 ;  /* 0x00000010001d7824 */ /* 0x000fe400078e021d */
[C---:B------:R-:W-:Y:S02]  /*1da50*/  IMAD.SHL.U32 R0, R2.reuse, 0x20, RZ ;  /* 0x0000002002007824 */ /* 0x040fe400078e00ff */
[----:B------:R-:W-:-:S03]  /*1da60*/  IMAD.SHL.U32 R2, R2, 0x4, RZ ;  /* 0x0000000402027824 */ /* 0x000fc600078e00ff */
[----:B------:R-:W-:-:S04]  /*1da70*/  LOP3.LUT R0, R0, 0x60, RZ, 0xc0, !PT ;  /* 0x0000006000007812 */ /* 0x000fc800078ec0ff */
[----:B------:R-:W-:Y:S02]  /*1da80*/  LOP3.LUT R0, R0, 0x70, R2, 0x78, !PT ;  /* 0x0000007000007812 */ /* 0x000fe400078e7802 */
[----:B------:R-:W0:Y:S02]  /*1da90*/  S2R R2, SR_TID.X ;  /* 0x0000000000027919 */ /* 0x000e240000002100 */
[C---:B0-----:R-:W-:Y:S02]  /*1daa0*/  IMAD.SHL.U32 R3, R2.reuse, 0x1000, RZ ;  /* 0x0000100002037824 */ /* 0x041fe400078e00ff */
[----:B------:R-:W-:-:S03]  /*1dab0*/  IMAD.SHL.U32 R2, R2, 0x100, RZ ;  /* 0x0000010002027824 */ /* 0x000fc600078e00ff */
[----:B------:R-:W-:Y:S02]  /*1dac0*/  LOP3.LUT R3, R3, 0x18000, RZ, 0xc0, !PT ;  /* 0x0001800003037812 */ /* 0x000fe400078ec0ff */
[----:B------:R-:W-:-:S04]  /*1dad0*/  LOP3.LUT R2, R2, 0x6000, RZ, 0xc0, !PT ;  /* 0x0000600002027812 */ /* 0x000fc800078ec0ff */
[----:B------:R-:W-:Y:S02]  /*1dae0*/  IADD3 R2, R0, R3, R2 ;  /* 0x0000000300027210 */ /* 0x000fe40007ffe002 */
[----:B------:R-:W2:Y:S02]  /*1daf0*/  LDL.LU R3, [R1+0xd88] ;  /* 0x000d880001037983 */ /* 0x000ea40000300800 */
[----:B--2---:R-:W-:-:S05]  /*1db00*/  LOP3.LUT R0, R3, 0x300, RZ, 0xc0, !PT ;  /* 0x0000030003007812 */ /* 0x004fca00078ec0ff */
[----:B------:R-:W-:-:S05]  /*1db10*/  IMAD.IADD R0, R2, 0x1, R0 ;  /* 0x0000000102007824 */ /* 0x000fca00078e0200 */
[----:B------:R0:W-:Y:S04]  /*1db20*/  STS.128 [R0], R20 ;  /* 0x0000001400007388 */ /* 0x0001e80000000c00 */
        /* <DEDUP_REMOVED lines=28> */
[----:B------:R-:W-:Y:S04]  /*1dcf0*/  STS.128 [R0+0x80], R16 ;  /* 0x0000801000007388 */ /* 0x000fe80000000c00 */
[----:B---3--:R-:W-:Y:S04]  /*1dd00*/  STL.64 [R1+0x1058], R22 ;  /* 0x0010581601007387 */ /* 0x008fe80000100a00 */
[----:B--2---:R0:W-:Y:S04]  /*1dd10*/  STL.64 [R1+0x1050], R20 ;  /* 0x0010501401007387 */ /* 0x0041e80000100a00 */
[----:B0-----:R-:W2:Y:S04]  /*1dd20*/  LDL.LU R20, [R1] ;  /* 0x0000000001147983 */ /* 0x001ea80000300800 */
[----:B------:R-:W2:Y:S04]  /*1dd30*/  LDL.LU R21, [R1+0x4] ;  /* 0x0000040001157983 */ /* 0x000ea80000300800 */
[----:B------:R-:W2:Y:S04]  /*1dd40*/  LDL.LU R22, [R1+0x8] ;  /* 0x0000080001167983 */ /* 0x000ea80000300800 */
[----:B------:R-:W2:Y:S04]  /*1dd50*/  LDL.LU R23, [R1+0xc] ;  /* 0x00000c0001177983 */ /* 0x000ea80000300800 */
[----:B------:R-:W3:Y:S04]  /*1dd60*/  LDL.LU R16, [R1+0x80] ;  /* 0x0000800001107983 */ /* 0x000ee80000300800 */
[----:B------:R-:W3:Y:S04]  /*1dd70*/  LDL.LU R17, [R1+0x84] ;  /* 0x0000840001117983 */ /* 0x000ee80000300800 */
[----:B------:R-:W3:Y:S04]  /*1dd80*/  LDL.LU R18, [R1+0x88] ;  /* 0x0000880001127983 */ /* 0x000ee80000300800 */
[----:B------:R-:W3:Y:S04]  /*1dd90*/  LDL.LU R19, [R1+0x8c] ;  /* 0x00008c0001137983 */ /* 0x000ee80000300800 */
[----:B------:R0:W-:Y:S04]  /*1dda0*/  STS.128 [R0+0x400], R12 ;  /* 0x0004000c00007388 */ /* 0x0001e80000000c00 */
[----:B------:R1:W-:Y:S04]  /*1ddb0*/  STS.128 [R0+0x480], R8 ;  /* 0x0004800800007388 */ /* 0x0003e80000000c00 */
[----:B------:R4:W-:Y:S04]  /*1ddc0*/  STS.128 [R0+0x800], R4 ;  /* 0x0008000400007388 */ /* 0x0009e80000000c00 */
[----:B0-----:R-:W3:Y:S04]  /*1ddd0*/  LDL.LU R12, [R1+0x70] ;  /* 0x00007000010c7983 */ /* 0x001ee80000300800 */
[----:B------:R-:W3:Y:S04]  /*1dde0*/  LDL.LU R13, [R1+0x74] ;  /* 0x00007400010d7983 */ /* 0x000ee80000300800 */
[----:B------:R-:W3:Y:S04]  /*1ddf0*/  LDL.LU R14, [R1+0x78] ;  /* 0x00007800010e7983 */ /* 0x000ee80000300800 */
[----:B------:R-:W3:Y:S04]  /*1de00*/  LDL.LU R15, [R1+0x7c] ;  /* 0x00007c00010f7983 */ /* 0x000ee80000300800 */
[----:B-1----:R-:W3:Y:S04]  /*1de10*/  LDL.LU R8, [R1+0x60] ;  /* 0x0000600001087983 */ /* 0x002ee80000300800 */
[----:B------:R-:W3:Y:S04]  /*1de20*/  LDL.LU R9, [R1+0x64] ;  /* 0x0000640001097983 */ /* 0x000ee80000300800 */
[----:B------:R-:W3:Y:S04]  /*1de30*/  LDL.LU R10, [R1+0x68] ;  /* 0x00006800010a7983 */ /* 0x000ee80000300800 */
[----:B------:R-:W3:Y:S04]  /*1de40*/  LDL.LU R11, [R1+0x6c] ;  /* 0x00006c00010b7983 */ /* 0x000ee80000300800 */
[----:B----4-:R-:W4:Y:S04]  /*1de50*/  LDL.LU R4, [R1+0x50] ;  /* 0x0000500001047983 */ /* 0x010f280000300800 */
[----:B------:R-:W4:Y:S04]  /*1de60*/  LDL.LU R5, [R1+0x54] ;  /* 0x0000540001057983 */ /* 0x000f280000300800 */
[----:B------:R-:W4:Y:S04]  /*1de70*/  LDL.LU R6, [R1+0x58] ;  /* 0x0000580001067983 */ /* 0x000f280000300800 */
[----:B------:R-:W4:Y:S04]  /*1de80*/  LDL.LU R7, [R1+0x5c] ;  /* 0x00005c0001077983 */ /* 0x000f280000300800 */
[----:B------:R-:W-:Y:S04]  /*1de90*/  STS.128 [R0+0x880], R24 ;  /* 0x0008801800007388 */ /* 0x000fe80000000c00 */
[----:B--2---:R0:W-:Y:S04]  /*1dea0*/  STS.128 [R0+0xc00], R20 ;  /* 0x000c001400007388 */ /* 0x0041e80000000c00 */
[----:B0-----:R-:W2:Y:S04]  /*1deb0*/  LDL.LU.64 R22, [R1+0x1058] ;  /* 0x0010580001167983 */ /* 0x001ea80000300a00 */
[----:B------:R-:W2:Y:S04]  /*1dec0*/  LDL.LU.64 R20, [R1+0x1050] ;  /* 0x0010500001147983 */ /* 0x000ea80000300a00 */
        /* <DEDUP_REMOVED lines=11> */
[----:B------:R-:W2:Y:S01]  /*1df80*/  LDL.LU.64 R20, [R1+0x1010] ;  /* 0x0010100001147983 */ /* 0x000ea20000300a00 */
[----:B------:R-:W-:-:S02]  /*1df90*/  LOP3.LUT R3, R29, 0x20, RZ, 0x3c, !PT ;  /* 0x000000201d037812 */ /* 0x000fc400078e3cff */
[C---:B------:R-:W-:Y:S01]  /*1dfa0*/  LOP3.LUT R2, R29.reuse, 0x40, RZ, 0x3c, !PT ;  /* 0x000000401d027812 */ /* 0x040fe200078e3cff */
[----:B----4-:R-:W-:Y:S01]  /*1dfb0*/  STS.128 [R0+0x1480], R4 ;  /* 0x0014800400007388 */ /* 0x010fe20000000c00 */
[----:B------:R-:W-:-:S03]  /*1dfc0*/  LOP3.LUT R26, R29, 0x60, RZ, 0x3c, !PT ;  /* 0x000000601d1a7812 */ /* 0x000fc600078e3cff */
[----:B---3--:R-:W-:Y:S04]  /*1dfd0*/  STS.128 [R0+0x1800], R8 ;  /* 0x0018000800007388 */ /* 0x008fe80000000c00 */
[----:B------:R-:W-:Y:S04]  /*1dfe0*/  STS.128 [R0+0x1880], R12 ;  /* 0x0018800c00007388 */ /* 0x000fe80000000c00 */
[----:B------:R-:W-:Y:S04]  /*1dff0*/  STS.128 [R0+0x1c00], R16 ;  /* 0x001c001000007388 */ /* 0x000fe80000000c00 */
[----:B--2---:R-:W-:Y:S04]  /*1e000*/  STS.128 [R0+0x1c80], R20 ;  /* 0x001c801400007388 */ /* 0x004fe80000000c00 */
[----:B------:R-:W-:Y:S06]  /*1e010*/  BAR.SYNC.DEFER_BLOCKING 0x0 ;  /* 0x0000000000007b1d */ /* 0x000fec0000010000 */
[----:B------:R-:W0:Y:S04]  /*1e020*/  LDS.128 R4, [R29] ;  /* 0x000000001d047984 */ /* 0x000e280000000c00 */
[----:B0-----:R-:W-:Y:S01]  /*1e030*/  STL [R1+0x4], R5 ;  /* 0x0000040501007387 */ /* 0x001fe20000100800 */
[----:B------:R-:W-:-:S03]  /*1e040*/  IMAD.MOV.U32 R25, RZ, RZ, R4 ;  /* 0x000000ffff197224 */ /* 0x000fc600078e0004 */
[----:B------:R-:W-:Y:S04]  /*1e050*/  STL.64 [R1+0x8], R6 ;  /* 0x0000080601007387 */ /* 0x000fe80000100a00 */
[----:B------:R-:W0:Y:S04]  /*1e060*/  LDS.128 R4, [R29+0x2000] ;  /* 0x002000001d047984 */ /* 0x000e280000000c00 */
[----:B------:R-:W2:Y:S04]  /*1e070*/  LDL.LU R16, [R1+0x340] ;  /* 0x0003400001107983 */ /* 0x000ea80000300800 */
[----:B0-----:R-:W-:Y:S04]  /*1e080*/  STL.64 [R1+0x40], R4 ;  /* 0x0000400401007387 */ /* 0x001fe80000100a00 */
[----:B------:R-:W-:Y:S04]  /*1e090*/  STL.64 [R1+0x48], R6 ;  /* 0x0000480601007387 */ /* 0x000fe80000100a00 */
[----:B------:R-:W2:Y:S04]  /*1e0a0*/  LDL.LU R17, [R1+0x344] ;  /* 0x0003440001117983 */ /* 0x000ea80000300800 */
[----:B------:R-:W3:Y:S04]  /*1e0b0*/  LDL.LU R18, [R1+0x348] ;  /* 0x0003480001127983 */ /* 0x000ee80000300800 */
[----:B------:R-:W3:Y:S04]  /*1e0c0*/  LDL.LU R19, [R1+0x34c] ;  /* 0x00034c0001137983 */ /* 0x000ee80000300800 */
[----:B---3--:R-:W-:Y:S04]  /*1e0d0*/  STL.64 [R1+0xf58], R18 ;  /* 0x000f581201007387 */ /* 0x008fe80000100a00 */
[----:B--2---:R0:W-:Y:S04]  /*1e0e0*/  STL.64 [R1+0xf50], R16 ;  /* 0x000f501001007387 */ /* 0x0041e80000100a00 */
[----:B------:R-:W2:Y:S04]  /*1e0f0*/  LDL.LU R12, [R1+0x1b0] ;  /* 0x0001b000010c7983 */ /* 0x000ea80000300800 */
        /* <DEDUP_REMOVED lines=11> */
[----:B0-----:R-:W3:Y:S04]  /*1e1b0*/  LDL.LU R16, [R1+0x140] ;  /* 0x0001400001107983 */ /* 0x001ee80000300800 */
[----:B------:R-:W3:Y:S04]  /*1e1c0*/  LDL.LU R17, [R1+0x144] ;  /* 0x0001440001117983 */ /* 0x000ee80000300800 */
[----:B------:R-:W4:Y:S04]  /*1e1d0*/  LDL.LU R18, [R1+0x148] ;  /* 0x0001480001127983 */ /* 0x000f280000300800 */
[----:B------:R-:W4:Y:S04]  /*1e1e0*/  LDL.LU R19, [R1+0x14c] ;  /* 0x00014c0001137983 */ /* 0x000f280000300800 */
[----:B----4-:R-:W-:Y:S04]  /*1e1f0*/  STL.64 [R1+0xf88], R18 ;  /* 0x000f881201007387 */ /* 0x010fe80000100a00 */
[----:B---3--:R-:W-:Y:S04]  /*1e200*/  STL.64 [R1+0xf80], R16 ;  /* 0x000f801001007387 */ /* 0x008fe80000100a00 */
[----:B-1----:R-:W3:Y:S04]  /*1e210*/  LDL.LU R12, [R1+0x130] ;  /* 0x00013000010c7983 */ /* 0x002ee80000300800 */
[----:B------:R-:W3:Y:S04]  /*1e220*/  LDL.LU R13, [R1+0x134] ;  /* 0x00013400010d7983 */ /* 0x000ee80000300800 */
[----:B------:R-:W4:Y:S04]  /*1e230*/  LDL.LU R14, [R1+0x138] ;  /* 0x00013800010e7983 */ /* 0x000f280000300800 */
[----:B------:R-:W4:Y:S04]  /*1e240*/  LDL.LU R15, [R1+0x13c] ;  /* 0x00013c00010f7983 */ /* 0x000f280000300800 */
[----:B----4-:R-:W-:Y:S04]  /*1e250*/  STL.64 [R1+0xf98], R14 ;  /* 0x000f980e01007387 */ /* 0x010fe80000100a00 */
[----:B---3--:R0:W-:Y:S04]  /*1e260*/  STL.64 [R1+0xf90], R12 ;  /* 0x000f900c01007387 */ /* 0x0081e80000100a00 */
[----:B--2---:R-:W2:Y:S04]  /*1e270*/  LDL.LU R8, [R1+0x120] ;  /* 0x0001200001087983 */ /* 0x004ea80000300800 */
        /* <DEDUP_REMOVED lines=40> */
[----:B--2---:R-:W-:Y:S04]  /*1e500*/  STL.64 [R1+0x1000], R12 ;  /* 0x0010000c01007387 */ /* 0x004fe80000100a00 */
[----:B------:R-:W0:Y:S04]  /*1e510*/  LDS.128 R12, [R29+0x4000] ;  /* 0x004000001d0c7984 */ /* 0x000e280000000c00 */
[----:B------:R-:W2:Y:S04]  /*1e520*/  LDL.LU R8, [R1+0xd0] ;  /* 0x0000d00001087983 */ /* 0x000ea80000300800 */
[----:B------:R-:W2:Y:S04]  /*1e530*/  LDL.LU R9, [R1+0xd4] ;  /* 0x0000d40001097983 */ /* 0x000ea80000300800 */
[----:B------:R-:W2:Y:S04]  /*1e540*/  LDL.LU R10, [R1+0xd8] ;  /* 0x0000d800010a7983 */ /* 0x000ea80000300800 */
[----:B------:R-:W2:Y:S04]  /*1e550*/  LDL.LU R11, [R1+0xdc] ;  /* 0x0000dc00010b7983 */ /* 0x000ea80000300800 */
[----:B------:R-:W3:Y:S04]  /*1e560*/  LDL.LU R16, [R1+0x110] ;  /* 0x0001100001107983 */ /* 0x000ee80000300800 */
[----:B------:R-:W3:Y:S04]  /*1e570*/  LDL.LU R17, [R1+0x114] ;  /* 0x0001140001117983 */ /* 0x000ee80000300800 */
[----:B------:R-:W3:Y:S04]  /*1e580*/  LDL.LU R18, [R1+0x118] ;  /* 0x0001180001127983 */ /* 0x000ee80000300800 */
[----:B------:R-:W3:Y:S04]  /*1e590*/  LDL.LU R19, [R1+0x11c] ;  /* 0x00011c0001137983 */ /* 0x000ee80000300800 */
[----:B------:R-:W4:Y:S04]  /*1e5a0*/  LDL.LU R4, [R1+0x150] ;  /* 0x0001500001047983 */ /* 0x000f280000300800 */
[----:B------:R-:W4:Y:S04]  /*1e5b0*/  LDL.LU R5, [R1+0x154] ;  /* 0x0001540001057983 */ /* 0x000f280000300800 */
[----:B------:R-:W4:Y:S04]  /*1e5c0*/  LDL.LU R6, [R1+0x158] ;  /* 0x0001580001067983 */ /* 0x000f280000300800 */
[----:B------:R-:W4:Y:S04]  /*1e5d0*/  LDL.LU R7, [R1+0x15c] ;  /* 0x00015c0001077983 */ /* 0x000f280000300800 */
[----:B------:R-:W2:Y:S04]  /*1e5e0*/  LDL.LU R20, [R1+0x350] ;  /* 0x0003500001147983 */ /* 0x000ea80000300800 */
[----:B------:R-:W2:Y:S04]  /*1e5f0*/  LDL.LU R21, [R1+0x354] ;  /* 0x0003540001157983 */ /* 0x000ea80000300800 */
[----:B------:R-:W2:Y:S04]  /*1e600*/  LDL.LU R22, [R1+0x358] ;  /* 0x0003580001167983 */ /* 0x000ea80000300800 */
[----:B------:R-:W2:Y:S04]  /*1e610*/  LDL.LU R23, [R1+0x35c] ;  /* 0x00035c0001177983 */ /* 0x000ea80000300800 */
[----:B0-----:R-:W-:Y:S04]  /*1e620*/  STL.64 [R1+0x80], R12 ;  /* 0x0000800c01007387 */ /* 0x001fe80000100a00 */
[----:B------:R-:W-:Y:S04]  /*1e630*/  STL.64 [R1+0x88], R14 ;  /* 0x0000880e01007387 */ /* 0x000fe80000100a00 */
[----:B------:R-:W0:Y:S04]  /*1e640*/  LDS.128 R12, [R29+0x6000] ;  /* 0x006000001d0c7984 */ /* 0x000e280000000c00 */
[----:B0-----:R-:W-:Y:S04]  /*1e650*/  STL.64 [R1+0x190], R12 ;  /* 0x0001900c01007387 */ /* 0x001fe80000100a00 */
[----:B------:R-:W-:Y:S04]  /*1e660*/  STL.64 [R1+0x198], R14 ;  /* 0x0001980e01007387 */ /* 0x000fe80000100a00 */
[----:B------:R-:W0:Y:S04]  /*1e670*/  LDS.128 R12, [R3] ;  /* 0x00000000030c7984 */ /* 0x000e280000000c00 */
[----:B0-----:R-:W-:Y:S04]  /*1e680*/  STL.64 [R1+0x10], R12 ;  /* 0x0000100c01007387 */ /* 0x001fe80000100a00 */
[----:B------:R-:W-:Y:S04]  /*1e690*/  STL.64 [R1+0x18], R14 ;  /* 0x0000180e01007387 */ /* 0x000fe80000100a00 */
[----:B------:R-:W0:Y:S04]  /*1e6a0*/  LDS.128 R12, [R3+0x2000] ;  /* 0x00200000030c7984 */ /* 0x000e280000000c00 */
        /* <DEDUP_REMOVED lines=30> */
[----:B------:R-:W-:Y:S06]  /*1e890*/  BAR.SYNC.DEFER_BLOCKING 0x0 ;  /* 0x0000000000007b1d */ /* 0x000fec0000010000 */
[----:B0-----:R-:W-:Y:S04]  /*1e8a0*/  STL.64 [R1+0x1d0], R12 ;  /* 0x0001d00c01007387 */ /* 0x001fe80000100a00 */
[----:B------:R0:W-:Y:S04]  /*1e8b0*/  STL.64 [R1+0x1d8], R14 ;  /* 0x0001d80e01007387 */ /* 0x0001e80000100a00 */
[----:B0-----:R-:W2:Y:S04]  /*1e8c0*/  LDL.LU.64 R14, [R1+0x1008] ;  /* 0x00100800010e7983 */ /* 0x001ea80000300a00 */
[----:B------:R-:W2:Y:S04]  /*1e8d0*/  LDL.LU.64 R12, [R1+0x1000] ;  /* 0x00100000010c7983 */ /* 0x000ea80000300a00 */
[----:B--2---:R0:W-:Y:S04]  /*1e8e0*/  STS.128 [R0], R12 ;  /* 0x0000000c00007388 */ /* 0x0041e80000000c00 */
        /* <DEDUP_REMOVED lines=8> */
[----:B------:R0:W-:Y:S04]  /*1e970*/  STS.128 [R0+0x480], R8 ;  /* 0x0004800800007388 */ /* 0x0001e80000000c00 */
[----:B0-----:R-:W3:Y:S04]  /*1e980*/  LDL.LU.64 R10, [R1+0xfc8] ;  /* 0x000fc800010a7983 */ /* 0x001ee80000300a00 */
[----:B------:R-:W3:Y:S04]  /*1e990*/  LDL.LU.64 R8, [R1+0xfc0] ;  /* 0x000fc00001087983 */ /* 0x000ee80000300a00 */
[----:B--2---:R0:W-:Y:S04]  /*1e9a0*/  STS.128 [R0+0x800], R12 ;  /* 0x0008000c00007388 */ /* 0x0041e80000000c00 */
[----:B0-----:R-:W2:Y:S04]  /*1e9b0*/  LDL.LU.64 R14, [R1+0xfb8] ;  /* 0x000fb800010e7983 */ /* 0x001ea80000300a00 */
[----:B------:R-:W2:Y:S04]  /*1e9c0*/  LDL.LU.64 R12, [R1+0xfb0] ;  /* 0x000fb000010c7983 */ /* 0x000ea80000300a00 */
[----:B---3--:R0:W-:Y:S04]  /*1e9d0*/  STS.128 [R0+0x880], R8 ;  /* 0x0008800800007388 */ /* 0x0081e80000000c00 */
[----:B------:R-:W-:Y:S04]  /*1e9e0*/  STS.128 [R0+0xc80], R16 ;  /* 0x000c801000007388 */ /* 0x000fe80000000c00 */
[----:B0-----:R-:W3:Y:S04]  /*1e9f0*/  LDL.LU.64 R10, [R1+0xfa8] ;  /* 0x000fa800010a7983 */ /* 0x001ee80000300a00 */
[----:B------:R-:W3:Y:S04]  /*1ea00*/  LDL.LU.64 R8, [R1+0xfa0] ;  /* 0x000fa00001087983 */ /* 0x000ee80000300a00 */
[----:B--2---:R0:W-:Y:S04]  /*1ea10*/  STS.128 [R0+0xc00], R12 ;  /* 0x000c000c00007388 */ /* 0x0041e80000000c00 */
[----:B0-----:R-:W2:Y:S04]  /*1ea20*/  LDL.LU.64 R14, [R1+0xf98] ;  /* 0x000f9800010e7983 */ /* 0x001ea80000300a00 */
[----:B------:R-:W2:Y:S04]  /*1ea30*/  LDL.LU.64 R12, [R1+0xf90] ;  /* 0x000f9000010c7983 */ /* 0x000ea80000300a00 */
[----:B------:R-:W4:Y:S04]  /*1ea40*/  LDL.LU.64 R18, [R1+0xf88] ;  /* 0x000f880001127983 */ /* 0x000f280000300a00 */
[----:B------:R-:W4:Y:S04]  /*1ea50*/  LDL.LU.64 R16, [R1+0xf80] ;  /* 0x000f800001107983 */ /* 0x000f280000300a00 */
[----:B---3--:R0:W-:Y:S04]  /*1ea60*/  STS.128 [R0+0x1000], R8 ;  /* 0x0010000800007388 */ /* 0x0081e80000000c00 */
[----:B0-----:R-:W3:Y:S04]  /*1ea70*/  LDL.LU.64 R10, [R1+0xf78] ;  /* 0x000f7800010a7983 */ /* 0x001ee80000300a00 */
[----:B------:R-:W3:Y:S04]  /*1ea80*/  LDL.LU.64 R8, [R1+0xf70] ;  /* 0x000f700001087983 */ /* 0x000ee80000300a00 */
[----:B--2---:R0:W-:Y:S04]  /*1ea90*/  STS.128 [R0+0x1080], R12 ;  /* 0x0010800c00007388 */ /* 0x0041e80000000c00 */
[----:B----4-:R1:W-:Y:S04]  /*1eaa0*/  STS.128 [R0+0x1400], R16 ;  /* 0x0014001000007388 */ /* 0x0103e80000000c00 */
[----:B0-----:R-:W2:Y:S04]  /*1eab0*/  LDL.LU.64 R14, [R1+0xf68] ;  /* 0x000f6800010e7983 */ /* 0x001ea80000300a00 */
[----:B------:R-:W2:Y:S04]  /*1eac0*/  LDL.LU.64 R12, [R1+0xf60] ;  /* 0x000f6000010c7983 */ /* 0x000ea80000300a00 */
[----:B-1----:R-:W4:Y:S04]  /*1ead0*/  LDL.LU.64 R18, [R1+0xf58] ;  /* 0x000f580001127983 */ /* 0x002f280000300a00 */
[----:B------:R-:W4:Y:S04]  /*1eae0*/  LDL.LU.64 R16, [R1+0xf50] ;  /* 0x000f500001107983 */ /* 0x000f280000300a00 */
[----:B------:R-:W-:Y:S04]  /*1eaf0*/  STS.128 [R0+0x1480], R4 ;  /* 0x0014800400007388 */ /* 0x000fe80000000c00 */
[----:B---3--:R-:W-:Y:S04]  /*1eb00*/  STS.128 [R0+0x1800], R8 ;  /* 0x0018000800007388 */ /* 0x008fe80000000c00 */
[----:B------:R-:W-:Y:S04]  /*1eb10*/  STS.128 [R0+0x1c80], R20 ;  /* 0x001c801400007388 */ /* 0x000fe80000000c00 */
[----:B--2---:R-:W-:Y:S04]  /*1eb20*/  STS.128 [R0+0x1880], R12 ;  /* 0x0018800c00007388 */ /* 0x004fe80000000c00 */
[----:B----4-:R0:W-:Y:S04]  /*1eb30*/  STS.128 [R0+0x1c00], R16 ;  /* 0x001c001000007388 */ /* 0x0101e80000000c00 */
[----:B------:R-:W-:Y:S06]  /*1eb40*/  BAR.SYNC.DEFER_BLOCKING 0x0 ;  /* 0x0000000000007b1d */ /* 0x000fec0000010000 */
[----:B0-----:R-:W2:Y:S04]  /*1eb50*/  LDL.LU R16, [R1+0x5a0] ;  /* 0x0005a00001107983 */ /* 0x001ea80000300800 */
[----:B------:R-:W0:Y:S04]  /*1eb60*/  LDS.128 R8, [R29] ;  /* 0x000000001d087984 */ /* 0x000e280000000c00 */
[----:B------:R-:W1:Y:S04]  /*1eb70*/  LDS.128 R4, [R29+0x2000] ;  /* 0x002000001d047984 */ /* 0x000e680000000c00 */
[----:B0-----:R0:W-:Y:S04]  /*1eb80*/  STL.64 [R1+0xa0], R8 ;  /* 0x0000a00801007387 */ /* 0x0011e80000100a00 */
[----:B------:R3:W-:Y:S04]  /*1eb90*/  STL.64 [R1+0xa8], R10 ;  /* 0x0000a80a01007387 */ /* 0x0007e80000100a00 */
[----:B-1----:R-:W-:Y:S04]  /*1eba0*/  STL.64 [R1+0xe0], R4 ;  /* 0x0000e00401007387 */ /* 0x002fe80000100a00 */
[----:B------:R-:W-:Y:S04]  /*1ebb0*/  STL.64 [R1+0xe8], R6 ;  /* 0x0000e80601007387 */ /* 0x000fe80000100a00 */
[----:B------:R-:W2:Y:S04]  /*1ebc0*/  LDL.LU R17, [R1+0x5a4] ;  /* 0x0005a40001117983 */ /* 0x000ea80000300800 */
[----:B------:R-:W4:Y:S04]  /*1ebd0*/  LDL.LU R18, [R1+0x5a8] ;  /* 0x0005a80001127983 */ /* 0x000f280000300800 */
[----:B------:R-:W4:Y:S04]  /*1ebe0*/  LDL.LU R19, [R1+0x5ac] ;  /* 0x0005ac0001137983 */ /* 0x000f280000300800 */
[----:B----4-:R-:W-:Y:S04]  /*1ebf0*/  STL.64 [R1+0xe98], R18 ;  /* 0x000e981201007387 */ /* 0x010fe80000100a00 */
[----:B--2---:R1:W-:Y:S04]  /*1ec00*/  STL.64 [R1+0xe90], R16 ;  /* 0x000e901001007387 */ /* 0x0043e80000100a00 */
[----:B------:R-:W2:Y:S04]  /*1ec10*/  LDL.LU R12, [R1+0x580] ;  /* 0x00058000010c7983 */ /* 0x000ea80000300800 */
[----:B------:R-:W2:Y:S04]  /*1ec20*/  LDL.LU R13, [R1+0x584] ;  /* 0x00058400010d7983 */ /* 0x000ea80000300800 */
[----:B------:R-:W4:Y:S04]  /*1ec30*/  LDL.LU R14, [R1+0x588] ;  /* 0x00058800010e7983 */ /* 0x000f280000300800 */
[----:B------:R-:W4:Y:S04]  /*1ec40*/  LDL.LU R15, [R1+0x58c] ;  /* 0x00058c00010f7983 */ /* 0x000f280000300800 */
[----:B----4-:R-:W-:Y:S04]  /*1ec50*/  STL.64 [R1+0xea8], R14 ;  /* 0x000ea80e01007387 */ /* 0x010fe80000100a00 */
[----:B--2---:R2:W-:Y:S04]  /*1ec60*/  STL.64 [R1+0xea0], R12 ;  /* 0x000ea00c01007387 */ /* 0x0045e80000100a00 */
[----:B0-----:R-:W4:Y:S04]  /*1ec70*/  LDL.LU R8, [R1+0x550] ;  /* 0x0005500001087983 */ /* 0x001f280000300800 */
[----:B------:R-:W4:Y:S04]  /*1ec80*/  LDL.LU R9, [R1+0x554] ;  /* 0x0005540001097983 */ /* 0x000f280000300800 */
[----:B---3--:R-:W3:Y:S04]  /*1ec90*/  LDL.LU R10, [R1+0x558] ;  /* 0x00055800010a7983 */ /* 0x008ee80000300800 */
[----:B------:R-:W3:Y:S04]  /*1eca0*/  LDL.LU R11, [R1+0x55c] ;  /* 0x00055c00010b7983 */ /* 0x000ee80000300800 */
[----:B---3--:R-:W-:Y:S04]  /*1ecb0*/  STL.64 [R1+0xeb8], R10 ;  /* 0x000eb80a01007387 */ /* 0x008fe80000100a00 */
[----:B----4-:R0:W-:Y:S04]  /*1ecc0*/  STL.64 [R1+0xeb0], R8 ;  /* 0x000eb00801007387 */ /* 0x0101e80000100a00 */
[----:B-1----:R-:W3:Y:S04]  /*1ecd0*/  LDL.LU R16, [R1+0x4a0] ;  /* 0x0004a00001107983 */ /* 0x002ee80000300800 */
[----:B------:R-:W3:Y:S04]  /*1ece0*/  LDL.LU R17, [R1+0x4a4] ;  /* 0x0004a40001117983 */ /* 0x000ee80000300800 */
[----:B------:R-:W4:Y:S04]  /*1ecf0*/  LDL.LU R18, [R1+0x4a8] ;  /* 0x0004a80001127983 */ /* 0x000f280000300800 */
[----:B------:R-:W4:Y:S04]  /*1ed00*/  LDL.LU R19, [R1+0x4ac] ;  /* 0x0004ac0001137983 */ /* 0x000f280000300800 */
[----:B----4-:R-:W-:Y:S04]  /*1ed10*/  STL.64 [R1+0xec8], R18 ;  /* 0x000ec81201007387 */ /* 0x010fe80000100a00 */
[----:B---3--:R-:W-:Y:S04]  /*1ed20*/  STL.64 [R1+0xec0], R16 ;  /* 0x000ec01001007387 */ /* 0x008fe80000100a00 */
        /* <DEDUP_REMOVED lines=146> */
[----:B----4-:R-:W-:Y:S04]  /*1f650*/  STS.128 [R0+0x1c00], R16 ;  /* 0x001c001000007388 */ /* 0x010fe80000000c00 */
[----:B------:R-:W-:Y:S06]  /*1f660*/  BAR.SYNC.DEFER_BLOCKING 0x0 ;  /* 0x0000000000007b1d */ /* 0x000fec0000010000 */
[----:B------:R-:W0:Y:S04]  /*1f670*/  LDS.128 R4, [R29] ;  /* 0x000000001d047984 */ /* 0x000e280000000c00 */
[----:B------:R-:W1:Y:S04]  /*1f680*/  LDS.128 R12, [R29+0x2000] ;  /* 0x002000001d0c7984 */ /* 0x000e680000000c00 */
[----:B------:R-:W2:Y:S04]  /*1f690*/  LDS.128 R8, [R29+0x4000] ;  /* 0x004000001d087984 */ /* 0x000ea80000000c00 */
[----:B------:R-:W-:Y:S04]  /*1f6a0*/  LDS.128 R16, [R2+0x4000] ;  /* 0x0040000002107984 */ /* 0x000fe80000000c00 */
[----:B0-----:R-:W-:Y:S04]  /*1f6b0*/  STL.64 [R1+0x240], R4 ;  /* 0x0002400401007387 */ /* 0x001fe80000100a00 */
[----:B------:R-:W-:Y:S04]  /*1f6c0*/  STL.64 [R1+0x248], R6 ;  /* 0x0002480601007387 */ /* 0x000fe80000100a00 */
[----:B------:R-:W0:Y:S04]  /*1f6d0*/  LDS.128 R4, [R29+0x6000] ;  /* 0x006000001d047984 */ /* 0x000e280000000c00 */
[----:B-1----:R-:W-:Y:S04]  /*1f6e0*/  STL.64 [R1+0x280], R12 ;  /* 0x0002800c01007387 */ /* 0x002fe80000100a00 */
[----:B------:R-:W-:Y:S04]  /*1f6f0*/  STL.64 [R1+0x288], R14 ;  /* 0x0002880e01007387 */ /* 0x000fe80000100a00 */
[----:B------:R-:W-:Y:S04]  /*1f700*/  STL [R1+0xdb0], R29 ;  /* 0x000db01d01007387 */ /* 0x000fe80000100800 */
[----:B--2---:R-:W-:Y:S04]  /*1f710*/  STL.64 [R1+0x290], R8 ;  /* 0x0002900801007387 */ /* 0x004fe80000100a00 */
[----:B------:R-:W-:Y:S04]  /*1f720*/  STL.64 [R1+0x298], R10 ;  /* 0x0002980a01007387 */ /* 0x000fe80000100a00 */
[----:B------:R-:W1:Y:S04]  /*1f730*/  LDS.128 R12, [R3] ;  /* 0x00000000030c7984 */ /* 0x000e680000000c00 */
[----:B------:R-:W-:Y:S04]  /*1f740*/  LDS.128 R8, [R3+0x2000] ;  /* 0x0020000003087984 */ /* 0x000fe80000000c00 */
[----:B0-----:R-:W-:Y:S04]  /*1f750*/  STL.64 [R1+0x270], R4 ;  /* 0x0002700401007387 */ /* 0x001fe80000100a00 */
[----:B------:R-:W-:Y:S04]  /*1f760*/  STL.64 [R1+0x278], R6 ;  /* 0x0002780601007387 */ /* 0x000fe80000100a00 */
[----:B------:R-:W0:Y:S04]  /*1f770*/  LDS.128 R4, [R3+0x4000] ;  /* 0x0040000003047984 */ /* 0x000e280000000c00 */
[----:B-1----:R-:W-:Y:S04]  /*1f780*/  STL.64 [R1+0x250], R12 ;  /* 0x0002500c01007387 */ /* 0x002fe80000100a00 */
[----:B------:R-:W-:Y:S04]  /*1f790*/  STL.64 [R1+0x258], R14 ;  /* 0x0002580e01007387 */ /* 0x000fe80000100a00 */
[----:B------:R-:W1:Y:S04]  /*1f7a0*/  LDS.128 R12, [R3+0x6000] ;  /* 0x00600000030c7984 */ /* 0x000e680000000c00 */
[----:B0-----:R-:W-:Y:S01]  /*1f7b0*/  STL.64 [R1+0x230], R4 ;  /* 0x0002300401007387 */ /* 0x001fe20000100a00 */
[----:B------:R-:W-:-:S03]  /*1f7c0*/  IMAD.MOV.U32 R29, RZ, RZ, R7 ;  /* 0x000000ffff1d7224 */ /* 0x000fc600078e0007 */
[----:B------:R-:W-:Y:S04]  /*1f7d0*/  STL.64 [R1+0x260], R8 ;  /* 0x0002600801007387 */ /* 0x000fe80000100a00 */
[----:B------:R-:W-:Y:S04]  /*1f7e0*/  STL.64 [R1+0x268], R10 ;  /* 0x0002680a01007387 */ /* 0x000fe80000100a00 */
[----:B------:R-:W-:Y:S04]  /*1f7f0*/  STL [R1+0x238], R6 ;  /* 0x0002380601007387 */ /* 0x000fe80000100800 */
[----:B------:R-:W0:Y:S04]  /*1f800*/  LDS.128 R4, [R2+0x2000] ;  /* 0x0020000002047984 */ /* 0x000e280000000c00 */
[----:B------:R-:W2:Y:S04]  /*1f810*/  LDS.128 R8, [R2] ;  /* 0x0000000002087984 */ /* 0x000ea80000000c00 */
[----:B------:R-:W3:Y:S04]  /*1f820*/  LDL.LU R20, [R1+0x620] ;  /* 0x0006200001147983 */ /* 0x000ee80000300800 */
[----:B------:R-:W3:Y:S04]  /*1f830*/  LDL.LU R21, [R1+0x624] ;  /* 0x0006240001157983 */ /* 0x000ee80000300800 */
[----:B------:R-:W3:Y:S04]  /*1f840*/  LDL.LU R22, [R1+0x628] ;  /* 0x0006280001167983 */ /* 0x000ee80000300800 */
[----:B------:R-:W3:Y:S04]  /*1f850*/  LDL.LU R23, [R1+0x62c] ;  /* 0x00062c0001177983 */ /* 0x000ee80000300800 */
[----:B------:R4:W-:Y:S04]  /*1f860*/  STL [R1+0xdb4], R29 ;  /* 0x000db41d01007387 */ /* 0x0009e80000100800 */
[----:B-1----:R-:W-:Y:S04]  /*1f870*/  STL.64 [R1+0x220], R12 ;  /* 0x0002200c01007387 */ /* 0x002fe80000100a00 */
[----:B------:R-:W-:Y:S04]  /*1f880*/  STL.64 [R1+0x228], R14 ;  /* 0x0002280e01007387 */ /* 0x000fe80000100a00 */
[----:B------:R-:W1:Y:S04]  /*1f890*/  LDS.128 R12, [R26] ;  /* 0x000000001a0c7984 */ /* 0x000e680000000c00 */
[----:B0-----:R-:W-:Y:S01]  /*1f8a0*/  STL.64 [R1+0x200], R4 ;  /* 0x0002000401007387 */ /* 0x001fe20000100a00 */
[----:B----4-:R-:W-:-:S03]  /*1f8b0*/  IMAD.MOV.U32 R29, RZ, RZ, R7 ;  /* 0x000000ffff1d7224 */ /* 0x010fc600078e0007 */
[----:B--2---:R-:W-:Y:S04]  /*1f8c0*/  STL.64 [R1+0x210], R8 ;  /* 0x0002100801007387 */ /* 0x004fe80000100a00 */
[----:B------:R-:W-:Y:S04]  /*1f8d0*/  STL.64 [R1+0x218], R10 ;  /* 0x0002180a01007387 */ /* 0x000fe80000100a00 */
[----:B------:R-:W-:Y:S04]  /*1f8e0*/  STL [R1+0x208], R6 ;  /* 0x0002080601007387 */ /* 0x000fe80000100800 */
[----:B------:R-:W0:Y:S04]  /*1f8f0*/  LDS.128 R4, [R2+0x6000] ;  /* 0x0060000002047984 */ /* 0x000e280000000c00 */
[----:B------:R-:W-:Y:S04]  /*1f900*/  STL [R1+0xdb8], R29 ;  /* 0x000db81d01007387 */ /* 0x000fe80000100800 */
[----:B------:R-:W-:Y:S04]  /*1f910*/  STL [R1+0xdc0], R18 ;  /* 0x000dc01201007387 */ /* 0x000fe80000100800 */
[----:B------:R-:W-:Y:S04]  /*1f920*/  STL [R1+0xdbc], R19 ;  /* 0x000dbc1301007387 */ /* 0x000fe80000100800 */
[----:B------:R-:W-:Y:S04]  /*1f930*/  LDS.128 R8, [R26+0x4000] ;  /* 0x004000001a087984 */ /* 0x000fe80000000c00 */
[----:B-1----:R-:W-:Y:S04]  /*1f940*/  STL.64 [R1+0xdd0], R14 ;  /* 0x000dd00e01007387 */ /* 0x002fe80000100a00 */
[----:B0-----:R-:W-:Y:S04]  /*1f950*/  STL.64 [R1+0x2a0], R4 ;  /* 0x0002a00401007387 */ /* 0x001fe80000100a00 */
[----:B------:R-:W-:Y:S04]  /*1f960*/  STL.64 [R1+0x2a8], R6 ;  /* 0x0002a80601007387 */ /* 0x000fe80000100a00 */
[----:B------:R-:W0:Y:S04]  /*1f970*/  LDS.128 R4, [R26+0x2000] ;  /* 0x002000001a047984 */ /* 0x000e280000000c00 */
[----:B------:R1:W-:Y:S04]  /*1f980*/  STL.64 [R1+0xdc8], R12 ;  /* 0x000dc80c01007387 */ /* 0x0003e80000100a00 */
[----:B-1----:R-:W2:Y:S04]  /*1f990*/  LDL.LU R12, [R1+0x5e0] ;  /* 0x0005e000010c7983 */ /* 0x002ea80000300800 */
[----:B------:R-:W2:Y:S04]  /*1f9a0*/  LDL.LU R13, [R1+0x5e4] ;  /* 0x0005e400010d7983 */ /* 0x000ea80000300800 */
[----:B------:R-:W2:Y:S04]  /*1f9b0*/  LDL.LU R14, [R1+0x5e8] ;  /* 0x0005e800010e7983 */ /* 0x000ea80000300800 */
[----:B------:R-:W2:Y:S04]  /*1f9c0*/  LDL.LU R15, [R1+0x5ec] ;  /* 0x0005ec00010f7983 */ /* 0x000ea80000300800 */
[----:B0-----:R-:W-:Y:S04]  /*1f9d0*/  STL.64 [R1+0xde0], R6 ;  /* 0x000de00601007387 */ /* 0x001fe80000100a00 */
[----:B------:R-:W-:Y:S04]  /*1f9e0*/  STL.64 [R1+0xdd8], R4 ;  /* 0x000dd80401007387 */ /* 0x000fe80000100a00 */
[----:B------:R-:W0:Y:S04]  /*1f9f0*/  LDS.128 R4, [R26+0x6000] ;  /* 0x006000001a047984 */ /* 0x000e280000000c00 */
[----:B------:R-:W-:Y:S04]  /*1fa00*/  STL.64 [R1+0xdf0], R10 ;  /* 0x000df00a01007387 */ /* 0x000fe80000100a00 */
[----:B------:R-:W-:Y:S04]  /*1fa10*/  STL.64 [R1+0xde8], R8 ;  /* 0x000de80801007387 */ /* 0x000fe80000100a00 */
[----:B------:R-:W-:Y:S01]  /*1fa20*/  BAR.SYNC.DEFER_BLOCKING 0x0 ;  /* 0x0000000000007b1d */ /* 0x000fe20000010000 */
[----:B0-----:R-:W-:-:S02]  /*1fa30*/  IMAD.MOV.U32 R29, RZ, RZ, R6 ;  /* 0x000000ffff1d7224 */ /* 0x001fc400078e0006 */
[----:B------:R-:W-:Y:S02]  /*1fa40*/  IMAD.MOV.U32 R27, RZ, RZ, R7 ;  /* 0x000000ffff1b7224 */ /* 0x000fe400078e0007 */
[----:B------:R-:W-:Y:S02]  /*1fa50*/  IMAD.MOV.U32 R18, RZ, RZ, R4 ;  /* 0x000000ffff127224 */ /* 0x000fe400078e0004 */
[----:B------:R-:W-:Y:S01]  /*1fa60*/  IMAD.MOV.U32 R19, RZ, RZ, R5 ;  /* 0x000000ffff137224 */ /* 0x000fe200078e0005 */
[----:B------:R-:W-:Y:S04]  /*1fa70*/  STL [R1+0xe48], R29 ;  /* 0x000e481d01007387 */ /* 0x000fe80000100800 */
[----:B------:R-:W-:Y:S04]  /*1fa80*/  STL.64 [R1+0xe10], R26 ;  /* 0x000e101a01007387 */ /* 0x000fe80000100a00 */
[----:B------:R-:W-:Y:S04]  /*1fa90*/  STL.64 [R1+0xe08], R24 ;  /* 0x000e081801007387 */ /* 0x000fe80000100a00 */
[----:B------:R-:W-:Y:S04]  /*1faa0*/  STL.64 [R1+0xe00], R18 ;  /* 0x000e001201007387 */ /* 0x000fe80000100a00 */
[----:B------:R0:W-:Y:S04]  /*1fab0*/  STL.64 [R1+0xdf8], R16 ;  /* 0x000df81001007387 */ /* 0x0001e80000100a00 */
[----:B------:R-:W4:Y:S04]  /*1fac0*/  LDL.LU R4, [R1+0x860] ;  /* 0x0008600001047983 */ /* 0x000f280000300800 */
        /* <DEDUP_REMOVED lines=8> */
[----:B------:R-:W4:Y:S04]  /*1fb50*/  LDL.LU R19, [R1+0x79c] ;  /* 0x00079c0001137983 */ /* 0x000f280000300800 */
[----:B----4-:R-:W-:Y:S04]  /*1fb60*/  STL.64 [R1+0xe30], R18 ;  /* 0x000e301201007387 */ /* 0x010fe80000100a00 */
[----:B--2---:R0:W-:Y:S04]  /*1fb70*/  STL.64 [R1+0xe28], R16 ;  /* 0x000e281001007387 */ /* 0x0041e80000100a00 */
[----:B-1----:R-:W2:Y:S04]  /*1fb80*/  LDL.LU R4, [R1+0x750] ;  /* 0x0007500001047983 */ /* 0x002ea80000300800 */
[----:B------:R-:W2:Y:S04]  /*1fb90*/  LDL.LU R5, [R1+0x754] ;  /* 0x0007540001057983 */ /* 0x000ea80000300800 */
[----:B------:R-:W4:Y:S04]  /*1fba0*/  LDL.LU R6, [R1+0x758] ;  /* 0x0007580001067983 */ /* 0x000f280000300800 */
[----:B------:R-:W4:Y:S04]  /*1fbb0*/  LDL.LU R7, [R1+0x75c] ;  /* 0x00075c0001077983 */ /* 0x000f280000300800 */
[----:B---3--:R1:W-:Y:S04]  /*1fbc0*/  STS.128 [R0+0x80], R20 ;  /* 0x0000801400007388 */ /* 0x0083e80000000c00 */
[----:B----4-:R-:W-:Y:S04]  /*1fbd0*/  STL.64 [R1+0xe40], R6 ;  /* 0x000e400601007387 */ /* 0x010fe80000100a00 */
[----:B--2---:R-:W-:Y:S04]  /*1fbe0*/  STL.64 [R1+0xe38], R4 ;  /* 0x000e380401007387 */ /* 0x004fe80000100a00 */
[----:B0-----:R-:W2:Y:S04]  /*1fbf0*/  LDL.LU R16, [R1+0x720] ;  /* 0x0007200001107983 */ /* 0x001ea80000300800 */
[----:B------:R-:W2:Y:S04]  /*1fc00*/  LDL.LU R17, [R1+0x724] ;  /* 0x0007240001117983 */ /* 0x000ea80000300800 */
[----:B------:R-:W3:Y:S04]  /*1fc10*/  LDL.LU R18, [R1+0x728] ;  /* 0x0007280001127983 */ /* 0x000ee80000300800 */
[----:B------:R-:W3:Y:S04]  /*1fc20*/  LDL.LU R19, [R1+0x72c] ;  /* 0x00072c0001137983 */ /* 0x000ee80000300800 */
[----:B-1----:R-:W4:Y:S04]  /*1fc30*/  LDL.LU R20, [R1+0x6d0] ;  /* 0x0006d00001147983 */ /* 0x002f280000300800 */
        /* <DEDUP_REMOVED lines=11> */
[----:B0-----:R-:W2:Y:S04]  /*1fcf0*/  LDL.LU R20, [R1+0x630] ;  /* 0x0006300001147983 */ /* 0x001ea80000300800 */
[----:B------:R-:W2:Y:S04]  /*1fd00*/  LDL.LU R21, [R1+0x634] ;  /* 0x0006340001157983 */ /* 0x000ea80000300800 */
[----:B------:R-:W2:Y:S04]  /*1fd10*/  LDL.LU R22, [R1+0x638] ;  /* 0x0006380001167983 */ /* 0x000ea80000300800 */
[----:B------:R-:W2:Y:S04]  /*1fd20*/  LDL.LU R23, [R1+0x63c] ;  /* 0x00063c0001177983 */ /* 0x000ea80000300800 */
[----:B---3--:R-:W-:Y:S04]  /*1fd30*/  STL.64 [R1+0xe58], R18 ;  /* 0x000e581201007387 */ /* 0x008fe80000100a00 */
[----:B------:R-:W-:Y:S04]  /*1fd40*/  STL.64 [R1+0xe50], R16 ;  /* 0x000e501001007387 */ /* 0x000fe80000100a00 */
[----:B------:R-:W3:Y:S04]  /*1fd50*/  LDL.LU R4, [R1+0x710] ;  /* 0x0007100001047983 */ /* 0x000ee80000300800 */
[----:B------:R-:W3:Y:S04]  /*1fd60*/  LDL.LU R5, [R1+0x714] ;  /* 0x0007140001057983 */ /* 0x000ee80000300800 */
[----:B------:R-:W4:Y:S04]  /*1fd70*/  LDL.LU R6, [R1+0x718] ;  /* 0x0007180001067983 */ /* 0x000f280000300800 */
[----:B------:R-:W4:Y:S04]  /*1fd80*/  LDL.LU R7, [R1+0x71c] ;  /* 0x00071c0001077983 */ /* 0x000f280000300800 */
[----:B------:R-:W-:Y:S04]  /*1fd90*/  STS.128 [R0], R12 ;  /* 0x0000000c00007388 */ /* 0x000fe80000000c00 */
[----:B--2---:R-:W-:Y:S04]  /*1fda0*/  STS.128 [R0+0x400], R20 ;  /* 0x0004001400007388 */ /* 0x004fe80000000c00 */
[----:B----4-:R-:W-:Y:S04]  /*1fdb0*/  STL.64 [R1+0xe68], R6 ;  /* 0x000e680601007387 */ /* 0x010fe80000100a00 */
[----:B---3--:R0:W-:Y:S04]  /*1fdc0*/  STL.64 [R1+0xe60], R4 ;  /* 0x000e600401007387 */ /* 0x0081e80000100a00 */
        /* <DEDUP_REMOVED lines=21> */
[----:B------:R-:W2:Y:S04]  /*1ff20*/  LDL.LU.64 R22, [R1+0xe88] ;  /* 0x000e880001167983 */ /* 0x000ea80000300a00 */
[----:B------:R-:W2:Y:S04]  /*1ff30*/  LDL.LU.64 R20, [R1+0xe80] ;  /* 0x000e800001147983 */ /* 0x000ea80000300a00 */
[----:B--2---:R0:W-:Y:S04]  /*1ff40*/  STS.128 [R0+0x480], R20 ;  /* 0x0004801400007388 */ /* 0x0041e80000000c00 */
[----:B0-----:R-:W2:Y:S04]  /*1ff50*/  LDL.LU.64 R22, [R1+0xe78] ;  /* 0x000e780001167983 */ /* 0x001ea80000300a00 */
[----:B------:R-:W2:Y:S01]  /*1ff60*/  LDL.LU.64 R20, [R1+0xe70] ;  /* 0x000e700001147983 */ /* 0x000ea20000300a00 */
[----:B----4-:R-:W-:-:S03]  /*1ff70*/  ISETP.GE.AND P0, PT, R29, c[0x0][0x178], PT ;  /* 0x00005e001d007a0c */ /* 0x010fc60003f06270 */
[----:B------:R-:W-:Y:S04]  /*1ff80*/  STS.128 [R0+0x880], R4 ;  /* 0x0008800400007388 */ /* 0x000fe80000000c00 */
[----:B--2---:R0:W-:Y:S02]  /*1ff90*/  STS.128 [R0+0x800], R20 ;  /* 0x0008001400007388 */ /* 0x0041e40000000c00 */
[C---:B0----5:R-:W-:Y:S02]  /*1ffa0*/  IADD3 R20, R28.reuse, 0x3, RZ ;  /* 0x000000031c147810 */ /* 0x061fe40007ffe0ff */
[----:B------:R-:W-:Y:S02]  /*1ffb0*/  IADD3 R21, R28, 0x4, RZ ;  /* 0x000000041c157810 */ /* 0x000fe40007ffe0ff */
[----:B------:R-:W-:-:S02]  /*1ffc0*/  ISETP.LT.AND P3, PT, R20, c[0x0][0x17c], !P0 ;  /* 0x00005f0014007a0c */ /* 0x000fc40004761270 */
[----:B------:R-:W-:Y:S01]  /*1ffd0*/  ISETP.LT.AND P2, PT, R21, c[0x0][0x17c], !P0 ;  /* 0x00005f0015007a0c */ /* 0x000fe20004741270 */
[----:B------:R-:W2:Y:S04]  /*1ffe0*/  LDL.LU R20, [R1+0x740] ;  /* 0x0007400001147983 */ /* 0x000ea80000300800 */
[----:B------:R-:W2:Y:S04]  /*1fff0*/  LDL.LU R21, [R1+0x744] ;  /* 0x0007440001157983 */ /* 0x000ea80000300800 */
[----:B------:R-:W2:Y:S04]  /*20000*/  LDL.LU R22, [R1+0x748] ;  /* 0x0007480001167983 */ /* 0x000ea80000300800 */
[----:B------:R-:W2:Y:S04]  /*20010*/  LDL.LU R23, [R1+0x74c] ;  /* 0x00074c0001177983 */ /* 0x000ea80000300800 */
[----:B------:R-:W4:Y:S04]  /*20020*/  LDL.LU.64 R6, [R1+0xe68] ;  /* 0x000e680001067983 */ /* 0x000f280000300a00 */
[----:B------:R-:W4:Y:S01]  /*20030*/  LDL.LU.64 R4, [R1+0xe60] ;  /* 0x000e600001047983 */ /* 0x000f220000300a00 */
[----:B------:R-:W-:-:S03]  /*20040*/  IADD3 R3, R28, 0x2, RZ ;  /* 0x000000021c037810 */ /* 0x000fc60007ffe0ff */
[----:B---3--:R0:W-:Y:S01]  /*20050*/  STS.128 [R0+0xc00], R16 ;  /* 0x000c001000007388 */ /* 0x0081e20000000c00 */
[----:B------:R-:W-:Y:S01]  /*20060*/  ISETP.LT.AND P4, PT, R3, c[0x0][0x17c], !P0 ;  /* 0x00005f0003007a0c */ /* 0x000fe20004781270 */
[----:B------:R-:W-:Y:S02]  /*20070*/  IMAD R3, R29, c[0x0][0x194], RZ ;  /* 0x000065001d037a24 */ /* 0x000fe400078e02ff */
[----:B0-----:R-:W3:Y:S04]  /*20080*/  LDL.LU.64 R18, [R1+0xe58] ;  /* 0x000e580001127983 */ /* 0x001ee80000300a00 */
[----:B------:R-:W3:Y:S04]  /*20090*/  LDL.LU.64 R16, [R1+0xe50] ;  /* 0x000e500001107983 */ /* 0x000ee80000300a00 */
[----:B------:R-:W2:Y:S04]  /*200a0*/  LDL.LU R29, [R1+0xe48] ;  /* 0x000e4800011d7983 */ /* 0x000ea80000300800 */
[----:B----4-:R0:W-:Y:S04]  /*200b0*/  STS.128 [R0+0xc80], R4 ;  /* 0x000c800400007388 */ /* 0x0101e80000000c00 */
[----:B0-----:R-:W4:Y:S04]  /*200c0*/  LDL.LU.64 R6, [R1+0xe40] ;  /* 0x000e400001067983 */ /* 0x001f280000300a00 */
[----:B------:R-:W4:Y:S04]  /*200d0*/  LDL.LU.64 R4, [R1+0xe38] ;  /* 0x000e380001047983 */ /* 0x000f280000300a00 */
[----:B---3--:R0:W-:Y:S04]  /*200e0*/  STS.128 [R0+0x1000], R16 ;  /* 0x0010001000007388 */ /* 0x0081e80000000c00 */
[----:B0-----:R-:W3:Y:S04]  /*200f0*/  LDL.LU.64 R18, [R1+0xe30] ;  /* 0x000e300001127983 */ /* 0x001ee80000300a00 */
[----:B------:R-:W3:Y:S04]  /*20100*/  LDL.LU.64 R16, [R1+0xe28] ;  /* 0x000e280001107983 */ /* 0x000ee80000300a00 */
[----:B------:R-:W-:Y:S04]  /*20110*/  STS.128 [R0+0x1480], R24 ;  /* 0x0014801800007388 */ /* 0x000fe80000000c00 */
[----:B----4-:R0:W-:Y:S04]  /*20120*/  STS.128 [R0+0x1400], R4 ;  /* 0x0014000400007388 */ /* 0x0101e80000000c00 */
[----:B0-----:R-:W4:Y:S04]  /*20130*/  LDL.LU.64 R6, [R1+0xe20] ;  /* 0x000e200001067983 */ /* 0x001f280000300a00 */
[----:B------:R-:W4:Y:S04]  /*20140*/  LDL.LU.64 R4, [R1+0xe18] ;  /* 0x000e180001047983 */ /* 0x000f280000300a00 */
[----:B------:R-:W4:Y:S04]  /*20150*/  LDL.LU.64 R26, [R1+0xe10] ;  /* 0x000e1000011a7983 */ /* 0x000f280000300a00 */
[----:B------:R-:W4:Y:S04]  /*20160*/  LDL.LU.64 R24, [R1+0xe08] ;  /* 0x000e080001187983 */ /* 0x000f280000300a00 */
[----:B--2---:R0:W-:Y:S04]  /*20170*/  STS.128 [R0+0x1080], R20 ;  /* 0x0010801400007388 */ /* 0x0041e80000000c00 */
[----:B---3--:R1:W-:Y:S04]  /*20180*/  STS.128 [R0+0x1800], R16 ;  /* 0x0018001000007388 */ /* 0x0083e80000000c00 */
[----:B------:R2:W-:Y:S04]  /*20190*/  STS.128 [R0+0x1880], R8 ;  /* 0x0018800800007388 */ /* 0x0005e80000000c00 */
[----:B------:R-:W-:Y:S01]  /*201a0*/  STS.128 [R0+0x1c80], R12 ;  /* 0x001c800c00007388 */ /* 0x000fe20000000c00 */
[----:B------:R-:W-:-:S02]  /*201b0*/  IADD3 R2, R28, 0x1, RZ ;  /* 0x000000011c027810 */ /* 0x000fc40007ffe0ff */
[C---:B------:R-:W-:Y:S01]  /*201c0*/  ISETP.LT.AND P1, PT, R28.reuse, c[0x0][0x17c], !P0 ;  /* 0x00005f001c007a0c */ /* 0x040fe20004721270 */
[----:B0-----:R-:W-:Y:S01]  /*201d0*/  IMAD R21, R28, c[0x0][0x198], RZ ;  /* 0x000066001c157a24 */ /* 0x001fe200078e02ff */
[----:B------:R-:W-:Y:S02]  /*201e0*/  ISETP.LT.AND P5, PT, R2, c[0x0][0x17c], !P0 ;  /* 0x00005f0002007a0c */ /* 0x000fe400047a1270 */
[C---:B------:R-:W-:Y:S01]  /*201f0*/  LEA R2, P6, R3.reuse, c[0x0][0x170], 0x1 ;  /* 0x00005c0003027a11 */ /* 0x040fe200078c08ff */
[----:B-1----:R-:W3:Y:S03]  /*20200*/  LDL.LU.64 R18, [R1+0xe00] ;  /* 0x000e000001127983 */ /* 0x002ee60000300a00 */
[----:B------:R-:W-:Y:S01]  /*20210*/  LEA.HI.X.SX32 R3, R3, c[0x0][0x174], 0x1, P6 ;  /* 0x00005d0003037a11 */ /* 0x000fe200030f0eff */
[----:B------:R-:W3:Y:S01]  /*20220*/  LDL.LU.64 R16, [R1+0xdf8] ;  /* 0x000df80001107983 */ /* 0x000ee20000300a00 */
[----:B------:R-:W-:-:S02]  /*20230*/  LEA R20, P6, R21, R2, 0x1 ;  /* 0x0000000215147211 */ /* 0x000fc400078c08ff */
[C---:B------:R-:W-:Y:S01]  /*20240*/  IADD3 R23, R21.reuse, c[0x0][0x198], RZ ;  /* 0x0000660015177a10 */ /* 0x040fe20007ffe0ff */
[----:B--2---:R-:W2:Y:S01]  /*20250*/  LDL.LU.64 R10, [R1+0xdf0] ;  /* 0x000df000010a7983 */ /* 0x004ea20000300a00 */
[----:B------:R-:W-:Y:S02]  /*20260*/  LEA.HI.X.SX32 R21, R21, R3, 0x1, P6 ;  /* 0x0000000315157211 */ /* 0x000fe400030f0eff */
[----:B------:R-:W-:Y:S01]  /*20270*/  LEA R22, P6, R23, R2, 0x1 ;  /* 0x0000000217167211 */ /* 0x000fe200078c08ff */
[----:B------:R-:W2:Y:S04]  /*20280*/  LDL.LU.64 R8, [R1+0xde8] ;  /* 0x000de80001087983 */ /* 0x000ea80000300a00 */
[----:B----4-:R0:W-:Y:S04]  /*20290*/  STS.128 [R0+0x1c00], R4 ;  /* 0x001c000400007388 */ /* 0x0101e80000000c00 */
[----:B------:R-:W-:Y:S01]  /*202a0*/  BAR.SYNC.DEFER_BLOCKING 0x0 ;  /* 0x0000000000007b1d */ /* 0x000fe20000010000 */
[----:B------:R-:W-:-:S05]  /*202b0*/  PRMT R24, R25, 0x7632, R24 ;  /* 0x0000763219187816 */ /* 0x000fca0000000018 */
[----:B0-----:R-:W4:Y:S04]  /*202c0*/  LDL.LU.64 R6, [R1+0xde0] ;  /* 0x000de00001067983 */ /* 0x001f280000300a00 */
[----:B------:R-:W2:Y:S04]  /*202d0*/  LDL.LU.64 R4, [R1+0xdd8] ;  /* 0x000dd80001047983 */ /* 0x000ea80000300a00 */
[----:B------:R-:W2:Y:S04]  /*202e0*/  LDL.LU.64 R14, [R1+0xdd0] ;  /* 0x000dd000010e7983 */ /* 0x000ea80000300a00 */
[----:B------:R0:W-:Y:S04]  /*202f0*/  @P1 STG.E.U16 [R20.64], R25 ;  /* 0x0000001914001986 */ /* 0x0001e8000c101504 */
[----:B------:R-:W2:Y:S01]  /*20300*/  LDL.LU.64 R12, [R1+0xdc8] ;  /* 0x000dc800010c7983 */ /* 0x000ea20000300a00 */
[----:B0-----:R-:W-:-:S02]  /*20310*/  IADD3 R21, R23, c[0x0][0x198], RZ ;  /* 0x0000660017157a10 */ /* 0x001fc40007ffe0ff */
[----:B------:R-:W-:Y:S02]  /*20320*/  LEA.HI.X.SX32 R23, R23, R3, 0x1, P6 ;  /* 0x0000000317177211 */ /* 0x000fe400030f0eff */
[----:B------:R-:W-:-:S03]  /*20330*/  IADD3 R25, R28, 0x6, RZ ;  /* 0x000000061c197810 */ /* 0x000fc60007ffe0ff */
[----:B------:R0:W-:Y:S01]  /*20340*/  @P5 STG.E.U16 [R22.64], R24 ;  /* 0x0000001816005986 */ /* 0x0001e2000c101504 */
[----:B------:R-:W-:-:S03]  /*20350*/  ISETP.LT.AND P5, PT, R25, c[0x0][0x17c], !P0 ;  /* 0x00005f0019007a0c */ /* 0x000fc600047a1270 */
[----:B------:R-:W2:Y:S01]  /*20360*/  LDL.LU R25, [R1+0x10] ;  /* 0x0000100001197983 */ /* 0x000ea20000300800 */
[----:B------:R-:W-:Y:S02]  /*20370*/  IADD3 R0, R28, 0x5, RZ ;  /* 0x000000051c007810 */ /* 0x000fe40007ffe0ff */
[C---:B------:R-:W-:Y:S02]  /*20380*/  LEA R20, P6, R21.reuse, R2, 0x1 ;  /* 0x0000000215147211 */ /* 0x040fe400078c08ff */
[----:B------:R-:W-:Y:S02]  /*20390*/  ISETP.LT.AND P1, PT, R0, c[0x0][0x17c], !P0 ;  /* 0x00005f0000007a0c */ /* 0x000fe40004721270 */
[C---:B------:R-:W-:Y:S02]  /*203a0*/  IADD3 R0, R21.reuse, c[0x0][0x198], RZ ;  /* 0x0000660015007a10 */ /* 0x040fe40007ffe0ff */
[----:B------:R-:W-:Y:S02]  /*203b0*/  LEA.HI.X.SX32 R21, R21, R3, 0x1, P6 ;  /* 0x0000000315157211 */ /* 0x000fe400030f0eff */
[----:B0-----:R-:W-:-:S02]  /*203c0*/  IADD3 R23, R28, 0x7, RZ ;  /* 0x000000071c177810 */ /* 0x001fc40007ffe0ff */
[C---:B------:R-:W-:Y:S01]  /*203d0*/  LEA R22, P6, R0.reuse, R2, 0x1 ;  /* 0x0000000200167211 */ /* 0x040fe200078c08ff */
[----:B--2---:R0:W-:Y:S01]  /*203e0*/  @P4 STG.E.U16 [R20.64], R25 ;  /* 0x0000001914004986 */ /* 0x0041e2000c101504 */
[----:B------:R-:W-:Y:S02]  /*203f0*/  ISETP.LT.AND P4, PT, R23, c[0x0][0x17c], !P0 ;  /* 0x00005f0017007a0c */ /* 0x000fe40004781270 */
[----:B------:R-:W-:Y:S02]  /*20400*/  LEA.HI.X.SX32 R23, R0, R3, 0x1, P6 ;  /* 0x0000000300177211 */ /* 0x000fe400030f0eff */
[----:B------:R-:W-:Y:S02]  /*20410*/  PRMT R24, R25, 0x7632, R24 ;  /* 0x0000763219187816 */ /* 0x000fe40000000018 */
[----:B0-----:R-:W-:-:S03]  /*20420*/  IADD3 R25, R28, 0x8, RZ ;  /* 0x000000081c197810 */ /* 0x001fc60007ffe0ff */
[----:B------:R0:W-:Y:S01]  /*20430*/  @P3 STG.E.U16 [R22.64], R24 ;  /* 0x0000001816003986 */ /* 0x0001e2000c101504 */
[----:B------:R-:W-:-:S03]  /*20440*/  ISETP.LT.AND P3, PT, R25, c[0x0][0x17c], !P0 ;  /* 0x00005f0019007a0c */ /* 0x000fc60004761270 */
[----:B------:R-:W2:Y:S01]  /*20450*/  LDL.LU R25, [R1+0x20] ;  /* 0x0000200001197983 */ /* 0x000ea20000300800 */
[----:B------:R-:W-:-:S04]  /*20460*/  IADD3 R21, R0, c[0x0][0x198], RZ ;  /* 0x0000660000157a10 */ /* 0x000fc80007ffe0ff */
[CC--:B------:R-:W-:Y:S02]  /*20470*/  LEA R20, P6, R21.reuse, R2.reuse, 0x1 ;  /* 0x0000000215147211 */ /* 0x0c0fe400078c08ff */
[C---:B------:R-:W-:Y:S02]  /*20480*/  IADD3 R0, R21.reuse, c[0x0][0x198], RZ ;  /* 0x0000660015007a10 */ /* 0x040fe40007ffe0ff */
[----:B------:R-:W-:Y:S02]  /*20490*/  LEA.HI.X.SX32 R21, R21, R3, 0x1, P6 ;  /* 0x0000000315157211 */ /* 0x000fe400030f0eff */
[----:B0-----:R-:W-:Y:S02]  /*204a0*/  IADD3 R23, R28, 0x9, RZ ;  /* 0x000000091c177810 */ /* 0x001fe40007ffe0ff */
[----:B------:R-:W-:Y:S01]  /*204b0*/  LEA R22, P6, R0, R2, 0x1 ;  /* 0x0000000200167211 */ /* 0x000fe200078c08ff */
[----:B--2---:R0:W-:Y:S01]  /*204c0*/  @P2 STG.E.U16 [R20.64], R25 ;  /* 0x0000001914002986 */ /* 0x0041e2000c101504 */
[----:B------:R-:W-:-:S02]  /*204d0*/  ISETP.LT.AND P2, PT, R23, c[0x0][0x17c], !P0 ;  /* 0x00005f0017007a0c */ /* 0x000fc40004741270 */
        /* <DEDUP_REMOVED lines=1804> */
[----:B------:R0:W-:Y:S01]  /*275a0*/  @P4 STG.E.U16 [R20.64], R12 ;  /* 0x0000000c14004986 */ /* 0x0001e2000c101504 */
[----:B------:R-:W-:-:S02]  /*275b0*/  ISETP.LT.AND P4, PT, R23, c[0x0][0x17c], !P0 ;  /* 0x00005f0017007a0c */ /* 0x000fc40004781270 */
[CC--:B------:R-:W-:Y:S02]  /*275c0*/  LEA.HI.X.SX32 R23, R0.reuse, R3.reuse, 0x1, P6 ;  /* 0x0000000300177211 */ /* 0x0c0fe400030f0eff */
[----:B0-----:R-:W-:Y:S02]  /*275d0*/  IADD3 R21, R0, c[0x0][0x198], RZ ;  /* 0x0000660000157a10 */ /* 0x001fe40007ffe0ff */
[----:B------:R-:W-:Y:S02]  /*275e0*/  PRMT R12, R12, 0x7632, R12 ;  /* 0x000076320c0c7816 */ /* 0x000fe4000000000c */
[C---:B------:R-:W-:Y:S02]  /*275f0*/  LEA R20, P6, R21.reuse, R2, 0x1 ;  /* 0x0000000215147211 */ /* 0x040fe400078c08ff */
[C---:B------:R-:W-:Y:S01]  /*27600*/  IADD3 R0, R21.reuse, c[0x0][0x198], RZ ;  /* 0x0000660015007a10 */ /* 0x040fe20007ffe0ff */
[----:B------:R0:W-:Y:S01]  /*27610*/  @P3 STG.E.U16 [R22.64], R12 ;  /* 0x0000000c16003986 */ /* 0x0001e2000c101504 */
[----:B------:R-:W-:-:S02]  /*27620*/  LEA.HI.X.SX32 R21, R21, R3, 0x1, P6 ;  /* 0x0000000315157211 */ /* 0x000fc400030f0eff */
[----:B------:R-:W-:-:S04]  /*27630*/  IADD3 R24, R28, 0x10c, RZ ;  /* 0x0000010c1c187810 */ /* 0x000fc80007ffe0ff */
[----:B------:R-:W-:Y:S02]  /*27640*/  ISETP.LT.AND P3, PT, R24, c[0x0][0x17c], !P0 ;  /* 0x00005f0018007a0c */ /* 0x000fe40004761270 */
[----:B0-----:R-:W-:Y:S02]  /*27650*/  IADD3 R23, R28, 0x10d, RZ ;  /* 0x0000010d1c177810 */ /* 0x001fe40007ffe0ff */
[C---:B------:R-:W-:Y:S01]  /*27660*/  LEA R22, P6, R0.reuse, R2, 0x1 ;  /* 0x0000000200167211 */ /* 0x040fe200078c08ff */
[----:B--2---:R0:W-:Y:S01]  /*27670*/  @P2 STG.E.U16 [R20.64], R25 ;  /* 0x0000001914002986 */ /* 0x0041e2000c101504 */
[----:B------:R-:W-:Y:S02]  /*27680*/  ISETP.LT.AND P2, PT, R23, c[0x0][0x17c], !P0 ;  /* 0x00005f0017007a0c */ /* 0x000fe40004741270 */
[----:B------:R-:W-:Y:S02]  /*27690*/  LEA.HI.X.SX32 R23, R0, R3, 0x1, P6 ;  /* 0x0000000300177211 */ /* 0x000fe400030f0eff */
[----:B------:R-:W-:-:S02]  /*276a0*/  PRMT R24, R25, 0x7632, R24 ;  /* 0x0000763219187816 */ /* 0x000fc40000000018 */
        /* <DEDUP_REMOVED lines=23> */
[C---:B------:R-:W-:Y:S02]  /*27820*/  LEA R22, P6, R0.reuse, R2, 0x1 ;  /* 0x0000000200167211 */ /* 0x040fe400078c08ff */
[----:B------:R-:W-:Y:S01]  /*27830*/  IADD3 R12, R0, c[0x0][0x198], RZ ;  /* 0x00006600000c7a10 */ /* 0x000fe20007ffe0ff */
[----:B--2---:R0:W-:Y:S01]  /*27840*/  @P3 STG.E.U16 [R20.64], R25 ;  /* 0x0000001914003986 */ /* 0x0041e2000c101504 */
[----:B------:R-:W-:-:S02]  /*27850*/  ISETP.LT.AND P3, PT, R23, c[0x0][0x17c], !P0 ;  /* 0x00005f0017007a0c */ /* 0x000fc40004761270 */
[-C--:B------:R-:W-:Y:S02]  /*27860*/  LEA.HI.X.SX32 R23, R0, R3.reuse, 0x1, P6 ;  /* 0x0000000300177211 */ /* 0x080fe400030f0eff */
[----:B------:R-:W-:Y:S02]  /*27870*/  PRMT R24, R25, 0x7632, R24 ;  /* 0x0000763219187816 */ /* 0x000fe40000000018 */
[C---:B------:R-:W-:Y:S02]  /*27880*/  IADD3 R0, R12.reuse, c[0x0][0x198], RZ ;  /* 0x000066000c007a10 */ /* 0x040fe40007ffe0ff */
[C---:B0-----:R-:W-:Y:S01]  /*27890*/  LEA R20, P6, R12.reuse, R2, 0x1 ;  /* 0x000000020c147211 */ /* 0x041fe200078c08ff */
[----:B------:R0:W-:Y:S03]  /*278a0*/  @P2 STG.E.U16 [R22.64], R24 ;  /* 0x0000001816002986 */ /* 0x0001e6000c101504 */
[----:B------:R-:W-:-:S02]  /*278b0*/  LEA.HI.X.SX32 R21, R12, R3, 0x1, P6 ;  /* 0x000000030c157211 */ /* 0x000fc400030f0eff */
[----:B------:R-:W-:-:S03]  /*278c0*/  IADD3 R25, R28, 0x112, RZ ;  /* 0x000001121c197810 */ /* 0x000fc60007ffe0ff */
[----:B------:R1:W-:Y:S01]  /*278d0*/  @P1 STG.E.U16 [R20.64], R4 ;  /* 0x0000000414001986 */ /* 0x0003e2000c101504 */
[----:B0-----:R-:W-:Y:S02]  /*278e0*/  IADD3 R23, R28, 0x113, RZ ;  /* 0x000001131c177810 */ /* 0x001fe40007ffe0ff */
[C---:B------:R-:W-:Y:S02]  /*278f0*/  LEA R22, P6, R0.reuse, R2, 0x1 ;  /* 0x0000000200167211 */ /* 0x040fe400078c08ff */
[----:B------:R-:W-:Y:S02]  /*27900*/  ISETP.LT.AND P1, PT, R23, c[0x0][0x17c], !P0 ;  /* 0x00005f0017007a0c */ /* 0x000fe40004721270 */
[----:B------:R-:W-:Y:S02]  /*27910*/  LEA.HI.X.SX32 R23, R0, R3, 0x1, P6 ;  /* 0x0000000300177211 */ /* 0x000fe400030f0eff */
[----:B-1----:R-:W-:Y:S02]  /*27920*/  PRMT R4, R4, 0x7632, R4 ;  /* 0x0000763204047816 */ /* 0x002fe40000000004 */
[----:B------:R-:W-:-:S02]  /*27930*/  IADD3 R24, R28, 0x114, RZ ;  /* 0x000001141c187810 */ /* 0x000fc40007ffe0ff */
[----:B------:R-:W-:Y:S01]  /*27940*/  ISETP.LT.AND P2, PT, R25, c[0x0][0x17c], !P0 ;  /* 0x00005f0019007a0c */ /* 0x000fe20004741270 */
[----:B------:R0:W-:Y:S01]  /*27950*/  @P5 STG.E.U16 [R22.64], R4 ;  /* 0x0000000416005986 */ /* 0x0001e2000c101504 */
[----:B------:R-:W-:-:S03]  /*27960*/  ISETP.LT.AND P5, PT, R24, c[0x0][0x17c], !P0 ;  /* 0x00005f0018007a0c */ /* 0x000fc600047a1270 */
[----:B------:R-:W2:Y:S04]  /*27970*/  LDL.LU R25, [R1+0x230] ;  /* 0x0002300001197983 */ /* 0x000ea80000300800 */
[----:B------:R-:W2:Y:S01]  /*27980*/  LDL.LU R24, [R1+0x290] ;  /* 0x0002900001187983 */ /* 0x000ea20000300800 */
[----:B------:R-:W-:-:S04]  /*27990*/  IADD3 R12, R0, c[0x0][0x198], RZ ;  /* 0x00006600000c7a10 */ /* 0x000fc80007ffe0ff */
[CC--:B------:R-:W-:Y:S02]  /*279a0*/  LEA R20, P6, R12.reuse, R2.reuse, 0x1 ;  /* 0x000000020c147211 */ /* 0x0c0fe400078c08ff */
[C---:B------:R-:W-:Y:S02]  /*279b0*/  IADD3 R0, R12.reuse, c[0x0][0x198], RZ ;  /* 0x000066000c007a10 */ /* 0x040fe40007ffe0ff */
[----:B------:R-:W-:Y:S02]  /*279c0*/  LEA.HI.X.SX32 R21, R12, R3, 0x1, P6 ;  /* 0x000000030c157211 */ /* 0x000fe400030f0eff */
[----:B------:R-:W-:Y:S02]  /*279d0*/  IADD3 R12, R28, 0x115, RZ ;  /* 0x000001151c0c7810 */ /* 0x000fe40007ffe0ff */
[C---:B0-----:R-:W-:Y:S02]  /*279e0*/  LEA R22, P6, R0.reuse, R2, 0x1 ;  /* 0x0000000200167211 */ /* 0x041fe400078c08ff */
[----:B------:R-:W-:-:S02]  /*279f0*/  IADD3 R4, R0, c[0x0][0x198], RZ ;  /* 0x0000660000047a10 */ /* 0x000fc40007ffe0ff */
[----:B------:R-:W-:Y:S02]  /*27a00*/  LEA.HI.X.SX32 R23, R0, R3, 0x1, P6 ;  /* 0x0000000300177211 */ /* 0x000fe400030f0eff */
[----:B------:R-:W-:Y:S01]  /*27a10*/  IADD3 R0, R4, c[0x0][0x198], RZ ;  /* 0x0000660004007a10 */ /* 0x000fe20007ffe0ff */
[----:B--2---:R0:W-:Y:S01]  /*27a20*/  @P4 STG.E.U16 [R20.64], R24 ;  /* 0x0000001814004986 */ /* 0x0041e2000c101504 */
[----:B------:R-:W-:Y:S02]  /*27a30*/  ISETP.LT.AND P4, PT, R12, c[0x0][0x17c], !P0 ;  /* 0x00005f000c007a0c */ /* 0x000fe40004781270 */
[----:B------:R-:W-:Y:S02]  /*27a40*/  PRMT R12, R24, 0x7632, R12 ;  /* 0x00007632180c7816 */ /* 0x000fe4000000000c */
[----:B0-----:R-:W-:-:S03]  /*27a50*/  LEA R20, P6, R4, R2, 0x1 ;  /* 0x0000000204147211 */ /* 0x001fc600078c08ff */
[----:B------:R0:W-:Y:S01]  /*27a60*/  @P3 STG.E.U16 [R22.64], R12 ;  /* 0x0000000c16003986 */ /* 0x0001e2000c101504 */
[----:B------:R-:W-:Y:S02]  /*27a70*/  LEA.HI.X.SX32 R21, R4, R3, 0x1, P6 ;  /* 0x0000000304157211 */ /* 0x000fe400030f0eff */
[----:B------:R-:W-:-:S03]  /*27a80*/  IADD3 R4, R0, c[0x0][0x198], RZ ;  /* 0x0000660000047a10 */ /* 0x000fc60007ffe0ff */
[----:B------:R1:W-:Y:S01]  /*27a90*/  @P2 STG.E.U16 [R20.64], R25 ;  /* 0x0000001914002986 */ /* 0x0003e2000c101504 */
[----:B0-----:R-:W-:Y:S02]  /*27aa0*/  IADD3 R12, R28, 0x117, RZ ;  /* 0x000001171c0c7810 */ /* 0x001fe40007ffe0ff */
[-C--:B------:R-:W-:Y:S02]  /*27ab0*/  LEA R22, P6, R0, R2.reuse, 0x1 ;  /* 0x0000000200167211 */ /* 0x080fe400078c08ff */
[----:B------:R-:W-:Y:S02]  /*27ac0*/  ISETP.LT.AND P2, PT, R12, c[0x0][0x17c], !P0 ;  /* 0x00005f000c007a0c */ /* 0x000fe40004741270 */
[----:B------:R-:W-:Y:S02]  /*27ad0*/  LEA.HI.X.SX32 R23, R0, R3, 0x1, P6 ;  /* 0x0000000300177211 */ /* 0x000fe400030f0eff */
[----:B------:R-:W-:Y:S02]  /*27ae0*/  PRMT R12, R25, 0x7632, R12 ;  /* 0x00007632190c7816 */ /* 0x000fe4000000000c */
[C---:B-1----:R-:W-:Y:S01]  /*27af0*/  LEA R20, P6, R4.reuse, R2, 0x1 ;  /* 0x0000000204147211 */ /* 0x042fe200078c08ff */
[----:B------:R-:W2:Y:S01]  /*27b00*/  LDL.LU R25, [R1+0x2a0] ;  /* 0x0002a00001197983 */ /* 0x000ea20000300800 */
[----:B------:R-:W-:-:S02]  /*27b10*/  IADD3 R0, R4, c[0x0][0x198], RZ ;  /* 0x0000660004007a10 */ /* 0x000fc40007ffe0ff */
[----:B------:R-:W-:Y:S01]  /*27b20*/  LEA.HI.X.SX32 R21, R4, R3, 0x1, P6 ;  /* 0x0000000304157211 */ /* 0x000fe200030f0eff */
[----:B------:R0:W-:Y:S01]  /*27b30*/  @P1 STG.E.U16 [R22.64], R12 ;  /* 0x0000000c16001986 */ /* 0x0001e2000c101504 */
[----:B------:R-:W-:-:S03]  /*27b40*/  IADD3 R24, R28, 0x116, RZ ;  /* 0x000001161c187810 */ /* 0x000fc60007ffe0ff */
[----:B---3--:R1:W-:Y:S01]  /*27b50*/  @P5 STG.E.U16 [R20.64], R16 ;  /* 0x0000001014005986 */ /* 0x0083e2000c101504 */
[----:B------:R-:W-:Y:S02]  /*27b60*/  ISETP.LT.AND P3, PT, R24, c[0x0][0x17c], !P0 ;  /* 0x00005f0018007a0c */ /* 0x000fe40004761270 */
[C---:B------:R-:W-:Y:S02]  /*27b70*/  IADD3 R24, R28.reuse, 0x118, RZ ;  /* 0x000001181c187810 */ /* 0x040fe40007ffe0ff */
[----:B0-----:R-:W-:Y:S02]  /*27b80*/  IADD3 R12, R28, 0x119, RZ ;  /* 0x000001191c0c7810 */ /* 0x001fe40007ffe0ff */
[----:B------:R-:W-:Y:S02]  /*27b90*/  LEA R22, P6, R0, R2, 0x1 ;  /* 0x0000000200167211 */ /* 0x000fe400078c08ff */
[----:B------:R-:W-:Y:S02]  /*27ba0*/  ISETP.LT.AND P5, PT, R12, c[0x0][0x17c], !P0 ;  /* 0x00005f000c007a0c */ /* 0x000fe400047a1270 */
[----:B------:R-:W-:-:S02]  /*27bb0*/  LEA.HI.X.SX32 R23, R0, R3, 0x1, P6 ;  /* 0x0000000300177211 */ /* 0x000fc400030f0eff */
[----:B------:R-:W-:Y:S02]  /*27bc0*/  PRMT R12, R16, 0x7632, R12 ;  /* 0x00007632100c7816 */ /* 0x000fe4000000000c */
[----:B-1----:R-:W-:Y:S02]  /*27bd0*/  IADD3 R16, R28, 0x11a, RZ ;  /* 0x0000011a1c107810 */ /* 0x002fe40007ffe0ff */
[----:B------:R-:W-:Y:S01]  /*27be0*/  ISETP.LT.AND P1, PT, R24, c[0x0][0x17c], !P0 ;  /* 0x00005f0018007a0c */ /* 0x000fe20004721270 */
[----:B------:R0:W-:Y:S01]  /*27bf0*/  @P4 STG.E.U16 [R22.64], R12 ;  /* 0x0000000c16004986 */ /* 0x0001e2000c101504 */
[----:B------:R-:W-:-:S03]  /*27c00*/  ISETP.LT.AND P4, PT, R16, c[0x0][0x17c], !P0 ;  /* 0x00005f0010007a0c */ /* 0x000fc60004781270 */
[----:B------:R-:W3:Y:S04]  /*27c10*/  LDL.LU R24, [R1+0x220] ;  /* 0x0002200001187983 */ /* 0x000ee80000300800 */
[----:B------:R-:W2:Y:S01]  /*27c20*/  LDL.LU R16, [R1+0x270] ;  /* 0x0002700001107983 */ /* 0x000ea20000300800 */
[----:B------:R-:W-:-:S04]  /*27c30*/  IADD3 R4, R0, c[0x0][0x198], RZ ;  /* 0x0000660000047a10 */ /* 0x000fc80007ffe0ff */
[CC--:B------:R-:W-:Y:S02]  /*27c40*/  LEA R20, P6, R4.reuse, R2.reuse, 0x1 ;  /* 0x0000000204147211 */ /* 0x0c0fe400078c08ff */
[C---:B------:R-:W-:Y:S02]  /*27c50*/  IADD3 R0, R4.reuse, c[0x0][0x198], RZ ;  /* 0x0000660004007a10 */ /* 0x040fe40007ffe0ff */
[-C--:B------:R-:W-:Y:S02]  /*27c60*/  LEA.HI.X.SX32 R21, R4, R3.reuse, 0x1, P6 ;  /* 0x0000000304157211 */ /* 0x080fe400030f0eff */
[C---:B0-----:R-:W-:Y:S02]  /*27c70*/  LEA R22, P6, R0.reuse, R2, 0x1 ;  /* 0x0000000200167211 */ /* 0x041fe400078c08ff */
[C---:B------:R-:W-:Y:S01]  /*27c80*/  IADD3 R4, R0.reuse, c[0x0][0x198], RZ ;  /* 0x0000660000047a10 */ /* 0x040fe20007ffe0ff */
[----:B------:R0:W-:Y:S01]  /*27c90*/  @P3 STG.E.U16 [R20.64], R8 ;  /* 0x0000000814003986 */ /* 0x0001e2000c101504 */
[----:B------:R-:W-:-:S02]  /*27ca0*/  LEA.HI.X.SX32 R23, R0, R3, 0x1, P6 ;  /* 0x0000000300177211 */ /* 0x000fc400030f0eff */
[----:B------:R-:W-:Y:S02]  /*27cb0*/  IADD3 R0, R4, c[0x0][0x198], RZ ;  /* 0x0000660004007a10 */ /* 0x000fe40007ffe0ff */
[----:B0-----:R-:W-:Y:S02]  /*27cc0*/  PRMT R8, R8, 0x7632, R8 ;  /* 0x0000763208087816 */ /* 0x001fe40000000008 */
[----:B------:R-:W-:-:S03]  /*27cd0*/  LEA R20, P6, R4, R2, 0x1 ;  /* 0x0000000204147211 */ /* 0x000fc600078c08ff */
[----:B------:R0:W-:Y:S01]  /*27ce0*/  @P2 STG.E.U16 [R22.64], R8 ;  /* 0x0000000816002986 */ /* 0x0001e2000c101504 */
[----:B------:R-:W-:Y:S02]  /*27cf0*/  LEA.HI.X.SX32 R21, R4, R3, 0x1, P6 ;  /* 0x0000000304157211 */ /* 0x000fe400030f0eff */
[----:B------:R-:W-:Y:S02]  /*27d00*/  IADD3 R4, R0, c[0x0][0x198], RZ ;  /* 0x0000660000047a10 */ /* 0x000fe40007ffe0ff */
[C---:B------:R-:W-:Y:S02]  /*27d10*/  IADD3 R12, R28.reuse, 0x11b, RZ ;  /* 0x0000011b1c0c7810 */ /* 0x040fe40007ffe0ff */
[----:B0-----:R-:W-:Y:S02]  /*27d20*/  IADD3 R8, R28, 0x11d, RZ ;  /* 0x0000011d1c087810 */ /* 0x001fe40007ffe0ff */
[----:B------:R-:W-:-:S04]  /*27d30*/  LEA R22, P6, R0, R2, 0x1 ;  /* 0x0000000200167211 */ /* 0x000fc800078c08ff */
[----:B------:R-:W-:Y:S02]  /*27d40*/  LEA.HI.X.SX32 R23, R0, R3, 0x1, P6 ;  /* 0x0000000300177211 */ /* 0x000fe400030f0eff */
[----:B------:R-:W-:Y:S02]  /*27d50*/  ISETP.LT.AND P3, PT, R12, c[0x0][0x17c], !P0 ;  /* 0x00005f000c007a0c */ /* 0x000fe40004761270 */
[----:B------:R-:W-:Y:S02]  /*27d60*/  IADD3 R0, R4, c[0x0][0x198], RZ ;  /* 0x0000660004007a10 */ /* 0x000fe40007ffe0ff */
[----:B------:R-:W-:-:S04]  /*27d70*/  IADD3 R12, R28, 0x11c, RZ ;  /* 0x0000011c1c0c7810 */ /* 0x000fc80007ffe0ff */
[----:B------:R-:W-:Y:S02]  /*27d80*/  ISETP.LT.AND P2, PT, R12, c[0x0][0x17c], !P0 ;  /* 0x00005f000c007a0c */ /* 0x000fe40004741270 */
[----:B------:R-:W-:Y:S01]  /*27d90*/  IADD3 R12, R28, 0x11e, RZ ;  /* 0x0000011e1c0c7810 */ /* 0x000fe20007ffe0ff */
[----:B--2---:R0:W-:Y:S01]  /*27da0*/  @P1 STG.E.U16 [R20.64], R16 ;  /* 0x0000001014001986 */ /* 0x0041e2000c101504 */
[----:B------:R-:W-:Y:S02]  /*27db0*/  ISETP.LT.AND P1, PT, R8, c[0x0][0x17c], !P0 ;  /* 0x00005f0008007a0c */ /* 0x000fe40004721270 */
[----:B------:R-:W-:Y:S02]  /*27dc0*/  PRMT R8, R16, 0x7632, R8 ;  /* 0x0000763210087816 */ /* 0x000fe40000000008 */
[----:B0-----:R-:W-:-:S03]  /*27dd0*/  LEA R20, P6, R4, R2, 0x1 ;  /* 0x0000000204147211 */ /* 0x001fc600078c08ff */
[----:B------:R0:W-:Y:S01]  /*27de0*/  @P5 STG.E.U16 [R22.64], R8 ;  /* 0x0000000816005986 */ /* 0x0001e2000c101504 */
[----:B------:R-:W-:-:S03]  /*27df0*/  LEA.HI.X.SX32 R21, R4, R3, 0x1, P6 ;  /* 0x0000000304157211 */ /* 0x000fc600030f0eff */
[----:B------:R-:W2:Y:S01]  /*27e00*/  LDL.LU R16, [R1+0x244] ;  /* 0x0002440001107983 */ /* 0x000ea20000300800 */
[----:B------:R-:W-:-:S03]  /*27e10*/  IADD3 R4, R0, c[0x0][0x198], RZ ;  /* 0x0000660000047a10 */ /* 0x000fc60007ffe0ff */
[----:B---3--:R1:W-:Y:S01]  /*27e20*/  @P4 STG.E.U16 [R20.64], R24 ;  /* 0x0000001814004986 */ /* 0x0083e2000c101504 */
[----:B0-----:R-:W-:Y:S02]  /*27e30*/  IADD3 R8, R28, 0x11f, RZ ;  /* 0x0000011f1c087810 */ /* 0x001fe40007ffe0ff */
[-C--:B------:R-:W-:Y:S02]  /*27e40*/  LEA R22, P6, R0, R2.reuse, 0x1 ;  /* 0x0000000200167211 */ /* 0x080fe400078c08ff */
[----:B------:R-:W-:Y:S02]  /*27e50*/  ISETP.LT.AND P4, PT, R8, c[0x0][0x17c], !P0 ;  /* 0x00005f0008007a0c */ /* 0x000fe40004781270 */
[----:B------:R-:W-:Y:S02]  /*27e60*/  LEA.HI.X.SX32 R23, R0, R3, 0x1, P6 ;  /* 0x0000000300177211 */ /* 0x000fe400030f0eff */
[----:B------:R-:W-:Y:S02]  /*27e70*/  PRMT R8, R24, 0x7632, R8 ;  /* 0x0000763218087816 */ /* 0x000fe40000000008 */
[C---:B-1----:R-:W-:Y:S01]  /*27e80*/  LEA R20, P6, R4.reuse, R2, 0x1 ;  /* 0x0000000204147211 */ /* 0x042fe200078c08ff */
[----:B------:R-:W3:Y:S01]  /*27e90*/  LDL.LU R24, [R1+0x254] ;  /* 0x0002540001187983 */ /* 0x000ee20000300800 */
[----:B------:R-:W-:-:S02]  /*27ea0*/  IADD3 R0, R4, c[0x0][0x198], RZ ;  /* 0x0000660004007a10 */ /* 0x000fc40007ffe0ff */
[----:B------:R-:W-:Y:S01]  /*27eb0*/  LEA.HI.X.SX32 R21, R4, R3, 0x1, P6 ;  /* 0x0000000304157211 */ /* 0x000fe200030f0eff */
[----:B------:R0:W-:Y:S01]  /*27ec0*/  @P3 STG.E.U16 [R22.64], R8 ;  /* 0x0000000816003986 */ /* 0x0001e2000c101504 */
[----:B------:R-:W-:Y:S02]  /*27ed0*/  ISETP.LT.AND P5, PT, R12, c[0x0][0x17c], !P0 ;  /* 0x00005f000c007a0c */ /* 0x000fe400047a1270 */
[----:B------:R-:W-:Y:S01]  /*27ee0*/  IADD3 R4, R0, c[0x0][0x198], RZ ;  /* 0x0000660000047a10 */ /* 0x000fe20007ffe0ff */
[----:B------:R1:W-:Y:S01]  /*27ef0*/  @P2 STG.E.U16 [R20.64], R25 ;  /* 0x0000001914002986 */ /* 0x0003e2000c101504 */
[----:B0-----:R-:W-:Y:S02]  /*27f00*/  IADD3 R8, R28, 0x121, RZ ;  /* 0x000001211c087810 */ /* 0x001fe40007ffe0ff */
[----:B------:R-:W-:Y:S02]  /*27f10*/  LEA R22, P6, R0, R2, 0x1 ;  /* 0x0000000200167211 */ /* 0x000fe400078c08ff */
[----:B------:R-:W-:-:S02]  /*27f20*/  ISETP.LT.AND P2, PT, R8, c[0x0][0x17c], !P0 ;  /* 0x00005f0008007a0c */ /* 0x000fc40004741270 */
[----:B------:R-:W-:Y:S02]  /*27f30*/  LEA.HI.X.SX32 R23, R0, R3, 0x1, P6 ;  /* 0x0000000300177211 */ /* 0x000fe400030f0eff */
[----:B------:R-:W-:Y:S02]  /*27f40*/  PRMT R8, R25, 0x7632, R8 ;  /* 0x0000763219087816 */ /* 0x000fe40000000008 */
[----:B-1----:R-:W-:-:S03]  /*27f50*/  LEA R20, P6, R4, R2, 0x1 ;  /* 0x0000000204147211 */ /* 0x002fc600078c08ff */
[----:B------:R0:W-:Y:S01]  /*27f60*/  @P1 STG.E.U16 [R22.64], R8 ;  /* 0x0000000816001986 */ /* 0x0001e2000c101504 */
[----:B------:R-:W-:-:S05]  /*27f70*/  LEA.HI.X.SX32 R21, R4, R3, 0x1, P6 ;  /* 0x0000000304157211 */ /* 0x000fca00030f0eff */
[----:B------:R1:W-:Y:S01]  /*27f80*/  @P5 STG.E.U16 [R20.64], R18 ;  /* 0x0000001214005986 */ /* 0x0003e2000c101504 */
[----:B0-----:R-:W-:-:S04]  /*27f90*/  IADD3 R8, R28, 0x123, RZ ;  /* 0x000001231c087810 */ /* 0x001fc80007ffe0ff */
[----:B------:R-:W-:Y:S02]  /*27fa0*/  ISETP.LT.AND P5, PT, R8, c[0x0][0x17c], !P0 ;  /* 0x00005f0008007a0c */ /* 0x000fe400047a1270 */
[----:B------:R-:W-:Y:S02]  /*27fb0*/  PRMT R8, R18, 0x7632, R8 ;  /* 0x0000763212087816 */ /* 0x000fe40000000008 */
[----:B-1----:R-:W4:Y:S04]  /*27fc0*/  LDL.LU R18, [R1+0xdc0] ;  /* 0x000dc00001127983 */ /* 0x002f280000300800 */
[----:B------:R-:W4:Y:S01]  /*27fd0*/  LDL.LU R25, [R1+0x214] ;  /* 0x0002140001197983 */ /* 0x000f220000300800 */
[----:B------:R-:W-:Y:S02]  /*27fe0*/  IADD3 R0, R4, c[0x0][0x198], RZ ;  /* 0x0000660004007a10 */ /* 0x000fe40007ffe0ff */
[----:B------:R-:W-:-:S02]  /*27ff0*/  IADD3 R12, R28, 0x120, RZ ;  /* 0x000001201c0c7810 */ /* 0x000fc40007ffe0ff */
[-C--:B------:R-:W-:Y:S02]  /*28000*/  LEA R22, P6, R0, R2.reuse, 0x1 ;  /* 0x0000000200167211 */ /* 0x080fe400078c08ff */
[----:B------:R-:W-:Y:S02]  /*28010*/  ISETP.LT.AND P3, PT, R12, c[0x0][0x17c], !P0 ;  /* 0x00005f000c007a0c */ /* 0x000fe40004761270 */
[C---:B------:R-:W-:Y:S02]  /*28020*/  IADD3 R4, R0.reuse, c[0x0][0x198], RZ ;  /* 0x0000660000047a10 */ /* 0x040fe40007ffe0ff */
[----:B------:R-:W-:Y:S02]  /*28030*/  LEA.HI.X.SX32 R23, R0, R3, 0x1, P6 ;  /* 0x0000000300177211 */ /* 0x000fe400030f0eff */
[C---:B------:R-:W-:Y:S02]  /*28040*/  LEA R20, P6, R4.reuse, R2, 0x1 ;  /* 0x0000000204147211 */ /* 0x040fe400078c08ff */
[----:B------:R-:W-:-:S02]  /*28050*/  IADD3 R0, R4, c[0x0][0x198], RZ ;  /* 0x0000660004007a10 */ /* 0x000fc40007ffe0ff */
[----:B------:R-:W-:Y:S01]  /*28060*/  IADD3 R12, R28, 0x122, RZ ;  /* 0x000001221c0c7810 */ /* 0x000fe20007ffe0ff */
[----:B------:R0:W-:Y:S01]  /*28070*/  @P4 STG.E.U16 [R22.64], R8 ;  /* 0x0000000816004986 */ /* 0x0001e2000c101504 */
[----:B------:R-:W-:Y:S02]  /*28080*/  LEA.HI.X.SX32 R21, R4, R3, 0x1, P6 ;  /* 0x0000000304157211 */ /* 0x000fe400030f0eff */
[----:B------:R-:W-:Y:S02]  /*28090*/  ISETP.LT.AND P1, PT, R12, c[0x0][0x17c], !P0 ;  /* 0x00005f000c007a0c */ /* 0x000fe40004721270 */
[----:B------:R-:W-:Y:S02]  /*280a0*/  IADD3 R4, R0, c[0x0][0x198], RZ ;  /* 0x0000660000047a10 */ /* 0x000fe40007ffe0ff */
[----:B0-----:R-:W-:Y:S02]  /*280b0*/  IADD3 R8, R28, 0x125, RZ ;  /* 0x000001251c087810 */ /* 0x001fe40007ffe0ff */
[----:B------:R-:W-:-:S04]  /*280c0*/  LEA R22, P6, R0, R2, 0x1 ;  /* 0x0000000200167211 */ /* 0x000fc800078c08ff */
[----:B------:R-:W-:Y:S02]  /*280d0*/  LEA.HI.X.SX32 R23, R0, R3, 0x1, P6 ;  /* 0x0000000300177211 */ /* 0x000fe400030f0eff */
        /* <DEDUP_REMOVED lines=9> */
[----:B------:R-:W-:Y:S02]  /*28170*/  LEA.HI.X.SX32 R21, R4, R3, 0x1, P6 ;  /* 0x0000000304157211 */ /* 0x000fe400030f0eff */
        /* <DEDUP_REMOVED lines=12> */
[----:B------:R-:W-:Y:S02]  /*28240*/  ISETP.LT.AND P2, PT, R12, c[0x0][0x17c], !P0 ;  /* 0x00005f000c007a0c */ /* 0x000fe40004741270 */
[----:B------:R-:W-:Y:S02]  /*28250*/  IADD3 R4, R0, c[0x0][0x198], RZ ;  /* 0x0000660000047a10 */ /* 0x000fe40007ffe0ff */
[----:B0-----:R-:W-:Y:S02]  /*28260*/  IADD3 R8, R28, 0x129, RZ ;  /* 0x000001291c087810 */ /* 0x001fe40007ffe0ff */
[----:B------:R-:W-:-:S04]  /*28270*/  LEA R22, P6, R0, R2, 0x1 ;  /* 0x0000000200167211 */ /* 0x000fc800078c08ff */
[----:B------:R-:W-:Y:S02]  /*28280*/  LEA.HI.X.SX32 R23, R0, R3, 0x1, P6 ;  /* 0x0000000300177211 */ /* 0x000fe400030f0eff */
[----:B------:R-:W-:Y:S01]  /*28290*/  IADD3 R0, R4, c[0x0][0x198], RZ ;  /* 0x0000660004007a10 */ /* 0x000fe20007ffe0ff */
[----:B----4-:R0:W-:Y:S01]  /*282a0*/  @P4 STG.E.U16 [R20.64], R25 ;  /* 0x0000001914004986 */ /* 0x0101e2000c101504 */
[----:B------:R-:W-:Y:S02]  /*282b0*/  ISETP.LT.AND P4, PT, R8, c[0x0][0x17c], !P0 ;  /* 0x00005f0008007a0c */ /* 0x000fe40004781270 */
[----:B------:R-:W-:Y:S02]  /*282c0*/  PRMT R8, R25, 0x7632, R8 ;  /* 0x0000763219087816 */ /* 0x000fe40000000008 */
[----:B0-----:R-:W-:-:S03]  /*282d0*/  LEA R20, P6, R4, R2, 0x1 ;  /* 0x0000000204147211 */ /* 0x001fc600078c08ff */
[----:B------:R0:W-:Y:S01]  /*282e0*/  @P3 STG.E.U16 [R22.64], R8 ;  /* 0x0000000816003986 */ /* 0x0001e2000c101504 */
[----:B------:R-:W-:-:S03]  /*282f0*/  LEA.HI.X.SX32 R21, R4, R3, 0x1, P6 ;  /* 0x0000000304157211 */ /* 0x000fc600030f0eff */
[----:B------:R-:W3:Y:S04]  /*28300*/  LDL.LU R25, [R1+0x204] ;  /* 0x0002040001197983 */ /* 0x000ee80000300800 */
[----:B------:R-:W-:Y:S01]  /*28310*/  @P2 STG.E.U16 [R20.64], R13 ;  /* 0x0000000d14002986 */ /* 0x000fe2000c101504 */
[----:B0-----:R-:W-:Y:S02]  /*28320*/  IADD3 R8, R28, 0x12b, RZ ;  /* 0x0000012b1c087810 */ /* 0x001fe40007ffe0ff */
[----:B------:R-:W-:Y:S02]  /*28330*/  LEA R22, P6, R0, R2, 0x1 ;  /* 0x0000000200167211 */ /* 0x000fe400078c08ff */
[----:B------:R-:W-:Y:S02]  /*28340*/  ISETP.LT.AND P2, PT, R8, c[0x0][0x17c], !P0 ;  /* 0x00005f0008007a0c */ /* 0x000fe40004741270 */
[----:B------:R-:W-:-:S02]  /*28350*/  LEA.HI.X.SX32 R23, R0, R3, 0x1, P6 ;  /* 0x0000000300177211 */ /* 0x000fc400030f0eff */
[----:B------:R-:W-:-:S05]  /*28360*/  PRMT R8, R13, 0x7632, R8 ;  /* 0x000076320d087816 */ /* 0x000fca0000000008 */
[----:B------:R0:W-:Y:S04]  /*28370*/  @P1 STG.E.U16 [R22.64], R8 ;  /* 0x0000000816001986 */ /* 0x0001e8000c101504 */
[----:B0-----:R-:W4:Y:S01]  /*28380*/  LDL.LU R23, [R1+0x284] ;  /* 0x0002840001177983 */ /* 0x001f220000300800 */
[----:B------:R-:W-:Y:S02]  /*28390*/  IADD3 R12, R28, 0x128, RZ ;  /* 0x000001281c0c7810 */ /* 0x000fe40007ffe0ff */
[----:B------:R-:W-:Y:S02]  /*283a0*/  IADD3 R4, R0, c[0x0][0x198], RZ ;  /* 0x0000660000047a10 */ /* 0x000fe40007ffe0ff */
[----:B------:R-:W-:Y:S02]  /*283b0*/  ISETP.LT.AND P5, PT, R12, c[0x0][0x17c], !P0 ;  /* 0x00005f000c007a0c */ /* 0x000fe400047a1270 */
[----:B------:R-:W-:-:S04]  /*283c0*/  IADD3 R12, R28, 0x12a, RZ ;  /* 0x0000012a1c0c7810 */ /* 0x000fc80007ffe0ff */
[----:B------:R-:W-:Y:S02]  /*283d0*/  ISETP.LT.AND P3, PT, R12, c[0x0][0x17c], !P0 ;  /* 0x00005f000c007a0c */ /* 0x000fe40004761270 */
[CC--:B------:R-:W-:Y:S02]  /*283e0*/  LEA R12, P6, R4.reuse, R2.reuse, 0x1 ;  /* 0x00000002040c7211 */ /* 0x0c0fe400078c08ff */
[C---:B------:R-:W-:Y:S02]  /*283f0*/  IADD3 R0, R4.reuse, c[0x0][0x198], RZ ;  /* 0x0000660004007a10 */ /* 0x040fe40007ffe0ff */
[----:B------:R-:W-:Y:S02]  /*28400*/  LEA.HI.X.SX32 R13, R4, R3, 0x1, P6 ;  /* 0x00000003040d7211 */ /* 0x000fe400030f0eff */
[----:B------:R-:W-:Y:S02]  /*28410*/  IADD3 R8, R28, 0x12d, RZ ;  /* 0x0000012d1c087810 */ /* 0x000fe40007ffe0ff */
[----:B------:R-:W-:-:S02]  /*28420*/  LEA R20, P6, R0, R2, 0x1 ;  /* 0x0000000200147211 */ /* 0x000fc400078c08ff */
[C---:B------:R-:W-:Y:S02]  /*28430*/  IADD3 R4, R0.reuse, c[0x0][0x198], RZ ;  /* 0x0000660000047a10 */ /* 0x040fe40007ffe0ff */
[----:B------:R-:W-:Y:S02]  /*28440*/  LEA.HI.X.SX32 R21, R0, R3, 0x1, P6 ;  /* 0x0000000300157211 */ /* 0x000fe400030f0eff */
[----:B------:R-:W-:Y:S02]  /*28450*/  IADD3 R0, R4, c[0x0][0x198], RZ ;  /* 0x0000660004007a10 */ /* 0x000fe40007ffe0ff */
[----:B------:R-:W-:-:S04]  /*28460*/  IADD3 R16, R28, 0x12c, RZ ;  /* 0x0000012c1c107810 */ /* 0x000fc80007ffe0ff */
[----:B------:R-:W-:Y:S01]  /*28470*/  ISETP.LT.AND P1, PT, R16, c[0x0][0x17c], !P0 ;  /* 0x00005f0010007a0c */ /* 0x000fe20004721270 */
[----:B----4-:R0:W-:Y:S01]  /*28480*/  @P5 STG.E.U16 [R12.64], R23 ;  /* 0x000000170c005986 */ /* 0x0101e2000c101504 */
[----:B------:R-:W-:Y:S02]  /*28490*/  ISETP.LT.AND P5, PT, R8, c[0x0][0x17c], !P0 ;  /* 0x00005f0008007a0c */ /* 0x000fe400047a1270 */
[----:B------:R-:W-:Y:S02]  /*284a0*/  PRMT R8, R23, 0x7632, R8 ;  /* 0x0000763217087816 */ /* 0x000fe40000000008 */
[----:B0-----:R-:W-:-:S03]  /*284b0*/  LEA R12, P6, R4, R2, 0x1 ;  /* 0x00000002040c7211 */ /* 0x001fc600078c08ff */
[----:B------:R0:W-:Y:S01]  /*284c0*/  @P4 STG.E.U16 [R20.64], R8 ;  /* 0x0000000814004986 */ /* 0x0001e2000c101504 */
[----:B------:R-:W-:Y:S02]  /*284d0*/  LEA.HI.X.SX32 R13, R4, R3, 0x1, P6 ;  /* 0x00000003040d7211 */ /* 0x000fe400030f0eff */
[----:B------:R-:W-:-:S03]  /*284e0*/  IADD3 R4, R0, c[0x0][0x198], RZ ;  /* 0x0000660000047a10 */ /* 0x000fc60007ffe0ff */
[----:B--2---:R1:W-:Y:S01]  /*284f0*/  @P3 STG.E.U16 [R12.64], R24 ;  /* 0x000000180c003986 */ /* 0x0043e2000c101504 */
[----:B0-----:R-:W-:Y:S02]  /*28500*/  IADD3 R8, R28, 0x12f, RZ ;  /* 0x0000012f1c087810 */ /* 0x001fe40007ffe0ff */
[----:B------:R-:W-:Y:S02]  /*28510*/  LEA R20, P6, R0, R2, 0x1 ;  /* 0x0000000200147211 */ /* 0x000fe400078c08ff */
[----:B------:R-:W-:Y:S02]  /*28520*/  ISETP.LT.AND P3, PT, R8, c[0x0][0x17c], !P0 ;  /* 0x00005f0008007a0c */ /* 0x000fe40004761270 */
[----:B------:R-:W-:Y:S02]  /*28530*/  PRMT R8, R24, 0x7632, R8 ;  /* 0x0000763218087816 */ /* 0x000fe40000000008 */
[----:B-1----:R-:W2:Y:S01]  /*28540*/  LDL.LU R24, [R1+0x294] ;  /* 0x0002940001187983 */ /* 0x002ea20000300800 */
[----:B------:R-:W-:-:S02]  /*28550*/  LEA.HI.X.SX32 R21, R0, R3, 0x1, P6 ;  /* 0x0000000300157211 */ /* 0x000fc400030f0eff */
[----:B------:R-:W-:-:S03]  /*28560*/  LEA R12, P6, R4, R2, 0x1 ;  /* 0x00000002040c7211 */ /* 0x000fc600078c08ff */
[----:B------:R0:W-:Y:S01]  /*28570*/  @P2 STG.E.U16 [R20.64], R8 ;  /* 0x0000000814002986 */ /* 0x0001e2000c101504 */
[----:B------:R-:W-:-:S05]  /*28580*/  LEA.HI.X.SX32 R13, R4, R3, 0x1, P6 ;  /* 0x00000003040d7211 */ /* 0x000fca00030f0eff */
[----:B---3--:R1:W-:Y:S01]  /*28590*/  @P1 STG.E.U16 [R12.64], R25 ;  /* 0x000000190c001986 */ /* 0x0083e2000c101504 */
[----:B0-----:R-:W-:-:S04]  /*285a0*/  IADD3 R8, R28, 0x131, RZ ;  /* 0x000001311c087810 */ /* 0x001fc80007ffe0ff */
[----:B------:R-:W-:Y:S02]  /*285b0*/  ISETP.LT.AND P1, PT, R8, c[0x0][0x17c], !P0 ;  /* 0x00005f0008007a0c */ /* 0x000fe40004721270 */
[----:B------:R-:W-:Y:S02]  /*285c0*/  PRMT R8, R25, 0x7632, R8 ;  /* 0x0000763219087816 */ /* 0x000fe40000000008 */
[----:B-1----:R-:W3:Y:S01]  /*285d0*/  LDL.LU R25, [R1+0x234] ;  /* 0x0002340001197983 */ /* 0x002ee20000300800 */
[----:B------:R-:W-:Y:S02]  /*285e0*/  IADD3 R0, R4, c[0x0][0x198], RZ ;  /* 0x0000660004007a10 */ /* 0x000fe40007ffe0ff */
[----:B------:R-:W-:Y:S01]  /*285f0*/  IADD3 R16, R28, 0x12e, RZ ;  /* 0x0000012e1c107810 */ /* 0x000fe20007ffe0ff */
[----:B------:R-:W4:Y:S01]  /*28600*/  LDL.LU R23, [R1+0x274] ;  /* 0x0002740001177983 */ /* 0x000f220000300800 */
[----:B------:R-:W-:Y:S02]  /*28610*/  LEA R20, P6, R0, R2, 0x1 ;  /* 0x0000000200147211 */ /* 0x000fe400078c08ff */
[----:B------:R-:W-:-:S02]  /*28620*/  ISETP.LT.AND P4, PT, R16, c[0x0][0x17c], !P0 ;  /* 0x00005f0010007a0c */ /* 0x000fc40004781270 */
[C---:B------:R-:W-:Y:S02]  /*28630*/  IADD3 R4, R0.reuse, c[0x0][0x198], RZ ;  /* 0x0000660000047a10 */ /* 0x040fe40007ffe0ff */
[-C--:B------:R-:W-:Y:S02]  /*28640*/  LEA.HI.X.SX32 R21, R0, R3.reuse, 0x1, P6 ;  /* 0x0000000300157211 */ /* 0x080fe400030f0eff */
[C---:B------:R-:W-:Y:S02]  /*28650*/  LEA R12, P6, R4.reuse, R2, 0x1 ;  /* 0x00000002040c7211 */ /* 0x040fe400078c08ff */
[----:B------:R-:W-:Y:S02]  /*28660*/  IADD3 R0, R4, c[0x0][0x198], RZ ;  /* 0x0000660004007a10 */ /* 0x000fe40007ffe0ff */
[----:B------:R-:W-:Y:S01]  /*28670*/  IADD3 R16, R28, 0x130, RZ ;  /* 0x000001301c107810 */ /* 0x000fe20007ffe0ff */
[----:B------:R0:W-:Y:S01]  /*28680*/  @P5 STG.E.U16 [R20.64], R8 ;  /* 0x0000000814005986 */ /* 0x0001e2000c101504 */
[----:B------:R-:W-:-:S02]  /*28690*/  LEA.HI.X.SX32 R13, R4, R3, 0x1, P6 ;  /* 0x00000003040d7211 */ /* 0x000fc400030f0eff */
[----:B------:R-:W-:Y:S02]  /*286a0*/  IADD3 R4, R28, 0x133, RZ ;  /* 0x000001331c047810 */ /* 0x000fe40007ffe0ff */
[----:B------:R-:W-:Y:S01]  /*286b0*/  ISETP.LT.AND P2, PT, R16, c[0x0][0x17c], !P0 ;  /* 0x00005f0010007a0c */ /* 0x000fe20004741270 */
[----:B------:R1:W-:Y:S01]  /*286c0*/  @P4 STG.E.U16 [R12.64], R5 ;  /* 0x000000050c004986 */ /* 0x0003e2000c101504 */
[----:B------:R-:W-:Y:S02]  /*286d0*/  ISETP.LT.AND P4, PT, R4, c[0x0][0x17c], !P0 ;  /* 0x00005f0004007a0c */ /* 0x000fe40004781270 */
[C---:B0-----:R-:W-:Y:S02]  /*286e0*/  LEA R20, P6, R0.reuse, R2, 0x1 ;  /* 0x0000000200147211 */ /* 0x041fe400078c08ff */
[C---:B------:R-:W-:Y:S02]  /*286f0*/  IADD3 R8, R0.reuse, c[0x0][0x198], RZ ;  /* 0x0000660000087a10 */ /* 0x040fe40007ffe0ff */
[----:B------:R-:W-:-:S02]  /*28700*/  LEA.HI.X.SX32 R21, R0, R3, 0x1, P6 ;  /* 0x0000000300157211 */ /* 0x000fc400030f0eff */
[C---:B------:R-:W-:Y:S02]  /*28710*/  LEA R4, P6, R8.reuse, R2, 0x1 ;  /* 0x0000000208047211 */ /* 0x040fe400078c08ff */
[----:B-1----:R-:W-:Y:S02]  /*28720*/  PRMT R12, R5, 0x7632, R12 ;  /* 0x00007632050c7816 */ /* 0x002fe4000000000c */
[C---:B------:R-:W-:Y:S02]  /*28730*/  LEA.HI.X.SX32 R5, R8.reuse, R3, 0x1, P6 ;  /* 0x0000000308057211 */ /* 0x040fe400030f0eff */
[----:B------:R-:W-:Y:S02]  /*28740*/  IADD3 R0, R8, c[0x0][0x198], RZ ;  /* 0x0000660008007a10 */ /* 0x000fe40007ffe0ff */
[C---:B------:R-:W-:Y:S02]  /*28750*/  IADD3 R16, R28.reuse, 0x132, RZ ;  /* 0x000001321c107810 */ /* 0x040fe40007ffe0ff */
[C---:B------:R-:W-:Y:S01]  /*28760*/  IADD3 R8, R28.reuse, 0x135, RZ ;  /* 0x000001351c087810 */ /* 0x040fe20007ffe0ff */
[----:B------:R0:W-:Y:S01]  /*28770*/  @P3 STG.E.U16 [R20.64], R12 ;  /* 0x0000000c14003986 */ /* 0x0001e2000c101504 */
[----:B------:R-:W-:-:S02]  /*28780*/  IADD3 R13, R28, 0x134, RZ ;  /* 0x000001341c0d7810 */ /* 0x000fc40007ffe0ff */
[----:B------:R-:W-:Y:S02]  /*28790*/  ISETP.LT.AND P5, PT, R16, c[0x0][0x17c], !P0 ;  /* 0x00005f0010007a0c */ /* 0x000fe400047a1270 */
[----:B------:R-:W-:Y:S02]  /*287a0*/  ISETP.LT.AND P3, PT, R13, c[0x0][0x17c], !P0 ;  /* 0x00005f000d007a0c */ /* 0x000fe40004761270 */
[----:B0-----:R-:W-:-:S04]  /*287b0*/  LEA R12, P6, R0, R2, 0x1 ;  /* 0x00000002000c7211 */ /* 0x001fc800078c08ff */
[----:B------:R-:W-:Y:S01]  /*287c0*/  LEA.HI.X.SX32 R13, R0, R3, 0x1, P6 ;  /* 0x00000003000d7211 */ /* 0x000fe200030f0eff */
[----:B--2---:R0:W-:Y:S01]  /*287d0*/  @P2 STG.E.U16 [R4.64], R24 ;  /* 0x0000001804002986 */ /* 0x0041e2000c101504 */
[----:B------:R-:W-:Y:S02]  /*287e0*/  ISETP.LT.AND P2, PT, R8, c[0x0][0x17c], !P0 ;  /* 0x00005f0008007a0c */ /* 0x000fe40004741270 */
[----:B------:R-:W-:Y:S02]  /*287f0*/  PRMT R8, R24, 0x7632, R8 ;  /* 0x0000763218087816 */ /* 0x000fe40000000008 */
[----:B0-----:R-:W-:Y:S01]  /*28800*/  IADD3 R5, R0, c[0x0][0x198], RZ ;  /* 0x0000660000057a10 */ /* 0x001fe20007ffe0ff */
[----:B------:R-:W2:Y:S03]  /*28810*/  LDL.LU R24, [R1+0x224] ;  /* 0x0002240001187983 */ /* 0x000ea60000300800 */
[----:B------:R-:W-:-:S02]  /*28820*/  LEA R4, P6, R5, R2, 0x1 ;  /* 0x0000000205047211 */ /* 0x000fc400078c08ff */
[C---:B------:R-:W-:Y:S01]  /*28830*/  IADD3 R0, R5.reuse, c[0x0][0x198], RZ ;  /* 0x0000660005007a10 */ /* 0x040fe20007ffe0ff */
[----:B------:R0:W-:Y:S01]  /*28840*/  @P1 STG.E.U16 [R12.64], R8 ;  /* 0x000000080c001986 */ /* 0x0001e2000c101504 */
[----:B------:R-:W-:-:S05]  /*28850*/  LEA.HI.X.SX32 R5, R5, R3, 0x1, P6 ;  /* 0x0000000305057211 */ /* 0x000fca00030f0eff */
[----:B---3--:R1:W-:Y:S01]  /*28860*/  @P5 STG.E.U16 [R4.64], R25 ;  /* 0x0000001904005986 */ /* 0x0083e2000c101504 */
[----:B0-----:R-:W-:-:S04]  /*28870*/  IADD3 R8, R28, 0x137, RZ ;  /* 0x000001371c087810 */ /* 0x001fc80007ffe0ff */
[----:B------:R-:W-:Y:S02]  /*28880*/  ISETP.LT.AND P5, PT, R8, c[0x0][0x17c], !P0 ;  /* 0x00005f0008007a0c */ /* 0x000fe400047a1270 */
[----:B------:R-:W-:Y:S02]  /*28890*/  PRMT R8, R25, 0x7632, R8 ;  /* 0x0000763219087816 */ /* 0x000fe40000000008 */
[----:B-1----:R-:W3:Y:S01]  /*288a0*/  LDL.LU R25, [R1+0x2a4] ;  /* 0x0002a40001197983 */ /* 0x002ee20000300800 */
[CC--:B------:R-:W-:Y:S02]  /*288b0*/  LEA R12, P6, R0.reuse, R2.reuse, 0x1 ;  /* 0x00000002000c7211 */ /* 0x0c0fe400078c08ff */
[C---:B------:R-:W-:Y:S02]  /*288c0*/  IADD3 R5, R0.reuse, c[0x0][0x198], RZ ;  /* 0x0000660000057a10 */ /* 0x040fe40007ffe0ff */
[----:B------:R-:W-:Y:S02]  /*288d0*/  LEA.HI.X.SX32 R13, R0, R3, 0x1, P6 ;  /* 0x00000003000d7211 */ /* 0x000fe400030f0eff */
[----:B------:R-:W-:-:S02]  /*288e0*/  LEA R4, P6, R5, R2, 0x1 ;  /* 0x0000000205047211 */ /* 0x000fc400078c08ff */
[C---:B------:R-:W-:Y:S02]  /*288f0*/  IADD3 R0, R5.reuse, c[0x0][0x198], RZ ;  /* 0x0000660005007a10 */ /* 0x040fe40007ffe0ff */
[----:B------:R-:W-:Y:S02]  /*28900*/  LEA.HI.X.SX32 R5, R5, R3, 0x1, P6 ;  /* 0x0000000305057211 */ /* 0x000fe400030f0eff */
[----:B------:R-:W-:Y:S01]  /*28910*/  IADD3 R16, R28, 0x136, RZ ;  /* 0x000001361c107810 */ /* 0x000fe20007ffe0ff */
[----:B------:R0:W-:Y:S03]  /*28920*/  @P4 STG.E.U16 [R12.64], R8 ;  /* 0x000000080c004986 */ /* 0x0001e6000c101504 */
[----:B------:R-:W-:Y:S01]  /*28930*/  ISETP.LT.AND P1, PT, R16, c[0x0][0x17c], !P0 ;  /* 0x00005f0010007a0c */ /* 0x000fe20004721270 */
[----:B------:R1:W-:Y:S01]  /*28940*/  @P3 STG.E.U16 [R4.64], R17 ;  /* 0x0000001104003986 */ /* 0x0003e2000c101504 */
[----:B0-----:R-:W-:-:S02]  /*28950*/  LEA R12, P6, R0, R2, 0x1 ;  /* 0x00000002000c7211 */ /* 0x001fc400078c08ff */
[C---:B-1----:R-:W-:Y:S02]  /*28960*/  IADD3 R5, R0.reuse, c[0x0][0x198], RZ ;  /* 0x0000660000057a10 */ /* 0x042fe40007ffe0ff */
[----:B------:R-:W-:Y:S02]  /*28970*/  LEA.HI.X.SX32 R13, R0, R3, 0x1, P6 ;  /* 0x00000003000d7211 */ /* 0x000fe400030f0eff */
[----:B------:R-:W-:Y:S02]  /*28980*/  LEA R4, P6, R5, R2, 0x1 ;  /* 0x0000000205047211 */ /* 0x000fe400078c08ff */
[----:B------:R-:W-:Y:S02]  /*28990*/  IADD3 R8, R28, 0x139, RZ ;  /* 0x000001391c087810 */ /* 0x000fe40007ffe0ff */
[----:B------:R-:W-:Y:S02]  /*289a0*/  PRMT R17, R17, 0x7632, R17 ;  /* 0x0000763211117816 */ /* 0x000fe40000000011 */
[----:B------:R-:W-:-:S02]  /*289b0*/  IADD3 R0, R5, c[0x0][0x198], RZ ;  /* 0x0000660005007a10 */ /* 0x000fc40007ffe0ff */
[----:B------:R-:W-:Y:S02]  /*289c0*/  LEA.HI.X.SX32 R5, R5, R3, 0x1, P6 ;  /* 0x0000000305057211 */ /* 0x000fe400030f0eff */
[----:B------:R-:W-:Y:S01]  /*289d0*/  IADD3 R16, R28, 0x138, RZ ;  /* 0x000001381c107810 */ /* 0x000fe20007ffe0ff */
[----:B------:R0:W-:Y:S01]  /*289e0*/  @P2 STG.E.U16 [R12.64], R17 ;  /* 0x000000110c002986 */ /* 0x0001e2000c101504 */
[----:B------:R-:W-:Y:S02]  /*289f0*/  ISETP.LT.AND P3, PT, R8, c[0x0][0x17c], !P0 ;  /* 0x00005f0008007a0c */ /* 0x000fe40004761270 */
[----:B------:R-:W-:Y:S01]  /*28a00*/  IADD3 R8, R28, 0x13a, RZ ;  /* 0x0000013a1c087810 */ /* 0x000fe20007ffe0ff */
[----:B------:R1:W-:Y:S01]  /*28a10*/  @P1 STG.E.U16 [R4.64], R9 ;  /* 0x0000000904001986 */ /* 0x0003e2000c101504 */
[----:B------:R-:W-:Y:S02]  /*28a20*/  ISETP.LT.AND P4, PT, R16, c[0x0][0x17c], !P0 ;  /* 0x00005f0010007a0c */ /* 0x000fe40004781270 */
[----:B------:R-:W-:-:S02]  /*28a30*/  ISETP.LT.AND P2, PT, R8, c[0x0][0x17c], !P0 ;  /* 0x00005f0008007a0c */ /* 0x000fc40004741270 */
[CC--:B0-----:R-:W-:Y:S02]  /*28a40*/  LEA R12, P6, R0.reuse, R2.reuse, 0x1 ;  /* 0x00000002000c7211 */ /* 0x0c1fe400078c08ff */
[----:B-1----:R-:W-:Y:S02]  /*28a50*/  IADD3 R5, R0, c[0x0][0x198], RZ ;  /* 0x0000660000057a10 */ /* 0x002fe40007ffe0ff */
[----:B------:R-:W-:Y:S02]  /*28a60*/  IADD3 R8, R28, 0x13b, RZ ;  /* 0x0000013b1c087810 */ /* 0x000fe40007ffe0ff */
[----:B------:R-:W-:Y:S02]  /*28a70*/  LEA.HI.X.SX32 R13, R0, R3, 0x1, P6 ;  /* 0x00000003000d7211 */ /* 0x000fe400030f0eff */
[----:B------:R-:W-:Y:S02]  /*28a80*/  LEA R4, P6, R5, R2, 0x1 ;  /* 0x0000000205047211 */ /* 0x000fe400078c08ff */
[----:B------:R-:W-:-:S02]  /*28a90*/  PRMT R9, R9, 0x7632, R9 ;  /* 0x0000763209097816 */ /* 0x000fc40000000009 */
[----:B------:R-:W-:Y:S02]  /*28aa0*/  ISETP.LT.AND P1, PT, R8, c[0x0][0x17c], !P0 ;  /* 0x00005f0008007a0c */ /* 0x000fe40004721270 */
[C---:B------:R-:W-:Y:S02]  /*28ab0*/  IADD3 R0, R5.reuse, c[0x0][0x198], RZ ;  /* 0x0000660005007a10 */ /* 0x040fe40007ffe0ff */
[----:B------:R-:W-:Y:S02]  /*28ac0*/  IADD3 R8, R28, 0x13c, RZ ;  /* 0x0000013c1c087810 */ /* 0x000fe40007ffe0ff */
[----:B------:R-:W-:Y:S01]  /*28ad0*/  LEA.HI.X.SX32 R5, R5, R3, 0x1, P6 ;  /* 0x0000000305057211 */ /* 0x000fe200030f0eff */
[----:B------:R0:W-:Y:S01]  /*28ae0*/  @P5 STG.E.U16 [R12.64], R9 ;  /* 0x000000090c005986 */ /* 0x0001e2000c101504 */
[----:B------:R-:W-:Y:S02]  /*28af0*/  ISETP.LT.AND P5, PT, R8, c[0x0][0x17c], !P0 ;  /* 0x00005f0008007a0c */ /* 0x000fe400047a1270 */
[----:B------:R-:W-:Y:S01]  /*28b00*/  LEA R8, P6, R0, R2, 0x1 ;  /* 0x0000000200087211 */ /* 0x000fe200078c08ff */
[----:B----4-:R1:W-:Y:S01]  /*28b10*/  @P4 STG.E.U16 [R4.64], R23 ;  /* 0x0000001704004986 */ /* 0x0103e2000c101504 */
[----:B0-----:R-:W-:-:S02]  /*28b20*/  IADD3 R9, R28, 0x13d, RZ ;  /* 0x0000013d1c097810 */ /* 0x001fc40007ffe0ff */
[C---:B-1----:R-:W-:Y:S02]  /*28b30*/  IADD3 R5, R0.reuse, c[0x0][0x198], RZ ;  /* 0x0000660000057a10 */ /* 0x042fe40007ffe0ff */
[----:B------:R-:W-:Y:S02]  /*28b40*/  ISETP.LT.AND P4, PT, R9, c[0x0][0x17c], !P0 ;  /* 0x00005f0009007a0c */ /* 0x000fe40004781270 */
[-C--:B------:R-:W-:Y:S02]  /*28b50*/  LEA.HI.X.SX32 R9, R0, R3.reuse, 0x1, P6 ;  /* 0x0000000300097211 */ /* 0x080fe400030f0eff */
[----:B------:R-:W-:Y:S02]  /*28b60*/  LEA R4, P6, R5, R2, 0x1 ;  /* 0x0000000205047211 */ /* 0x000fe400078c08ff */
[----:B------:R-:W-:Y:S02]  /*28b70*/  PRMT R12, R23, 0x7632, R12 ;  /* 0x00007632170c7816 */ /* 0x000fe4000000000c */
[C---:B------:R-:W-:Y:S01]  /*28b80*/  IADD3 R0, R5.reuse, c[0x0][0x198], RZ ;  /* 0x0000660005007a10 */ /* 0x040fe20007ffe0ff */
[----:B------:R-:W4:Y:S01]  /*28b90*/  LDL.LU R23, [R1+0x248] ;  /* 0x0002480001177983 */ /* 0x000f220000300800 */
[----:B------:R-:W-:-:S03]  /*28ba0*/  LEA.HI.X.SX32 R5, R5, R3, 0x1, P6 ;  /* 0x0000000305057211 */ /* 0x000fc600030f0eff */
[----:B------:R0:W-:Y:S02]  /*28bb0*/  @P3 STG.E.U16 [R8.64], R12 ;  /* 0x0000000c08003986 */ /* 0x0001e4000c101504 */
[----:B0-----:R-:W-:Y:S02]  /*28bc0*/  IADD3 R9, R28, 0x13f, RZ ;  /* 0x0000013f1c097810 */ /* 0x001fe40007ffe0ff */
[----:B------:R-:W-:Y:S02]  /*28bd0*/  LEA R8, P6, R0, R2, 0x1 ;  /* 0x0000000200087211 */ /* 0x000fe400078c08ff */
[----:B------:R-:W-:-:S04]  /*28be0*/  IADD3 R13, R28, 0x13e, RZ ;  /* 0x0000013e1c0d7810 */ /* 0x000fc80007ffe0ff */
[----:B------:R-:W-:Y:S01]  /*28bf0*/  ISETP.LT.AND P3, PT, R13, c[0x0][0x17c], !P0 ;  /* 0x00005f000d007a0c */ /* 0x000fe20004761270 */
[----:B--2---:R0:W-:Y:S01]  /*28c00*/  @P2 STG.E.U16 [R4.64], R24 ;  /* 0x0000001804002986 */ /* 0x0041e2000c101504 */
[----:B------:R-:W-:Y:S02]  /*28c10*/  ISETP.LT.AND P2, PT, R9, c[0x0][0x17c], !P0 ;  /* 0x00005f0009007a0c */ /* 0x000fe40004741270 */
[----:B------:R-:W-:Y:S02]  /*28c20*/  LEA.HI.X.SX32 R9, R0, R3, 0x1, P6 ;  /* 0x0000000300097211 */ /* 0x000fe400030f0eff */
[----:B------:R-:W-:Y:S02]  /*28c30*/  PRMT R12, R24, 0x7632, R12 ;  /* 0x00007632180c7816 */ /* 0x000fe4000000000c */
[----:B0-----:R-:W-:Y:S01]  /*28c40*/  IADD3 R5, R0, c[0x0][0x198], RZ ;  /* 0x0000660000057a10 */ /* 0x001fe20007ffe0ff */
[----:B------:R-:W2:Y:S03]  /*28c50*/  LDL.LU R24, [R1+0x258] ;  /* 0x0002580001187983 */ /* 0x000ea60000300800 */
[----:B------:R-:W-:-:S02]  /*28c60*/  LEA R4, P6, R5, R2, 0x1 ;  /* 0x0000000205047211 */ /* 0x000fc400078c08ff */
[C---:B------:R-:W-:Y:S02]  /*28c70*/  IADD3 R0, R5.reuse, c[0x0][0x198], RZ ;  /* 0x0000660005007a10 */ /* 0x040fe40007ffe0ff */
[----:B------:R-:W-:Y:S01]  /*28c80*/  LEA.HI.X.SX32 R5, R5, R3, 0x1, P6 ;  /* 0x0000000305057211 */ /* 0x000fe200030f0eff */
[----:B------:R0:W-:Y:S04]  /*28c90*/  @P1 STG.E.U16 [R8.64], R12 ;  /* 0x0000000c08001986 */ /* 0x0001e8000c101504 */
[----:B---3--:R1:W-:Y:S01]  /*28ca0*/  @P5 STG.E.U16 [R4.64], R25 ;  /* 0x0000001904005986 */ /* 0x0083e2000c101504 */
[----:B0-----:R-:W-:Y:S02]  /*28cb0*/  IADD3 R9, R28, 0x141, RZ ;  /* 0x000001411c097810 */ /* 0x001fe40007ffe0ff */
[----:B------:R-:W-:-:S02]  /*28cc0*/  LEA R8, P6, R0, R2, 0x1 ;  /* 0x0000000200087211 */ /* 0x000fc400078c08ff */
[C---:B-1----:R-:W-:Y:S02]  /*28cd0*/  IADD3 R5, R0.reuse, c[0x0][0x198], RZ ;  /* 0x0000660000057a10 */ /* 0x042fe40007ffe0ff */
[----:B------:R-:W-:Y:S02]  /*28ce0*/  ISETP.LT.AND P5, PT, R9, c[0x0][0x17c], !P0 ;  /* 0x00005f0009007a0c */ /* 0x000fe400047a1270 */
[----:B------:R-:W-:Y:S02]  /*28cf0*/  LEA.HI.X.SX32 R9, R0, R3, 0x1, P6 ;  /* 0x0000000300097211 */ /* 0x000fe400030f0eff */
[----:B------:R-:W-:Y:S02]  /*28d00*/  LEA R4, P6, R5, R2, 0x1 ;  /* 0x0000000205047211 */ /* 0x000fe400078c08ff */
[----:B------:R-:W-:Y:S02]  /*28d10*/  PRMT R12, R25, 0x7632, R12 ;  /* 0x00007632190c7816 */ /* 0x000fe4000000000c */
[----:B------:R-:W-:-:S02]  /*28d20*/  IADD3 R0, R5, c[0x0][0x198], RZ ;  /* 0x0000660005007a10 */ /* 0x000fc40007ffe0ff */
[----:B------:R-:W-:Y:S01]  /*28d30*/  LEA.HI.X.SX32 R5, R5, R3, 0x1, P6 ;  /* 0x0000000305057211 */ /* 0x000fe200030f0eff */
[----:B------:R0:W-:Y:S04]  /*28d40*/  @P4 STG.E.U16 [R8.64], R12 ;  /* 0x0000000c08004986 */ /* 0x0001e8000c101504 */
[----:B------:R1:W-:Y:S01]  /*28d50*/  @P3 STG.E.U16 [R4.64], R19 ;  /* 0x0000001304003986 */ /* 0x0003e2000c101504 */
[----:B0-----:R-:W-:-:S03]  /*28d60*/  PRMT R12, R19, 0x7632, R12 ;  /* 0x00007632130c7816 */ /* 0x001fc6000000000c */
[----:B-1----:R-:W3:Y:S04]  /*28d70*/  LDL.LU R19, [R1+0xdbc] ;  /* 0x000dbc0001137983 */ /* 0x002ee80000300800 */
[----:B------:R-:W3:Y:S01]  /*28d80*/  LDL.LU R25, [R1+0x218] ;  /* 0x0002180001197983 */ /* 0x000ee20000300800 */
[C---:B------:R-:W-:Y:S02]  /*28d90*/  IADD3 R13, R28.reuse, 0x140, RZ ;  /* 0x000001401c0d7810 */ /* 0x040fe40007ffe0ff */
[----:B------:R-:W-:Y:S02]  /*28da0*/  IADD3 R9, R28, 0x143, RZ ;  /* 0x000001431c097810 */ /* 0x000fe40007ffe0ff */
[----:B------:R-:W-:Y:S02]  /*28db0*/  LEA R8, P6, R0, R2, 0x1 ;  /* 0x0000000200087211 */ /* 0x000fe400078c08ff */
[----:B------:R-:W-:-:S02]  /*28dc0*/  ISETP.LT.AND P1, PT, R13, c[0x0][0x17c], !P0 ;  /* 0x00005f000d007a0c */ /* 0x000fc40004721270 */
[C---:B------:R-:W-:Y:S02]  /*28dd0*/  IADD3 R5, R0.reuse, c[0x0][0x198], RZ ;  /* 0x0000660000057a10 */ /* 0x040fe40007ffe0ff */
[----:B------:R-:W-:Y:S02]  /*28de0*/  ISETP.LT.AND P3, PT, R9, c[0x0][0x17c], !P0 ;  /* 0x00005f0009007a0c */ /* 0x000fe40004761270 */
[-C--:B------:R-:W-:Y:S02]  /*28df0*/  LEA.HI.X.SX32 R9, R0, R3.reuse, 0x1, P6 ;  /* 0x0000000300097211 */ /* 0x080fe400030f0eff */
[C---:B------:R-:W-:Y:S02]  /*28e00*/  LEA R4, P6, R5.reuse, R2, 0x1 ;  /* 0x0000000205047211 */ /* 0x040fe400078c08ff */
[C---:B------:R-:W-:Y:S02]  /*28e10*/  IADD3 R0, R5.reuse, c[0x0][0x198], RZ ;  /* 0x0000660005007a10 */ /* 0x040fe40007ffe0ff */
[----:B------:R-:W-:Y:S01]  /*28e20*/  LEA.HI.X.SX32 R5, R5, R3, 0x1, P6 ;  /* 0x0000000305057211 */ /* 0x000fe200030f0eff */
[----:B------:R0:W-:Y:S01]  /*28e30*/  @P2 STG.E.U16 [R8.64], R12 ;  /* 0x0000000c08002986 */ /* 0x0001e2000c101504 */
[----:B------:R-:W-:-:S04]  /*28e40*/  IADD3 R13, R28, 0x142, RZ ;  /* 0x000001421c0d7810 */ /* 0x000fc80007ffe0ff */
[----:B------:R-:W-:Y:S02]  /*28e50*/  ISETP.LT.AND P4, PT, R13, c[0x0][0x17c], !P0 ;  /* 0x00005f000d007a0c */ /* 0x000fe40004781270 */
[----:B0-----:R-:W-:Y:S02]  /*28e60*/  IADD3 R9, R28, 0x145, RZ ;  /* 0x000001451c097810 */ /* 0x001fe40007ffe0ff */
[----:B------:R-:W-:Y:S02]  /*28e70*/  LEA R8, P6, R0, R2, 0x1 ;  /* 0x0000000200087211 */ /* 0x000fe400078c08ff */
[----:B------:R-:W-:-:S04]  /*28e80*/  IADD3 R13, R28, 0x144, RZ ;  /* 0x000001441c0d7810 */ /* 0x000fc80007ffe0ff */
[----:B------:R-:W-:Y:S01]  /*28e90*/  ISETP.LT.AND P2, PT, R13, c[0x0][0x17c], !P0 ;  /* 0x00005f000d007a0c */ /* 0x000fe20004741270 */
[----:B----4-:R0:W-:Y:S01]  /*28ea0*/  @P1 STG.E.U16 [R4.64], R23 ;  /* 0x0000001704001986 */ /* 0x0101e2000c101504 */
[----:B------:R-:W-:Y:S02]  /*28eb0*/  PRMT R12, R23, 0x7632, R12 ;  /* 0x00007632170c7816 */ /* 0x000fe4000000000c */
[----:B------:R-:W-:Y:S02]  /*28ec0*/  ISETP.LT.AND P1, PT, R9, c[0x0][0x17c], !P0 ;  /* 0x00005f0009007a0c */ /* 0x000fe40004721270 */
[C---:B------:R-:W-:Y:S02]  /*28ed0*/  LEA.HI.X.SX32 R9, R0.reuse, R3, 0x1, P6 ;  /* 0x0000000300097211 */ /* 0x040fe400030f0eff */
[----:B0-----:R-:W-:Y:S01]  /*28ee0*/  IADD3 R5, R0, c[0x0][0x198], RZ ;  /* 0x0000660000057a10 */ /* 0x001fe20007ffe0ff */
[----:B------:R-:W4:Y:S03]  /*28ef0*/  LDL.LU R23, [R1+0x288] ;  /* 0x0002880001177983 */ /* 0x000f260000300800 */
[----:B------:R-:W-:-:S02]  /*28f00*/  LEA R4, P6, R5, R2, 0x1 ;  /* 0x0000000205047211 */ /* 0x000fc400078c08ff */
[C---:B------:R-:W-:Y:S02]  /*28f10*/  IADD3 R0, R5.reuse, c[0x0][0x198], RZ ;  /* 0x0000660005007a10 */ /* 0x040fe40007ffe0ff */
[----:B------:R-:W-:Y:S01]  /*28f20*/  LEA.HI.X.SX32 R5, R5, R3, 0x1, P6 ;  /* 0x0000000305057211 */ /* 0x000fe200030f0eff */
[----:B------:R0:W-:Y:S02]  /*28f30*/  @P5 STG.E.U16 [R8.64], R12 ;  /* 0x0000000c08005986 */ /* 0x0001e4000c101504 */
[----:B0-----:R-:W-:Y:S02]  /*28f40*/  IADD3 R9, R28, 0x147, RZ ;  /* 0x000001471c097810 */ /* 0x001fe40007ffe0ff */
[----:B------:R-:W-:Y:S01]  /*28f50*/  LEA R8, P6, R0, R2, 0x1 ;  /* 0x0000000200087211 */ /* 0x000fe200078c08ff */
[----:B--2---:R0:W-:Y:S01]  /*28f60*/  @P4 STG.E.U16 [R4.64], R24 ;  /* 0x0000001804004986 */ /* 0x0041e2000c101504 */
[----:B------:R-:W-:Y:S02]  /*28f70*/  PRMT R12, R24, 0x7632, R12 ;  /* 0x00007632180c7816 */ /* 0x000fe4000000000c */
[----:B------:R-:W-:-:S02]  /*28f80*/  ISETP.LT.AND P4, PT, R9, c[0x0][0x17c], !P0 ;  /* 0x00005f0009007a0c */ /* 0x000fc40004781270 */
[CC--:B------:R-:W-:Y:S02]  /*28f90*/  LEA.HI.X.SX32 R9, R0.reuse, R3.reuse, 0x1, P6 ;  /* 0x0000000300097211 */ /* 0x0c0fe400030f0eff */
[----:B0-----:R-:W-:Y:S01]  /*28fa0*/  IADD3 R5, R0, c[0x0][0x198], RZ ;  /* 0x0000660000057a10 */ /* 0x001fe20007ffe0ff */
[----:B------:R-:W2:Y:S03]  /*28fb0*/  LDL.LU R24, [R1+0x268] ;  /* 0x0002680001187983 */ /* 0x000ea60000300800 */
[C---:B------:R-:W-:Y:S02]  /*28fc0*/  LEA R4, P6, R5.reuse, R2, 0x1 ;  /* 0x0000000205047211 */ /* 0x040fe400078c08ff */
[C---:B------:R-:W-:Y:S02]  /*28fd0*/  IADD3 R0, R5.reuse, c[0x0][0x198], RZ ;  /* 0x0000660005007a10 */ /* 0x040fe40007ffe0ff */
[----:B------:R-:W-:Y:S01]  /*28fe0*/  LEA.HI.X.SX32 R5, R5, R3, 0x1, P6 ;  /* 0x0000000305057211 */ /* 0x000fe200030f0eff */
[----:B------:R0:W-:Y:S04]  /*28ff0*/  @P3 STG.E.U16 [R8.64], R12 ;  /* 0x0000000c08003986 */ /* 0x0001e8000c101504 */
[----:B---3--:R1:W-:Y:S01]  /*29000*/  @P2 STG.E.U16 [R4.64], R25 ;  /* 0x0000001904002986 */ /* 0x0083e2000c101504 */
[----:B0-----:R-:W-:-:S03]  /*29010*/  PRMT R12, R25, 0x7632, R12 ;  /* 0x00007632190c7816 */ /* 0x001fc6000000000c */
[----:B-1----:R-:W3:Y:S01]  /*29020*/  LDL.LU R25, [R1+0x208] ;  /* 0x0002080001197983 */ /* 0x002ee20000300800 */
[C---:B------:R-:W-:Y:S02]  /*29030*/  IADD3 R13, R28.reuse, 0x146, RZ ;  /* 0x000001461c0d7810 */ /* 0x040fe40007ffe0ff */
[----:B------:R-:W-:Y:S02]  /*29040*/  IADD3 R9, R28, 0x149, RZ ;  /* 0x000001491c097810 */ /* 0x000fe40007ffe0ff */
[C---:B------:R-:W-:Y:S02]  /*29050*/  LEA R8, P6, R0.reuse, R2, 0x1 ;  /* 0x0000000200087211 */ /* 0x040fe400078c08ff */
[----:B------:R-:W-:Y:S02]  /*29060*/  ISETP.LT.AND P5, PT, R13, c[0x0][0x17c], !P0 ;  /* 0x00005f000d007a0c */ /* 0x000fe400047a1270 */
[----:B------:R-:W-:Y:S02]  /*29070*/  IADD3 R5, R0, c[0x0][0x198], RZ ;  /* 0x0000660000057a10 */ /* 0x000fe40007ffe0ff */
[----:B------:R-:W-:-:S02]  /*29080*/  ISETP.LT.AND P2, PT, R9, c[0x0][0x17c], !P0 ;  /* 0x00005f0009007a0c */ /* 0x000fc40004741270 */
[-C--:B------:R-:W-:Y:S02]  /*29090*/  LEA.HI.X.SX32 R9, R0, R3.reuse, 0x1, P6 ;  /* 0x0000000300097211 */ /* 0x080fe400030f0eff */
[C---:B------:R-:W-:Y:S02]  /*290a0*/  LEA R4, P6, R5.reuse, R2, 0x1 ;  /* 0x0000000205047211 */ /* 0x040fe400078c08ff */
[C---:B------:R-:W-:Y:S02]  /*290b0*/  IADD3 R0, R5.reuse, c[0x0][0x198], RZ ;  /* 0x0000660005007a10 */ /* 0x040fe40007ffe0ff */
[----:B------:R-:W-:Y:S01]  /*290c0*/  LEA.HI.X.SX32 R5, R5, R3, 0x1, P6 ;  /* 0x0000000305057211 */ /* 0x000fe200030f0eff */
[----:B------:R0:W-:Y:S01]  /*290d0*/  @P1 STG.E.U16 [R8.64], R12 ;  /* 0x0000000c08001986 */ /* 0x0001e2000c101504 */
[----:B------:R-:W-:-:S03]  /*290e0*/  IADD3 R13, R28, 0x148, RZ ;  /* 0x000001481c0d7810 */ /* 0x000fc60007ffe0ff */
[----:B------:R1:W-:Y:S01]  /*290f0*/  @P5 STG.E.U16 [R4.64], R14 ;  /* 0x0000000e04005986 */ /* 0x0003e2000c101504 */
[----:B------:R-:W-:Y:S02]  /*29100*/  ISETP.LT.AND P3, PT, R13, c[0x0][0x17c], !P0 ;  /* 0x00005f000d007a0c */ /* 0x000fe40004761270 */
[----:B0-----:R-:W-:Y:S02]  /*29110*/  IADD3 R9, R28, 0x14b, RZ ;  /* 0x0000014b1c097810 */ /* 0x001fe40007ffe0ff */
[C---:B------:R-:W-:Y:S02]  /*29120*/  LEA R8, P6, R0.reuse, R2, 0x1 ;  /* 0x0000000200087211 */ /* 0x040fe400078c08ff */
[C---:B-1----:R-:W-:Y:S02]  /*29130*/  IADD3 R5, R0.reuse, c[0x0][0x198], RZ ;  /* 0x0000660000057a10 */ /* 0x042fe40007ffe0ff */
[----:B------:R-:W-:Y:S02]  /*29140*/  ISETP.LT.AND P5, PT, R9, c[0x0][0x17c], !P0 ;  /* 0x00005f0009007a0c */ /* 0x000fe400047a1270 */
[----:B------:R-:W-:-:S02]  /*29150*/  LEA.HI.X.SX32 R9, R0, R3, 0x1, P6 ;  /* 0x0000000300097211 */ /* 0x000fc400030f0eff */
[C---:B------:R-:W-:Y:S02]  /*29160*/  LEA R4, P6, R5.reuse, R2, 0x1 ;  /* 0x0000000205047211 */ /* 0x040fe400078c08ff */
[----:B------:R-:W-:Y:S02]  /*29170*/  PRMT R14, R14, 0x7632, R14 ;  /* 0x000076320e0e7816 */ /* 0x000fe4000000000e */
[C---:B------:R-:W-:Y:S02]  /*29180*/  IADD3 R0, R5.reuse, c[0x0][0x198], RZ ;  /* 0x0000660005007a10 */ /* 0x040fe40007ffe0ff */
[----:B------:R-:W-:Y:S01]  /*29190*/  LEA.HI.X.SX32 R5, R5, R3, 0x1, P6 ;  /* 0x0000000305057211 */ /* 0x000fe200030f0eff */
[----:B------:R0:W-:Y:S01]  /*291a0*/  @P4 STG.E.U16 [R8.64], R14 ;  /* 0x0000000e08004986 */ /* 0x0001e2000c101504 */
[C---:B------:R-:W-:Y:S02]  /*291b0*/  IADD3 R13, R28.reuse, 0x14a, RZ ;  /* 0x0000014a1c0d7810 */ /* 0x040fe40007ffe0ff */
[----:B------:R-:W-:-:S02]  /*291c0*/  IADD3 R12, R28, 0x14c, RZ ;  /* 0x0000014c1c0c7810 */ /* 0x000fc40007ffe0ff */
[----:B------:R-:W-:Y:S02]  /*291d0*/  ISETP.LT.AND P1, PT, R13, c[0x0][0x17c], !P0 ;  /* 0x00005f000d007a0c */ /* 0x000fe40004721270 */
[----:B0-----:R-:W-:Y:S01]  /*291e0*/  IADD3 R9, R28, 0x14d, RZ ;  /* 0x0000014d1c097810 */ /* 0x001fe20007ffe0ff */
[----:B----4-:R0:W-:Y:S01]  /*291f0*/  @P3 STG.E.U16 [R4.64], R23 ;  /* 0x0000001704003986 */ /* 0x0101e2000c101504 */
[C---:B------:R-:W-:Y:S02]  /*29200*/  LEA R8, P6, R0.reuse, R2, 0x1 ;  /* 0x0000000200087211 */ /* 0x040fe400078c08ff */
[----:B------:R-:W-:Y:S02]  /*29210*/  ISETP.LT.AND P3, PT, R9, c[0x0][0x17c], !P0 ;  /* 0x00005f0009007a0c */ /* 0x000fe40004761270 */
[----:B------:R-:W-:Y:S02]  /*29220*/  LEA.HI.X.SX32 R9, R0, R3, 0x1, P6 ;  /* 0x0000000300097211 */ /* 0x000fe400030f0eff */
[----:B------:R-:W-:-:S02]  /*29230*/  ISETP.LT.AND P4, PT, R12, c[0x0][0x17c], !P0 ;  /* 0x00005f000c007a0c */ /* 0x000fc40004781270 */
[----:B0-----:R-:W-:Y:S02]  /*29240*/  IADD3 R5, R0, c[0x0][0x198], RZ ;  /* 0x0000660000057a10 */ /* 0x001fe40007ffe0ff */
[----:B------:R-:W-:Y:S02]  /*29250*/  PRMT R12, R23, 0x7632, R12 ;  /* 0x00007632170c7816 */ /* 0x000fe4000000000c */
[C---:B------:R-:W-:Y:S02]  /*29260*/  LEA R4, P6, R5.reuse, R2, 0x1 ;  /* 0x0000000205047211 */ /* 0x040fe400078c08ff */
[C---:B------:R-:W-:Y:S02]  /*29270*/  IADD3 R0, R5.reuse, c[0x0][0x198], RZ ;  /* 0x0000660005007a10 */ /* 0x040fe40007ffe0ff */
[----:B------:R-:W-:Y:S01]  /*29280*/  LEA.HI.X.SX32 R5, R5, R3, 0x1, P6 ;  /* 0x0000000305057211 */ /* 0x000fe200030f0eff */
[----:B------:R0:W-:Y:S02]  /*29290*/  @P2 STG.E.U16 [R8.64], R12 ;  /* 0x0000000c08002986 */ /* 0x0001e4000c101504 */
[----:B0-----:R-:W-:-:S02]  /*292a0*/  IADD3 R9, R28, 0x14f, RZ ;  /* 0x0000014f1c097810 */ /* 0x001fc40007ffe0ff */
[-C--:B------:R-:W-:Y:S01]  /*292b0*/  LEA R8, P6, R0, R2.reuse, 0x1 ;  /* 0x0000000200087211 */ /* 0x080fe200078c08ff */
[----:B--2---:R0:W-:Y:S01]  /*292c0*/  @P1 STG.E.U16 [R4.64], R24 ;  /* 0x0000001804001986 */ /* 0x0041e2000c101504 */
[----:B------:R-:W-:Y:S02]  /*292d0*/  PRMT R12, R24, 0x7632, R12 ;  /* 0x00007632180c7816 */ /* 0x000fe4000000000c */
[----:B------:R-:W-:Y:S02]  /*292e0*/  ISETP.LT.AND P1, PT, R9, c[0x0][0x17c], !P0 ;  /* 0x00005f0009007a0c */ /* 0x000fe40004721270 */
[C---:B------:R-:W-:Y:S02]  /*292f0*/  LEA.HI.X.SX32 R9, R0.reuse, R3, 0x1, P6 ;  /* 0x0000000300097211 */ /* 0x040fe400030f0eff */
[----:B0-----:R-:W-:Y:S01]  /*29300*/  IADD3 R5, R0, c[0x0][0x198], RZ ;  /* 0x0000660000057a10 */ /* 0x001fe20007ffe0ff */
[----:B------:R-:W2:Y:S03]  /*29310*/  LDL.LU R24, [R1+0x298] ;  /* 0x0002980001187983 */ /* 0x000ea60000300800 */
[----:B------:R-:W-:-:S02]  /*29320*/  LEA R4, P6, R5, R2, 0x1 ;  /* 0x0000000205047211 */ /* 0x000fc400078c08ff */
[C---:B------:R-:W-:Y:S02]  /*29330*/  IADD3 R0, R5.reuse, c[0x0][0x198], RZ ;  /* 0x0000660005007a10 */ /* 0x040fe40007ffe0ff */
[----:B------:R-:W-:Y:S01]  /*29340*/  LEA.HI.X.SX32 R5, R5, R3, 0x1, P6 ;  /* 0x0000000305057211 */ /* 0x000fe200030f0eff */
[----:B------:R0:W-:Y:S04]  /*29350*/  @P5 STG.E.U16 [R8.64], R12 ;  /* 0x0000000c08005986 */ /* 0x0001e8000c101504 */
[----:B---3--:R1:W-:Y:S01]  /*29360*/  @P4 STG.E.U16 [R4.64], R25 ;  /* 0x0000001904004986 */ /* 0x0083e2000c101504 */
[----:B0-----:R-:W-:-:S03]  /*29370*/  PRMT R12, R25, 0x7632, R12 ;  /* 0x00007632190c7816 */ /* 0x001fc6000000000c */
[----:B-1----:R-:W3:Y:S01]  /*29380*/  LDL.LU R25, [R1+0x238] ;  /* 0x0002380001197983 */ /* 0x002ee20000300800 */
[C---:B------:R-:W-:Y:S02]  /*29390*/  IADD3 R13, R28.reuse, 0x14e, RZ ;  /* 0x0000014e1c0d7810 */ /* 0x040fe40007ffe0ff */
[----:B------:R-:W-:Y:S01]  /*293a0*/  IADD3 R9, R28, 0x151, RZ ;  /* 0x000001511c097810 */ /* 0x000fe20007ffe0ff */
[----:B------:R-:W4:Y:S01]  /*293b0*/  LDL.LU R23, [R1+0x278] ;  /* 0x0002780001177983 */ /* 0x000f220000300800 */
        /* <DEDUP_REMOVED lines=17> */
[----:B------:R-:W-:Y:S02]  /*294d0*/  PRMT R6, R6, 0x7632, R6 ;  /* 0x0000763206067816 */ /* 0x000fe40000000006 */
[C---:B------:R-:W-:Y:S02]  /*294e0*/  LEA R4, P6, R5.reuse, R2, 0x1 ;  /* 0x0000000205047211 */ /* 0x040fe400078c08ff */
[C---:B------:R-:W-:Y:S01]  /*294f0*/  IADD3 R0, R5.reuse, c[0x0][0x198], RZ ;  /* 0x0000660005007a10 */ /* 0x040fe20007ffe0ff */
[----:B------:R0:W-:Y:S01]  /*29500*/  @P1 STG.E.U16 [R8.64], R6 ;  /* 0x0000000608001986 */ /* 0x0001e2000c101504 */
[----:B------:R-:W-:Y:S02]  /*29510*/  LEA.HI.X.SX32 R5, R5, R3, 0x1, P6 ;  /* 0x0000000305057211 */ /* 0x000fe400030f0eff */
[----:B------:R-:W-:-:S04]  /*29520*/  IADD3 R13, R28, 0x152, RZ ;  /* 0x000001521c0d7810 */ /* 0x000fc80007ffe0ff */
[----:B------:R-:W-:Y:S02]  /*29530*/  ISETP.LT.AND P3, PT, R13, c[0x0][0x17c], !P0 ;  /* 0x00005f000d007a0c */ /* 0x000fe40004761270 */
[----:B0-----:R-:W-:Y:S02]  /*29540*/  IADD3 R6, R28, 0x155, RZ ;  /* 0x000001551c067810 */ /* 0x001fe40007ffe0ff */
[----:B------:R-:W-:-:S04]  /*29550*/  LEA R8, P6, R0, R2, 0x1 ;  /* 0x0000000200087211 */ /* 0x000fc800078c08ff */
        /* <DEDUP_REMOVED lines=9> */
[----:B------:R-:W-:Y:S02]  /*295f0*/  LEA.HI.X.SX32 R5, R5, R3, 0x1, P6 ;  /* 0x0000000305057211 */ /* 0x000fe400030f0eff */
[----:B0-----:R-:W-:-:S03]  /*29600*/  IADD3 R6, R28, 0x157, RZ ;  /* 0x000001571c067810 */ /* 0x001fc60007ffe0ff */
[----:B---3--:R0:W-:Y:S01]  /*29610*/  @P3 STG.E.U16 [R4.64], R25 ;  /* 0x0000001904003986 */ /* 0x0081e2000c101504 */
[----:B------:R-:W-:Y:S02]  /*29620*/  ISETP.LT.AND P3, PT, R6, c[0x0][0x17c], !P0 ;  /* 0x00005f0006007a0c */ /* 0x000fe40004761270 */
[----:B------:R-:W-:Y:S02]  /*29630*/  PRMT R6, R25, 0x7632, R6 ;  /* 0x0000763219067816 */ /* 0x000fe40000000006 */
[----:B0-----:R-:W3:Y:S01]  /*29640*/  LDL.LU R25, [R1+0x2a8] ;  /* 0x0002a80001197983 */ /* 0x001ee20000300800 */
[----:B------:R-:W-:Y:S02]  /*29650*/  IADD3 R12, R28, 0x154, RZ ;  /* 0x000001541c0c7810 */ /* 0x000fe40007ffe0ff */
[----:B------:R-:W-:Y:S02]  /*29660*/  LEA R8, P6, R0, R2, 0x1 ;  /* 0x0000000200087211 */ /* 0x000fe400078c08ff */
[----:B------:R-:W-:-:S02]  /*29670*/  ISETP.LT.AND P1, PT, R12, c[0x0][0x17c], !P0 ;  /* 0x00005f000c007a0c */ /* 0x000fc40004721270 */
[C---:B------:R-:W-:Y:S02]  /*29680*/  IADD3 R5, R0.reuse, c[0x0][0x198], RZ ;  /* 0x0000660000057a10 */ /* 0x040fe40007ffe0ff */
[-C--:B------:R-:W-:Y:S02]  /*29690*/  LEA.HI.X.SX32 R9, R0, R3.reuse, 0x1, P6 ;  /* 0x0000000300097211 */ /* 0x080fe400030f0eff */
[CC--:B------:R-:W-:Y:S02]  /*296a0*/  LEA R4, P6, R5.reuse, R2.reuse, 0x1 ;  /* 0x0000000205047211 */ /* 0x0c0fe400078c08ff */
        /* <DEDUP_REMOVED lines=8> */
[-C--:B------:R-:W-:Y:S02]  /*29730*/  LEA.HI.X.SX32 R9, R0, R3.reuse, 0x1, P6 ;  /* 0x0000000300097211 */ /* 0x080fe400030f0eff */
[C---:B------:R-:W-:Y:S02]  /*29740*/  LEA R4, P6, R5.reuse, R2, 0x1 ;  /* 0x0000000205047211 */ /* 0x040fe400078c08ff */
[----:B------:R-:W-:Y:S02]  /*29750*/  PRMT R18, R18, 0x7632, R18 ;  /* 0x0000763212127816 */ /* 0x000fe40000000012 */
[C---:B------:R-:W-:Y:S02]  /*29760*/  IADD3 R0, R5.reuse, c[0x0][0x198], RZ ;  /* 0x0000660005007a10 */ /* 0x040fe40007ffe0ff */
[----:B------:R-:W-:-:S02]  /*29770*/  LEA.HI.X.SX32 R5, R5, R3, 0x1, P6 ;  /* 0x0000000305057211 */ /* 0x000fc400030f0eff */
[C---:B------:R-:W-:Y:S02]  /*29780*/  IADD3 R12, R28.reuse, 0x158, RZ ;  /* 0x000001581c0c7810 */ /* 0x040fe40007ffe0ff */
[----:B------:R-:W-:Y:S01]  /*29790*/  IADD3 R6, R28, 0x159, RZ ;  /* 0x000001591c067810 */ /* 0x000fe20007ffe0ff */
[----:B------:R0:W-:Y:S01]  /*297a0*/  @P5 STG.E.U16 [R8.64], R18 ;  /* 0x0000001208005986 */ /* 0x0001e2000c101504 */
[----:B------:R-:W-:Y:S02]  /*297b0*/  ISETP.LT.AND P2, PT, R12, c[0x0][0x17c], !P0 ;  /* 0x00005f000c007a0c */ /* 0x000fe40004741270 */
[----:B------:R-:W-:Y:S01]  /*297c0*/  ISETP.LT.AND P1, PT, R6, c[0x0][0x17c], !P0 ;  /* 0x00005f0006007a0c */ /* 0x000fe20004721270 */
[----:B------:R1:W-:Y:S01]  /*297d0*/  @P4 STG.E.U16 [R4.64], R10 ;  /* 0x0000000a04004986 */ /* 0x0003e2000c101504 */
[----:B------:R-:W-:Y:S02]  /*297e0*/  IADD3 R6, R28, 0x15a, RZ ;  /* 0x0000015a1c067810 */ /* 0x000fe40007ffe0ff */
[----:B0-----:R-:W-:-:S02]  /*297f0*/  LEA R8, P6, R0, R2, 0x1 ;  /* 0x0000000200087211 */ /* 0x001fc400078c08ff */
[C---:B-1----:R-:W-:Y:S02]  /*29800*/  IADD3 R5, R0.reuse, c[0x0][0x198], RZ ;  /* 0x0000660000057a10 */ /* 0x042fe40007ffe0ff */
[----:B------:R-:W-:Y:S02]  /*29810*/  LEA.HI.X.SX32 R9, R0, R3, 0x1, P6 ;  /* 0x0000000300097211 */ /* 0x000fe400030f0eff */
[----:B------:R-:W-:Y:S02]  /*29820*/  LEA R4, P6, R5, R2, 0x1 ;  /* 0x0000000205047211 */ /* 0x000fe400078c08ff */
[----:B------:R-:W-:Y:S02]  /*29830*/  ISETP.LT.AND P5, PT, R6, c[0x0][0x17c], !P0 ;  /* 0x00005f0006007a0c */ /* 0x000fe400047a1270 */
[----:B------:R-:W-:Y:S02]  /*29840*/  IADD3 R6, R28, 0x15b, RZ ;  /* 0x0000015b1c067810 */ /* 0x000fe40007ffe0ff */
[----:B------:R-:W-:-:S02]  /*29850*/  PRMT R10, R10, 0x7632, R10 ;  /* 0x000076320a0a7816 */ /* 0x000fc4000000000a */
[C---:B------:R-:W-:Y:S02]  /*29860*/  IADD3 R0, R5.reuse, c[0x0][0x198], RZ ;  /* 0x0000660005007a10 */ /* 0x040fe40007ffe0ff */
[----:B------:R-:W-:Y:S02]  /*29870*/  LEA.HI.X.SX32 R5, R5, R3, 0x1, P6 ;  /* 0x0000000305057211 */ /* 0x000fe400030f0eff */
[----:B------:R-:W-:Y:S01]  /*29880*/  ISETP.LT.AND P4, PT, R6, c[0x0][0x17c], !P0 ;  /* 0x00005f0006007a0c */ /* 0x000fe20004781270 */
[----:B------:R0:W-:Y:S01]  /*29890*/  @P3 STG.E.U16 [R8.64], R10 ;  /* 0x0000000a08003986 */ /* 0x0001e2000c101504 */
[----:B------:R-:W-:-:S03]  /*298a0*/  IADD3 R6, R28, 0x15c, RZ ;  /* 0x0000015c1c067810 */ /* 0x000fc60007ffe0ff */
[----:B----4-:R1:W-:Y:S01]  /*298b0*/  @P2 STG.E.U16 [R4.64], R23 ;  /* 0x0000001704002986 */ /* 0x0103e2000c101504 */
[----:B------:R-:W-:Y:S02]  /*298c0*/  ISETP.LT.AND P3, PT, R6, c[0x0][0x17c], !P0 ;  /* 0x00005f0006007a0c */ /* 0x000fe40004761270 */
[----:B------:R-:W-:Y:S02]  /*298d0*/  IADD3 R6, R28, 0x15d, RZ ;  /* 0x0000015d1c067810 */ /* 0x000fe40007ffe0ff */
[CC--:B0-----:R-:W-:Y:S02]  /*298e0*/  LEA R8, P6, R0.reuse, R2.reuse, 0x1 ;  /* 0x0000000200087211 */ /* 0x0c1fe400078c08ff */
[C---:B-1----:R-:W-:Y:S02]  /*298f0*/  IADD3 R5, R0.reuse, c[0x0][0x198], RZ ;  /* 0x0000660000057a10 */ /* 0x042fe40007ffe0ff */
[----:B------:R-:W-:Y:S02]  /*29900*/  LEA.HI.X.SX32 R9, R0, R3, 0x1, P6 ;  /* 0x0000000300097211 */ /* 0x000fe400030f0eff */
[----:B------:R-:W-:-:S02]  /*29910*/  LEA R4, P6, R5, R2, 0x1 ;  /* 0x0000000205047211 */ /* 0x000fc400078c08ff */
[----:B------:R-:W-:Y:S02]  /*29920*/  ISETP.LT.AND P2, PT, R6, c[0x0][0x17c], !P0 ;  /* 0x00005f0006007a0c */ /* 0x000fe40004741270 */
[----:B------:R-:W-:Y:S02]  /*29930*/  PRMT R6, R23, 0x7632, R6 ;  /* 0x0000763217067816 */ /* 0x000fe40000000006 */
[C---:B------:R-:W-:Y:S01]  /*29940*/  IADD3 R0, R5.reuse, c[0x0][0x198], RZ ;  /* 0x0000660005007a10 */ /* 0x040fe20007ffe0ff */
[----:B------:R-:W4:Y:S01]  /*29950*/  LDL.LU R23, [R1+0x24c] ;  /* 0x00024c0001177983 */ /* 0x000f220000300800 */
[----:B------:R-:W-:-:S03]  /*29960*/  LEA.HI.X.SX32 R5, R5, R3, 0x1, P6 ;  /* 0x0000000305057211 */ /* 0x000fc600030f0eff */
[----:B------:R0:W-:Y:S01]  /*29970*/  @P1 STG.E.U16 [R8.64], R6 ;  /* 0x0000000608001986 */ /* 0x0001e2000c101504 */
[----:B------:R-:W-:Y:S02]  /*29980*/  IADD3 R10, R28, 0x15e, RZ ;  /* 0x0000015e1c0a7810 */ /* 0x000fe40007ffe0ff */
[----:B0-----:R-:W-:Y:S02]  /*29990*/  LEA R8, P6, R0, R2, 0x1 ;  /* 0x0000000200087211 */ /* 0x001fe400078c08ff */
[----:B------:R-:W-:Y:S02]  /*299a0*/  IADD3 R6, R28, 0x15f, RZ ;  /* 0x0000015f1c067810 */ /* 0x000fe40007ffe0ff */
[----:B------:R-:W-:Y:S02]  /*299b0*/  LEA.HI.X.SX32 R9, R0, R3, 0x1, P6 ;  /* 0x0000000300097211 */ /* 0x000fe400030f0eff */
[----:B------:R-:W-:Y:S01]  /*299c0*/  ISETP.LT.AND P1, PT, R10, c[0x0][0x17c], !P0 ;  /* 0x00005f000a007a0c */ /* 0x000fe20004721270 */
[----:B--2---:R0:W-:Y:S01]  /*299d0*/  @P5 STG.E.U16 [R4.64], R24 ;  /* 0x0000001804005986 */ /* 0x0041e2000c101504 */
[----:B------:R-:W-:-:S02]  /*299e0*/  ISETP.LT.AND P5, PT, R6, c[0x0][0x17c], !P0 ;  /* 0x00005f0006007a0c */ /* 0x000fc400047a1270 */
[----:B------:R-:W-:Y:S02]  /*299f0*/  PRMT R6, R24, 0x7632, R6 ;  /* 0x0000763218067816 */ /* 0x000fe40000000006 */
[----:B0-----:R-:W-:Y:S01]  /*29a00*/  IADD3 R5, R0, c[0x0][0x198], RZ ;  /* 0x0000660000057a10 */ /* 0x001fe20007ffe0ff */
[----:B------:R-:W2:Y:S03]  /*29a10*/  LDL.LU R24, [R1+0x25c] ;  /* 0x00025c0001187983 */ /* 0x000ea60000300800 */
[C---:B------:R-:W-:Y:S02]  /*29a20*/  LEA R4, P6, R5.reuse, R2, 0x1 ;  /* 0x0000000205047211 */ /* 0x040fe400078c08ff */
[C---:B------:R-:W-:Y:S02]  /*29a30*/  IADD3 R0, R5.reuse, c[0x0][0x198], RZ ;  /* 0x0000660005007a10 */ /* 0x040fe40007ffe0ff */
[----:B------:R-:W-:Y:S01]  /*29a40*/  LEA.HI.X.SX32 R5, R5, R3, 0x1, P6 ;  /* 0x0000000305057211 */ /* 0x000fe200030f0eff */
[----:B------:R0:W-:Y:S02]  /*29a50*/  @P4 STG.E.U16 [R8.64], R6 ;  /* 0x0000000608004986 */ /* 0x0001e4000c101504 */
[----:B0-----:R-:W-:-:S02]  /*29a60*/  IADD3 R6, R28, 0x161, RZ ;  /* 0x000001611c067810 */ /* 0x001fc40007ffe0ff */
[----:B------:R-:W-:-:S04]  /*29a70*/  LEA R8, P6, R0, R2, 0x1 ;  /* 0x0000000200087211 */ /* 0x000fc800078c08ff */
[----:B------:R-:W-:Y:S01]  /*29a80*/  LEA.HI.X.SX32 R9, R0, R3, 0x1, P6 ;  /* 0x0000000300097211 */ /* 0x000fe200030f0eff */
[----:B---3--:R0:W-:Y:S01]  /*29a90*/  @P3 STG.E.U16 [R4.64], R25 ;  /* 0x0000001904003986 */ /* 0x0081e2000c101504 */
[----:B------:R-:W-:Y:S02]  /*29aa0*/  ISETP.LT.AND P3, PT, R6, c[0x0][0x17c], !P0 ;  /* 0x00005f0006007a0c */ /* 0x000fe40004761270 */
[----:B------:R-:W-:Y:S02]  /*29ab0*/  PRMT R6, R25, 0x7632, R6 ;  /* 0x0000763219067816 */ /* 0x000fe40000000006 */
[----:B0-----:R-:W-:-:S04]  /*29ac0*/  IADD3 R5, R0, c[0x0][0x198], RZ ;  /* 0x0000660000057a10 */ /* 0x001fc80007ffe0ff */
[C---:B------:R-:W-:Y:S02]  /*29ad0*/  LEA R4, P6, R5.reuse, R2, 0x1 ;  /* 0x0000000205047211 */ /* 0x040fe400078c08ff */
[C---:B------:R-:W-:Y:S01]  /*29ae0*/  IADD3 R0, R5.reuse, c[0x0][0x198], RZ ;  /* 0x0000660005007a10 */ /* 0x040fe20007ffe0ff */
[----:B------:R0:W-:Y:S01]  /*29af0*/  @P2 STG.E.U16 [R8.64], R6 ;  /* 0x0000000608002986 */ /* 0x0001e2000c101504 */
[----:B------:R-:W-:-:S05]  /*29b00*/  LEA.HI.X.SX32 R5, R5, R3, 0x1, P6 ;  /* 0x0000000305057211 */ /* 0x000fca00030f0eff */
[----:B------:R1:W-:Y:S01]  /*29b10*/  @P1 STG.E.U16 [R4.64], R29 ;  /* 0x0000001d04001986 */ /* 0x0003e2000c101504 */
[----:B0-----:R-:W-:-:S04]  /*29b20*/  IADD3 R6, R28, 0x163, RZ ;  /* 0x000001631c067810 */ /* 0x001fc80007ffe0ff */
[----:B------:R-:W-:Y:S02]  /*29b30*/  ISETP.LT.AND P1, PT, R6, c[0x0][0x17c], !P0 ;  /* 0x00005f0006007a0c */ /* 0x000fe40004721270 */
[----:B------:R-:W-:Y:S02]  /*29b40*/  PRMT R6, R29, 0x7632, R6 ;  /* 0x000076321d067816 */ /* 0x000fe40000000006 */
[----:B-1----:R-:W3:Y:S04]  /*29b50*/  LDL.LU R29, [R1+0xdb8] ;  /* 0x000db800011d7983 */ /* 0x002ee80000300800 */
[----:B------:R-:W3:Y:S01]  /*29b60*/  LDL.LU R25, [R1+0x21c] ;  /* 0x00021c0001197983 */ /* 0x000ee20000300800 */
[----:B------:R-:W-:Y:S02]  /*29b70*/  IADD3 R10, R28, 0x160, RZ ;  /* 0x000001601c0a7810 */ /* 0x000fe40007ffe0ff */
[----:B------:R-:W-:-:S02]  /*29b80*/  LEA R8, P6, R0, R2, 0x1 ;  /* 0x0000000200087211 */ /* 0x000fc400078c08ff */
[----:B------:R-:W-:Y:S02]  /*29b90*/  ISETP.LT.AND P4, PT, R10, c[0x0][0x17c], !P0 ;  /* 0x00005f000a007a0c */ /* 0x000fe40004781270 */
[C---:B------:R-:W-:Y:S02]  /*29ba0*/  IADD3 R5, R0.reuse, c[0x0][0x198], RZ ;  /* 0x0000660000057a10 */ /* 0x040fe40007ffe0ff */
[-C--:B------:R-:W-:Y:S02]  /*29bb0*/  LEA.HI.X.SX32 R9, R0, R3.reuse, 0x1, P6 ;  /* 0x0000000300097211 */ /* 0x080fe400030f0eff */
[C---:B------:R-:W-:Y:S02]  /*29bc0*/  LEA R4, P6, R5.reuse, R2, 0x1 ;  /* 0x0000000205047211 */ /* 0x040fe400078c08ff */
[C---:B------:R-:W-:Y:S02]  /*29bd0*/  IADD3 R0, R5.reuse, c[0x0][0x198], RZ ;  /* 0x0000660005007a10 */ /* 0x040fe40007ffe0ff */
[----:B------:R-:W-:-:S02]  /*29be0*/  LEA.HI.X.SX32 R5, R5, R3, 0x1, P6 ;  /* 0x0000000305057211 */ /* 0x000fc400030f0eff */
[----:B------:R-:W-:Y:S01]  /*29bf0*/  IADD3 R10, R28, 0x162, RZ ;  /* 0x000001621c0a7810 */ /* 0x000fe20007ffe0ff */
[----:B------:R0:W-:Y:S03]  /*29c00*/  @P5 STG.E.U16 [R8.64], R6 ;  /* 0x0000000608005986 */ /* 0x0001e6000c101504 */
[----:B------:R-:W-:Y:S02]  /*29c10*/  ISETP.LT.AND P2, PT, R10, c[0x0][0x17c], !P0 ;  /* 0x00005f000a007a0c */ /* 0x000fe40004741270 */
[C---:B------:R-:W-:Y:S02]  /*29c20*/  IADD3 R10, R28.reuse, 0x164, RZ ;  /* 0x000001641c0a7810 */ /* 0x040fe40007ffe0ff */
[----:B0-----:R-:W-:Y:S02]  /*29c30*/  IADD3 R6, R28, 0x165, RZ ;  /* 0x000001651c067810 */ /* 0x001fe40007ffe0ff */
[----:B------:R-:W-:-:S02]  /*29c40*/  LEA R8, P6, R0, R2, 0x1 ;  /* 0x0000000200087211 */ /* 0x000fc400078c08ff */
[----:B------:R-:W-:Y:S02]  /*29c50*/  ISETP.LT.AND P5, PT, R10, c[0x0][0x17c], !P0 ;  /* 0x00005f000a007a0c */ /* 0x000fe400047a1270 */
[----:B------:R-:W-:Y:S02]  /*29c60*/  LEA.HI.X.SX32 R9, R0, R3, 0x1, P6 ;  /* 0x0000000300097211 */ /* 0x000fe400030f0eff */
[C---:B------:R-:W-:Y:S02]  /*29c70*/  IADD3 R10, R28.reuse, 0x166, RZ ;  /* 0x000001661c0a7810 */ /* 0x040fe40007ffe0ff */
[----:B------:R-:W-:Y:S01]  /*29c80*/  IADD3 R12, R28, 0x167, RZ ;  /* 0x000001671c0c7810 */ /* 0x000fe20007ffe0ff */
[----:B----4-:R0:W-:Y:S01]  /*29c90*/  @P4 STG.E.U16 [R4.64], R23 ;  /* 0x0000001704004986 */ /* 0x0101e2000c101504 */
[----:B------:R-:W-:Y:S02]  /*29ca0*/  ISETP.LT.AND P4, PT, R6, c[0x0][0x17c], !P0 ;  /* 0x00005f0006007a0c */ /* 0x000fe40004781270 */
[----:B------:R-:W-:-:S02]  /*29cb0*/  PRMT R6, R23, 0x7632, R6 ;  /* 0x0000763217067816 */ /* 0x000fc40000000006 */
[----:B0-----:R-:W-:-:S04]  /*29cc0*/  IADD3 R5, R0, c[0x0][0x198], RZ ;  /* 0x0000660000057a10 */ /* 0x001fc80007ffe0ff */
[CC--:B------:R-:W-:Y:S02]  /*29cd0*/  LEA R4, P6, R5.reuse, R2.reuse, 0x1 ;  /* 0x0000000205047211 */ /* 0x0c0fe400078c08ff */
[C---:B------:R-:W-:Y:S01]  /*29ce0*/  IADD3 R0, R5.reuse, c[0x0][0x198], RZ ;  /* 0x0000660005007a10 */ /* 0x040fe20007ffe0ff */
[----:B------:R0:W-:Y:S01]  /*29cf0*/  @P3 STG.E.U16 [R8.64], R6 ;  /* 0x0000000608003986 */ /* 0x0001e2000c101504 */
[----:B------:R-:W-:Y:S02]  /*29d00*/  LEA.HI.X.SX32 R5, R5, R3, 0x1, P6 ;  /* 0x0000000305057211 */ /* 0x000fe400030f0eff */
[----:B------:R-:W-:Y:S02]  /*29d10*/  ISETP.LT.AND P3, PT, R10, c[0x0][0x17c], !P0 ;  /* 0x00005f000a007a0c */ /* 0x000fe40004761270 */
[C---:B------:R-:W-:Y:S02]  /*29d20*/  IADD3 R10, R0.reuse, c[0x0][0x198], RZ ;  /* 0x00006600000a7a10 */ /* 0x040fe40007ffe0ff */
[----:B0-----:R-:W-:-:S04]  /*29d30*/  LEA R8, P6, R0, R2, 0x1 ;  /* 0x0000000200087211 */ /* 0x001fc800078c08ff */
[----:B------:R-:W-:Y:S01]  /*29d40*/  LEA.HI.X.SX32 R9, R0, R3, 0x1, P6 ;  /* 0x0000000300097211 */ /* 0x000fe200030f0eff */
[----:B--2---:R0:W-:Y:S01]  /*29d50*/  @P2 STG.E.U16 [R4.64], R24 ;  /* 0x0000001804002986 */ /* 0x0041e2000c101504 */
[----:B------:R-:W-:Y:S02]  /*29d60*/  PRMT R13, R24, 0x7632, R13 ;  /* 0x00007632180d7816 */ /* 0x000fe4000000000d */
[----:B------:R-:W-:Y:S02]  /*29d70*/  ISETP.LT.AND P2, PT, R12, c[0x0][0x17c], !P0 ;  /* 0x00005f000c007a0c */ /* 0x000fe40004741270 */
[----:B------:R-:W-:Y:S01]  /*29d80*/  IADD3 R12, R28, 0x168, RZ ;  /* 0x000001681c0c7810 */ /* 0x000fe20007ffe0ff */
[----:B0-----:R-:W2:Y:S01]  /*29d90*/  LDL.LU R24, [R1+0x28c] ;  /* 0x00028c0001187983 */ /* 0x001ea20000300800 */
[----:B------:R-:W-:-:S04]  /*29da0*/  LEA R4, P6, R10, R2, 0x1 ;  /* 0x000000020a047211 */ /* 0x000fc800078c08ff */
[----:B------:R-:W-:Y:S01]  /*29db0*/  LEA.HI.X.SX32 R5, R10, R3, 0x1, P6 ;  /* 0x000000030a057211 */ /* 0x000fe200030f0eff */
[----:B------:R-:W-:Y:S01]  /*29dc0*/  @P1 STG.E.U16 [R8.64], R13 ;  /* 0x0000000d08001986 */ /* 0x000fe2000c101504 */
[----:B------:R-:W-:-:S03]  /*29dd0*/  ISETP.LT.AND P1, PT, R12, c[0x0][0x17c], !P0 ;  /* 0x00005f000c007a0c */ /* 0x000fc60004721270 */
[----:B---3--:R0:W-:Y:S01]  /*29de0*/  @P5 STG.E.U16 [R4.64], R25 ;  /* 0x0000001904005986 */ /* 0x0081e2000c101504 */
[----:B------:R-:W-:-:S03]  /*29df0*/  PRMT R12, R25, 0x7632, R12 ;  /* 0x00007632190c7816 */ /* 0x000fc6000000000c */
[----:B0-----:R-:W3:Y:S01]  /*29e00*/  LDL.LU R25, [R1+0x26c] ;  /* 0x00026c0001197983 */ /* 0x001ee20000300800 */
[----:B------:R-:W-:Y:S02]  /*29e10*/  IADD3 R0, R10, c[0x0][0x198], RZ ;  /* 0x000066000a007a10 */ /* 0x000fe40007ffe0ff */
[----:B------:R-:W-:Y:S02]  /*29e20*/  IADD3 R10, R28, 0x169, RZ ;  /* 0x000001691c0a7810 */ /* 0x000fe40007ffe0ff */
[C---:B------:R-:W-:Y:S02]  /*29e30*/  LEA R8, P6, R0.reuse, R2, 0x1 ;  /* 0x0000000200087211 */ /* 0x040fe400078c08ff */
[C---:B------:R-:W-:Y:S02]  /*29e40*/  IADD3 R6, R0.reuse, c[0x0][0x198], RZ ;  /* 0x0000660000067a10 */ /* 0x040fe40007ffe0ff */
[----:B------:R-:W-:Y:S02]  /*29e50*/  LEA.HI.X.SX32 R9, R0, R3, 0x1, P6 ;  /* 0x0000000300097211 */ /* 0x000fe400030f0eff */
[----:B------:R-:W-:-:S02]  /*29e60*/  ISETP.LT.AND P5, PT, R10, c[0x0][0x17c], !P0 ;  /* 0x00005f000a007a0c */ /* 0x000fc400047a1270 */
[----:B------:R-:W-:Y:S02]  /*29e70*/  LEA R4, P6, R6, R2, 0x1 ;  /* 0x0000000206047211 */ /* 0x000fe400078c08ff */
[----:B------:R-:W-:Y:S02]  /*29e80*/  IADD3 R10, R28, 0x16a, RZ ;  /* 0x0000016a1c0a7810 */ /* 0x000fe40007ffe0ff */
[C---:B------:R-:W-:Y:S01]  /*29e90*/  IADD3 R0, R6.reuse, c[0x0][0x198], RZ ;  /* 0x0000660006007a10 */ /* 0x040fe20007ffe0ff */
[----:B------:R0:W-:Y:S01]  /*29ea0*/  @P4 STG.E.U16 [R8.64], R12 ;  /* 0x0000000c08004986 */ /* 0x0001e2000c101504 */
[----:B------:R-:W-:Y:S02]  /*29eb0*/  LEA.HI.X.SX32 R5, R6, R3, 0x1, P6 ;  /* 0x0000000306057211 */ /* 0x000fe400030f0eff */
[----:B------:R-:W-:Y:S02]  /*29ec0*/  ISETP.LT.AND P4, PT, R10, c[0x0][0x17c], !P0 ;  /* 0x00005f000a007a0c */ /* 0x000fe40004781270 */
[----:B------:R-:W-:-:S02]  /*29ed0*/  IADD3 R10, R28, 0x16b, RZ ;  /* 0x0000016b1c0a7810 */ /* 0x000fc40007ffe0ff */
[C---:B------:R-:W-:Y:S01]  /*29ee0*/  IADD3 R6, R0.reuse, c[0x0][0x198], RZ ;  /* 0x0000660000067a10 */ /* 0x040fe20007ffe0ff */
[----:B------:R1:W-:Y:S01]  /*29ef0*/  @P3 STG.E.U16 [R4.64], R15 ;  /* 0x0000000f04003986 */ /* 0x0003e2000c101504 */
[CC--:B0-----:R-:W-:Y:S02]  /*29f00*/  LEA R8, P6, R0.reuse, R2.reuse, 0x1 ;  /* 0x0000000200087211 */ /* 0x0c1fe400078c08ff */
[----:B------:R-:W-:Y:S02]  /*29f10*/  PRMT R13, R15, 0x7632, R13 ;  /* 0x000076320f0d7816 */ /* 0x000fe4000000000d */
[----:B------:R-:W-:Y:S02]  /*29f20*/  LEA.HI.X.SX32 R9, R0, R3, 0x1, P6 ;  /* 0x0000000300097211 */ /* 0x000fe400030f0eff */
[----:B------:R-:W-:Y:S02]  /*29f30*/  ISETP.LT.AND P3, PT, R10, c[0x0][0x17c], !P0 ;  /* 0x00005f000a007a0c */ /* 0x000fe40004761270 */
[----:B-1----:R-:W-:-:S02]  /*29f40*/  LEA R4, P6, R6, R2, 0x1 ;  /* 0x0000000206047211 */ /* 0x002fc400078c08ff */
[----:B------:R-:W-:Y:S02]  /*29f50*/  IADD3 R10, R28, 0x16c, RZ ;  /* 0x0000016c1c0a7810 */ /* 0x000fe40007ffe0ff */
[C---:B------:R-:W-:Y:S01]  /*29f60*/  IADD3 R0, R6.reuse, c[0x0][0x198], RZ ;  /* 0x0000660006007a10 */ /* 0x040fe20007ffe0ff */
[----:B------:R0:W-:Y:S01]  /*29f70*/  @P2 STG.E.U16 [R8.64], R13 ;  /* 0x0000000d08002986 */ /* 0x0001e2000c101504 */
[----:B------:R-:W-:Y:S02]  /*29f80*/  LEA.HI.X.SX32 R5, R6, R3, 0x1, P6 ;  /* 0x0000000306057211 */ /* 0x000fe400030f0eff */
[----:B------:R-:W-:Y:S02]  /*29f90*/  ISETP.LT.AND P2, PT, R10, c[0x0][0x17c], !P0 ;  /* 0x00005f000a007a0c */ /* 0x000fe40004741270 */
[C---:B------:R-:W-:Y:S02]  /*29fa0*/  IADD3 R10, R0.reuse, c[0x0][0x198], RZ ;  /* 0x00006600000a7a10 */ /* 0x040fe40007ffe0ff */
[----:B0-----:R-:W-:-:S04]  /*29fb0*/  LEA R8, P6, R0, R2, 0x1 ;  /* 0x0000000200087211 */ /* 0x001fc800078c08ff */
[----:B------:R-:W-:Y:S02]  /*29fc0*/  LEA.HI.X.SX32 R9, R0, R3, 0x1, P6 ;  /* 0x0000000300097211 */ /* 0x000fe400030f0eff */
[----:B------:R-:W-:Y:S01]  /*29fd0*/  IADD3 R0, R10, c[0x0][0x198], RZ ;  /* 0x000066000a007a10 */ /* 0x000fe20007ffe0ff */
[----:B--2---:R0:W-:Y:S01]  /*29fe0*/  @P1 STG.E.U16 [R4.64], R24 ;  /* 0x0000001804001986 */ /* 0x0041e2000c101504 */
[----:B------:R-:W-:-:S05]  /*29ff0*/  PRMT R12, R24, 0x7632, R12 ;  /* 0x00007632180c7816 */ /* 0x000fca000000000c */
[----:B------:R1:W-:Y:S01]  /*2a000*/  @P5 STG.E.U16 [R8.64], R12 ;  /* 0x0000000c08005986 */ /* 0x0003e2000c101504 */
[----:B0-----:R-:W-:-:S04]  /*2a010*/  LEA R4, P6, R10, R2, 0x1 ;  /* 0x000000020a047211 */ /* 0x001fc800078c08ff */
[-C--:B------:R-:W-:Y:S02]  /*2a020*/  LEA.HI.X.SX32 R5, R10, R3.reuse, 0x1, P6 ;  /* 0x000000030a057211 */ /* 0x080fe400030f0eff */
[C---:B-1----:R-:W-:Y:S02]  /*2a030*/  LEA R8, P6, R0.reuse, R2, 0x1 ;  /* 0x0000000200087211 */ /* 0x042fe400078c08ff */
[C---:B------:R-:W-:Y:S02]  /*2a040*/  IADD3 R10, R0.reuse, c[0x0][0x198], RZ ;  /* 0x00006600000a7a10 */ /* 0x040fe40007ffe0ff */
[----:B------:R-:W-:Y:S02]  /*2a050*/  LEA.HI.X.SX32 R9, R0, R3, 0x1, P6 ;  /* 0x0000000300097211 */ /* 0x000fe400030f0eff */
[----:B------:R-:W-:Y:S01]  /*2a060*/  PRMT R12, R29, 0x7632, R12 ;  /* 0x000076321d0c7816 */ /* 0x000fe2000000000c */
[----:B---3--:R0:W-:Y:S01]  /*2a070*/  @P4 STG.E.U16 [R4.64], R25 ;  /* 0x0000001904004986 */ /* 0x0081e2000c101504 */
[----:B------:R-:W-:-:S03]  /*2a080*/  PRMT R13, R25, 0x7632, R13 ;  /* 0x00007632190d7816 */ /* 0x000fc6000000000d */
[----:B0-----:R-:W2:Y:S01]  /*2a090*/  LDL.LU R25, [R1+0x29c] ;  /* 0x00029c0001197983 */ /* 0x001ea20000300800 */
[----:B------:R-:W-:-:S04]  /*2a0a0*/  LEA R4, P6, R10, R2, 0x1 ;  /* 0x000000020a047211 */ /* 0x000fc800078c08ff */
[----:B------:R-:W-:Y:S01]  /*2a0b0*/  LEA.HI.X.SX32 R5, R10, R3, 0x1, P6 ;  /* 0x000000030a057211 */ /* 0x000fe200030f0eff */
[----:B------:R-:W-:Y:S04]  /*2a0c0*/  @P3 STG.E.U16 [R8.64], R13 ;  /* 0x0000000d08003986 */ /* 0x000fe8000c101504 */
[----:B------:R0:W-:Y:S04]  /*2a0d0*/  @P2 STG.E.U16 [R4.64], R29 ;  /* 0x0000001d04002986 */ /* 0x0001e8000c101504 */
[----:B0-----:R-:W3:Y:S01]  /*2a0e0*/  LDL.LU R29, [R1+0xdb4] ;  /* 0x000db400011d7983 */ /* 0x001ee20000300800 */
[----:B------:R-:W-:-:S04]  /*2a0f0*/  IADD3 R6, R28, 0x16d, RZ ;  /* 0x0000016d1c067810 */ /* 0x000fc80007ffe0ff */
[----:B------:R-:W-:Y:S02]  /*2a100*/  ISETP.LT.AND P1, PT, R6, c[0x0][0x17c], !P0 ;  /* 0x00005f0006007a0c */ /* 0x000fe40004721270 */
[----:B------:R-:W-:-:S04]  /*2a110*/  IADD3 R6, R28, 0x16e, RZ ;  /* 0x0000016e1c067810 */ /* 0x000fc80007ffe0ff */
[----:B------:R-:W-:Y:S02]  /*2a120*/  ISETP.LT.AND P5, PT, R6, c[0x0][0x17c], !P0 ;  /* 0x00005f0006007a0c */ /* 0x000fe400047a1270 */
[----:B------:R-:W-:-:S04]  /*2a130*/  IADD3 R6, R28, 0x16f, RZ ;  /* 0x0000016f1c067810 */ /* 0x000fc80007ffe0ff */
[----:B------:R-:W-:Y:S02]  /*2a140*/  ISETP.LT.AND P4, PT, R6, c[0x0][0x17c], !P0 ;  /* 0x00005f0006007a0c */ /* 0x000fe40004781270 */
[----:B------:R-:W-:-:S04]  /*2a150*/  IADD3 R6, R10, c[0x0][0x198], RZ ;  /* 0x000066000a067a10 */ /* 0x000fc80007ffe0ff */
[CC--:B------:R-:W-:Y:S02]  /*2a160*/  LEA R8, P6, R6.reuse, R2.reuse, 0x1 ;  /* 0x0000000206087211 */ /* 0x0c0fe400078c08ff */
[C---:B------:R-:W-:Y:S02]  /*2a170*/  IADD3 R10, R6.reuse, c[0x0][0x198], RZ ;  /* 0x00006600060a7a10 */ /* 0x040fe40007ffe0ff */
[-C--:B------:R-:W-:Y:S02]  /*2a180*/  LEA.HI.X.SX32 R9, R6, R3.reuse, 0x1, P6 ;  /* 0x0000000306097211 */ /* 0x080fe400030f0eff */
[C---:B------:R-:W-:Y:S02]  /*2a190*/  LEA R4, P6, R10.reuse, R2, 0x1 ;  /* 0x000000020a047211 */ /* 0x040fe400078c08ff */
[----:B------:R-:W-:Y:S02]  /*2a1a0*/  IADD3 R6, R10, c[0x0][0x198], RZ ;  /* 0x000066000a067a10 */ /* 0x000fe40007ffe0ff */
[----:B------:R-:W-:Y:S01]  /*2a1b0*/  IADD3 R0, R28, 0x170, RZ ;  /* 0x000001701c007810 */ /* 0x000fe20007ffe0ff */
[----:B------:R0:W-:Y:S01]  /*2a1c0*/  @P1 STG.E.U16 [R8.64], R12 ;  /* 0x0000000c08001986 */ /* 0x0001e2000c101504 */
[----:B------:R-:W-:-:S02]  /*2a1d0*/  LEA.HI.X.SX32 R5, R10, R3, 0x1, P6 ;  /* 0x000000030a057211 */ /* 0x000fc400030f0eff */
[----:B------:R-:W-:Y:S02]  /*2a1e0*/  ISETP.LT.AND P3, PT, R0, c[0x0][0x17c], !P0 ;  /* 0x00005f0000007a0c */ /* 0x000fe40004761270 */
[----:B------:R-:W-:Y:S02]  /*2a1f0*/  IADD3 R10, R6, c[0x0][0x198], RZ ;  /* 0x00006600060a7a10 */ /* 0x000fe40007ffe0ff */
[----:B------:R-:W-:Y:S01]  /*2a200*/  IADD3 R0, R28, 0x171, RZ ;  /* 0x000001711c007810 */ /* 0x000fe20007ffe0ff */
[----:B------:R1:W-:Y:S01]  /*2a210*/  @P5 STG.E.U16 [R4.64], R7 ;  /* 0x0000000704005986 */ /* 0x0003e2000c101504 */
[----:B0-----:R-:W-:Y:S02]  /*2a220*/  LEA R8, P6, R6, R2, 0x1 ;  /* 0x0000000206087211 */ /* 0x001fe400078c08ff */
[----:B------:R-:W-:Y:S02]  /*2a230*/  ISETP.LT.AND P2, PT, R0, c[0x0][0x17c], !P0 ;  /* 0x00005f0000007a0c */ /* 0x000fe40004741270 */
[----:B------:R-:W-:-:S02]  /*2a240*/  LEA.HI.X.SX32 R9, R6, R3, 0x1, P6 ;  /* 0x0000000306097211 */ /* 0x000fc400030f0eff */
[C---:B------:R-:W-:Y:S02]  /*2a250*/  IADD3 R12, R10.reuse, c[0x0][0x198], RZ ;  /* 0x000066000a0c7a10 */ /* 0x040fe40007ffe0ff */
[-C--:B-1----:R-:W-:Y:S02]  /*2a260*/  LEA R4, P6, R10, R2.reuse, 0x1 ;  /* 0x000000020a047211 */ /* 0x082fe400078c08ff */
[----:B------:R-:W-:Y:S02]  /*2a270*/  IADD3 R0, R28, 0x172, RZ ;  /* 0x000001721c007810 */ /* 0x000fe40007ffe0ff */
[----:B------:R-:W-:Y:S02]  /*2a280*/  PRMT R13, R7, 0x7632, R13 ;  /* 0x00007632070d7816 */ /* 0x000fe4000000000d */
[----:B------:R-:W-:Y:S02]  /*2a290*/  LEA.HI.X.SX32 R5, R10, R3, 0x1, P6 ;  /* 0x000000030a057211 */ /* 0x000fe400030f0eff */
[----:B------:R-:W-:-:S02]  /*2a2a0*/  LEA R6, P6, R12, R2, 0x1 ;  /* 0x000000020c067211 */ /* 0x000fc400078c08ff */
[----:B------:R-:W-:Y:S02]  /*2a2b0*/  ISETP.LT.AND P1, PT, R0, c[0x0][0x17c], !P0 ;  /* 0x00005f0000007a0c */ /* 0x000fe40004721270 */
[C---:B------:R-:W-:Y:S01]  /*2a2c0*/  IADD3 R10, R12.reuse, c[0x0][0x198], RZ ;  /* 0x000066000c0a7a10 */ /* 0x040fe20007ffe0ff */
[----:B------:R0:W-:Y:S01]  /*2a2d0*/  @P4 STG.E.U16 [R8.64], R13 ;  /* 0x0000000d08004986 */ /* 0x0001e2000c101504 */
[----:B------:R-:W-:Y:S02]  /*2a2e0*/  LEA.HI.X.SX32 R7, R12, R3, 0x1, P6 ;  /* 0x000000030c077211 */ /* 0x000fe400030f0eff */
[C---:B0-----:R-:W-:Y:S01]  /*2a2f0*/  IADD3 R8, R10.reuse, c[0x0][0x198], RZ ;  /* 0x000066000a087a10 */ /* 0x041fe20007ffe0ff */
[----:B--2---:R0:W-:Y:S01]  /*2a300*/  @P3 STG.E.U16 [R4.64], R25 ;  /* 0x0000001904003986 */ /* 0x0041e2000c101504 */
[----:B------:R-:W-:Y:S02]  /*2a310*/  PRMT R12, R25, 0x7632, R12 ;  /* 0x00007632190c7816 */ /* 0x000fe4000000000c */
[----:B0-----:R-:W-:-:S04]  /*2a320*/  LEA R4, P6, R10, R2, 0x1 ;  /* 0x000000020a047211 */ /* 0x001fc800078c08ff */
[----:B------:R-:W-:Y:S01]  /*2a330*/  LEA.HI.X.SX32 R5, R10, R3, 0x1, P6 ;  /* 0x000000030a057211 */ /* 0x000fe200030f0eff */
[----:B------:R-:W-:Y:S04]  /*2a340*/  @P2 STG.E.U16 [R6.64], R12 ;  /* 0x0000000c06002986 */ /* 0x000fe8000c101504 */
[----:B---3--:R0:W-:Y:S01]  /*2a350*/  @P1 STG.E.U16 [R4.64], R29 ;  /* 0x0000001d04001986 */ /* 0x0081e2000c101504 */
[----:B------:R-:W-:-:S03]  /*2a360*/  PRMT R10, R29, 0x7632, R10 ;  /* 0x000076321d0a7816 */ /* 0x000fc6000000000a */
[----:B0-----:R-:W2:Y:S04]  /*2a370*/  LDL.LU R29, [R1+0xdb0] ;  /* 0x000db000011d7983 */ /* 0x001ea80000300800 */
[----:B------:R-:W3:Y:S04]  /*2a380*/  LDL.LU R23, [R1+0x27c] ;  /* 0x00027c0001177983 */ /* 0x000ee80000300800 */
[----:B------:R-:W4:Y:S04]  /*2a390*/  LDL.LU R24, [R1+0x22c] ;  /* 0x00022c0001187983 */ /* 0x000f280000300800 */
[----:B------:R-:W4:Y:S01]  /*2a3a0*/  LDL.LU R25, [R1+0x2ac] ;  /* 0x0002ac0001197983 */ /* 0x000f220000300800 */
[----:B------:R-:W-:-:S04]  /*2a3b0*/  IADD3 R0, R28, 0x173, RZ ;  /* 0x000001731c007810 */ /* 0x000fc80007ffe0ff */
[----:B------:R-:W-:Y:S02]  /*2a3c0*/  ISETP.LT.AND P5, PT, R0, c[0x0][0x17c], !P0 ;  /* 0x00005f0000007a0c */ /* 0x000fe400047a1270 */
[----:B------:R-:W-:Y:S02]  /*2a3d0*/  IADD3 R0, R28, 0x174, RZ ;  /* 0x000001741c007810 */ /* 0x000fe40007ffe0ff */
[----:B------:R-:W-:Y:S02]  /*2a3e0*/  LEA R6, P6, R8, R2, 0x1 ;  /* 0x0000000208067211 */ /* 0x000fe400078c08ff */
[----:B------:R-:W-:Y:S02]  /*2a3f0*/  ISETP.LT.AND P4, PT, R0, c[0x0][0x17c], !P0 ;  /* 0x00005f0000007a0c */ /* 0x000fe40004781270 */
[C---:B------:R-:W-:Y:S02]  /*2a400*/  IADD3 R9, R8.reuse, c[0x0][0x198], RZ ;  /* 0x0000660008097a10 */ /* 0x040fe40007ffe0ff */
[----:B------:R-:W-:-:S02]  /*2a410*/  LEA.HI.X.SX32 R7, R8, R3, 0x1, P6 ;  /* 0x0000000308077211 */ /* 0x000fc400030f0eff */
[----:B------:R-:W-:-:S04]  /*2a420*/  LEA R4, P6, R9, R2, 0x1 ;  /* 0x0000000209047211 */ /* 0x000fc800078c08ff */
[----:B------:R-:W-:Y:S01]  /*2a430*/  LEA.HI.X.SX32 R5, R9, R3, 0x1, P6 ;  /* 0x0000000309057211 */ /* 0x000fe200030f0eff */
[----:B------:R-:W-:Y:S04]  /*2a440*/  @P5 STG.E.U16 [R6.64], R10 ;  /* 0x0000000a06005986 */ /* 0x000fe8000c101504 */
[----:B------:R0:W-:Y:S01]  /*2a450*/  @P4 STG.E.U16 [R4.64], R19 ;  /* 0x0000001304004986 */ /* 0x0001e2000c101504 */
[----:B------:R-:W-:-:S03]  /*2a460*/  IADD3 R0, R28, 0x175, RZ ;  /* 0x000001751c007810 */ /* 0x000fc60007ffe0ff */
[----:B------:R-:W-:Y:S01]  /*2a470*/  STL [R1+0xdac], R17 ;  /* 0x000dac1101007387 */ /* 0x000fe20000100800 */
[----:B------:R-:W-:Y:S02]  /*2a480*/  ISETP.LT.AND P3, PT, R0, c[0x0][0x17c], !P0 ;  /* 0x00005f0000007a0c */ /* 0x000fe40004761270 */
[----:B0-----:R-:W-:Y:S02]  /*2a490*/  PRMT R5, R19, 0x7632, R5 ;  /* 0x0000763213057816 */ /* 0x001fe40000000005 */
[----:B------:R-:W-:Y:S02]  /*2a4a0*/  IADD3 R8, R9, c[0x0][0x198], RZ ;  /* 0x0000660009087a10 */ /* 0x000fe40007ffe0ff */
[----:B------:R-:W-:Y:S02]  /*2a4b0*/  IADD3 R0, R28, 0x176, RZ ;  /* 0x000001761c007810 */ /* 0x000fe40007ffe0ff */
[----:B------:R-:W-:Y:S02]  /*2a4c0*/  LEA R6, P6, R8, R2, 0x1 ;  /* 0x0000000208067211 */ /* 0x000fe400078c08ff */
[----:B------:R-:W-:-:S02]  /*2a4d0*/  ISETP.LT.AND P2, PT, R0, c[0x0][0x17c], !P0 ;  /* 0x00005f0000007a0c */ /* 0x000fc40004741270 */
[----:B------:R-:W-:Y:S02]  /*2a4e0*/  IADD3 R9, R8, c[0x0][0x198], RZ ;  /* 0x0000660008097a10 */ /* 0x000fe40007ffe0ff */
[----:B------:R-:W-:Y:S02]  /*2a4f0*/  IADD3 R0, R28, 0x177, RZ ;  /* 0x000001771c007810 */ /* 0x000fe40007ffe0ff */
[----:B------:R-:W-:Y:S02]  /*2a500*/  LEA.HI.X.SX32 R7, R8, R3, 0x1, P6 ;  /* 0x0000000308077211 */ /* 0x000fe400030f0eff */
[C---:B------:R-:W-:Y:S02]  /*2a510*/  LEA R8, P6, R9.reuse, R2, 0x1 ;  /* 0x0000000209087211 */ /* 0x040fe400078c08ff */
[----:B------:R-:W-:Y:S02]  /*2a520*/  ISETP.LT.AND P1, PT, R0, c[0x0][0x17c], !P0 ;  /* 0x00005f0000007a0c */ /* 0x000fe40004721270 */
[----:B------:R-:W-:-:S02]  /*2a530*/  IADD3 R10, R9, c[0x0][0x198], RZ ;  /* 0x00006600090a7a10 */ /* 0x000fc40007ffe0ff */
[----:B------:R-:W-:Y:S02]  /*2a540*/  IADD3 R0, R28, 0x178, RZ ;  /* 0x000001781c007810 */ /* 0x000fe40007ffe0ff */
[----:B------:R-:W-:Y:S02]  /*2a550*/  LEA.HI.X.SX32 R9, R9, R3, 0x1, P6 ;  /* 0x0000000309097211 */ /* 0x000fe400030f0eff */
[----:B------:R-:W-:Y:S02]  /*2a560*/  LEA R4, P6, R10, R2, 0x1 ;  /* 0x000000020a047211 */ /* 0x000fe400078c08ff */
[----:B------:R-:W-:Y:S02]  /*2a570*/  ISETP.LT.AND P5, PT, R0, c[0x0][0x17c], !P0 ;  /* 0x00005f0000007a0c */ /* 0x000fe400047a1270 */
[----:B------:R-:W-:Y:S01]  /*2a580*/  IADD3 R12, R10, c[0x0][0x198], RZ ;  /* 0x000066000a0c7a10 */ /* 0x000fe20007ffe0ff */
[----:B------:R0:W-:Y:S01]  /*2a590*/  @P3 STG.E.U16 [R6.64], R5 ;  /* 0x0000000506003986 */ /* 0x0001e2000c101504 */
[----:B------:R-:W-:-:S03]  /*2a5a0*/  IADD3 R0, R28, 0x179, RZ ;  /* 0x000001791c007810 */ /* 0x000fc60007ffe0ff */
[----:B------:R1:W-:Y:S01]  /*2a5b0*/  @P2 STG.E.U16 [R8.64], R11 ;  /* 0x0000000b08002986 */ /* 0x0003e2000c101504 */
[----:B------:R-:W-:Y:S02]  /*2a5c0*/  ISETP.LT.AND P4, PT, R0, c[0x0][0x17c], !P0 ;  /* 0x00005f0000007a0c */ /* 0x000fe40004781270 */
[-C--:B0-----:R-:W-:Y:S02]  /*2a5d0*/  LEA.HI.X.SX32 R5, R10, R3.reuse, 0x1, P6 ;  /* 0x000000030a057211 */ /* 0x081fe400030f0eff */
[C---:B------:R-:W-:Y:S02]  /*2a5e0*/  LEA R14, P6, R12.reuse, R2, 0x1 ;  /* 0x000000020c0e7211 */ /* 0x040fe400078c08ff */
[C---:B------:R-:W-:Y:S02]  /*2a5f0*/  IADD3 R6, R12.reuse, c[0x0][0x198], RZ ;  /* 0x000066000c067a10 */ /* 0x040fe40007ffe0ff */
[----:B-1----:R-:W-:Y:S02]  /*2a600*/  PRMT R9, R11, 0x7632, R9 ;  /* 0x000076320b097816 */ /* 0x002fe40000000009 */
[----:B------:R-:W-:-:S02]  /*2a610*/  LEA.HI.X.SX32 R15, R12, R3, 0x1, P6 ;  /* 0x000000030c0f7211 */ /* 0x000fc400030f0eff */
[C---:B------:R-:W-:Y:S01]  /*2a620*/  LEA R12, P6, R6.reuse, R2, 0x1 ;  /* 0x00000002060c7211 */ /* 0x040fe200078c08ff */
[----:B------:R0:W-:Y:S03]  /*2a630*/  @P1 STG.E.U16 [R4.64], R9 ;  /* 0x0000000904001986 */ /* 0x0001e6000c101504 */
[----:B------:R-:W-:Y:S02]  /*2a640*/  LEA.HI.X.SX32 R13, R6, R3, 0x1, P6 ;  /* 0x00000003060d7211 */ /* 0x000fe400030f0eff */
[----:B------:R-:W-:Y:S02]  /*2a650*/  IADD3 R0, R28, 0x17a, RZ ;  /* 0x0000017a1c007810 */ /* 0x000fe40007ffe0ff */
[----:B------:R-:W-:Y:S02]  /*2a660*/  IADD3 R7, R6, c[0x0][0x198], RZ ;  /* 0x0000660006077a10 */ /* 0x000fe40007ffe0ff */
[----:B------:R-:W-:-:S02]  /*2a670*/  ISETP.LT.AND P3, PT, R0, c[0x0][0x17c], !P0 ;  /* 0x00005f0000007a0c */ /* 0x000fc40004761270 */
[----:B------:R-:W-:Y:S02]  /*2a680*/  IADD3 R0, R28, 0x17b, RZ ;  /* 0x0000017b1c007810 */ /* 0x000fe40007ffe0ff */
[C---:B------:R-:W-:Y:S02]  /*2a690*/  LEA R10, P6, R7.reuse, R2, 0x1 ;  /* 0x00000002070a7211 */ /* 0x040fe400078c08ff */
[C---:B0-----:R-:W-:Y:S02]  /*2a6a0*/  IADD3 R4, R7.reuse, c[0x0][0x198], RZ ;  /* 0x0000660007047a10 */ /* 0x041fe40007ffe0ff */
[----:B------:R-:W-:Y:S02]  /*2a6b0*/  ISETP.LT.AND P2, PT, R0, c[0x0][0x17c], !P0 ;  /* 0x00005f0000007a0c */ /* 0x000fe40004741270 */
[----:B------:R-:W-:Y:S02]  /*2a6c0*/  LEA.HI.X.SX32 R11, R7, R3, 0x1, P6 ;  /* 0x00000003070b7211 */ /* 0x000fe400030f0eff */
[----:B------:R-:W-:-:S02]  /*2a6d0*/  IADD3 R0, R28, 0x17c, RZ ;  /* 0x0000017c1c007810 */ /* 0x000fc40007ffe0ff */
[CC--:B------:R-:W-:Y:S02]  /*2a6e0*/  LEA R6, P6, R4.reuse, R2.reuse, 0x1 ;  /* 0x0000000204067211 */ /* 0x0c0fe400078c08ff */
[----:B------:R-:W-:Y:S02]  /*2a6f0*/  IADD3 R5, R4, c[0x0][0x198], RZ ;  /* 0x0000660004057a10 */ /* 0x000fe40007ffe0ff */
[----:B------:R-:W-:Y:S02]  /*2a700*/  ISETP.LT.AND P1, PT, R0, c[0x0][0x17c], !P0 ;  /* 0x00005f0000007a0c */ /* 0x000fe40004721270 */
[----:B------:R-:W-:Y:S02]  /*2a710*/  LEA.HI.X.SX32 R7, R4, R3, 0x1, P6 ;  /* 0x0000000304077211 */ /* 0x000fe400030f0eff */
[----:B------:R-:W-:Y:S02]  /*2a720*/  LEA R8, P6, R5, R2, 0x1 ;  /* 0x0000000205087211 */ /* 0x000fe400078c08ff */
[----:B------:R-:W-:-:S02]  /*2a730*/  IADD3 R0, R28, 0x17d, RZ ;  /* 0x0000017d1c007810 */ /* 0x000fc40007ffe0ff */
[C---:B------:R-:W-:Y:S02]  /*2a740*/  LEA.HI.X.SX32 R9, R5.reuse, R3, 0x1, P6 ;  /* 0x0000000305097211 */ /* 0x040fe400030f0eff */
[----:B------:R-:W-:-:S04]  /*2a750*/  IADD3 R5, R5, c[0x0][0x198], RZ ;  /* 0x0000660005057a10 */ /* 0x000fc80007ffe0ff */
[----:B------:R-:W-:Y:S01]  /*2a760*/  LEA R4, P6, R5, R2, 0x1 ;  /* 0x0000000205047211 */ /* 0x000fe200078c08ff */
[----:B--2---:R-:W0:Y:S01]  /*2a770*/  LDS.128 R16, [R29] ;  /* 0x000000001d107984 */ /* 0x004e220000000c00 */
[----:B------:R-:W-:-:S03]  /*2a780*/  LOP3.LUT R22, R29, 0x20, RZ, 0x3c, !PT ;  /* 0x000000201d167812 */ /* 0x000fc600078e3cff */
[----:B---3--:R1:W-:Y:S02]  /*2a790*/  @P5 STG.E.U16 [R14.64], R23 ;  /* 0x000000170e005986 */ /* 0x0083e4000c101504 */
[----:B-1----:R-:W-:-:S05]  /*2a7a0*/  PRMT R15, R23, 0x7632, R15 ;  /* 0x00007632170f7816 */ /* 0x002fca000000000f */
[----:B------:R1:W-:Y:S04]  /*2a7b0*/  @P4 STG.E.U16 [R12.64], R15 ;  /* 0x0000000f0c004986 */ /* 0x0003e8000c101504 */
[----:B0-----:R-:W-:Y:S01]  /*2a7c0*/  STL [R1+0x44], R17 ;  /* 0x0000441101007387 */ /* 0x001fe20000100800 */
[----:B-1----:R-:W-:-:S03]  /*2a7d0*/  IMAD.MOV.U32 R15, RZ, RZ, R16 ;  /* 0x000000ffff0f7224 */ /* 0x002fc600078e0010 */
[----:B------:R-:W-:Y:S04]  /*2a7e0*/  STL.64 [R1+0x48], R18 ;  /* 0x0000481201007387 */ /* 0x000fe80000100a00 */
[----:B------:R-:W0:Y:S01]  /*2a7f0*/  LDS.128 R16, [R22] ;  /* 0x0000000016107984 */ /* 0x000e220000000c00 */
[----:B------:R-:W-:-:S03]  /*2a800*/  LOP3.LUT R23, R29, 0x40, RZ, 0x3c, !PT ;  /* 0x000000401d177812 */ /* 0x000fc600078e3cff */
[----:B0-----:R-:W-:Y:S01]  /*2a810*/  STL [R1+0x54], R17 ;  /* 0x0000541101007387 */ /* 0x001fe20000100800 */
[----:B------:R-:W-:-:S03]  /*2a820*/  IMAD.MOV.U32 R14, RZ, RZ, R16 ;  /* 0x000000ffff0e7224 */ /* 0x000fc600078e0010 */
[----:B------:R-:W-:Y:S04]  /*2a830*/  STL.64 [R1+0x58], R18 ;  /* 0x0000581201007387 */ /* 0x000fe80000100a00 */
[----:B------:R-:W0:Y:S01]  /*2a840*/  LDS.128 R16, [R23] ;  /* 0x0000000017107984 */ /* 0x000e220000000c00 */
[----:B------:R-:W-:-:S03]  /*2a850*/  ISETP.LT.AND P5, PT, R0, c[0x0][0x17c], !P0 ;  /* 0x00005f0000007a0c */ /* 0x000fc600047a1270 */
[----:B----4-:R1:W-:Y:S01]  /*2a860*/  @P3 STG.E.U16 [R10.64], R24 ;  /* 0x000000180a003986 */ /* 0x0103e2000c101504 */
[----:B------:R-:W-:-:S04]  /*2a870*/  IADD3 R0, R28, 0x17e, RZ ;  /* 0x0000017e1c007810 */ /* 0x000fc80007ffe0ff */
[----:B------:R-:W-:Y:S02]  /*2a880*/  ISETP.LT.AND P4, PT, R0, c[0x0][0x17c], !P0 ;  /* 0x00005f0000007a0c */ /* 0x000fe40004781270 */
[----:B-1----:R-:W-:Y:S01]  /*2a890*/  PRMT R11, R24, 0x7632, R11 ;  /* 0x00007632180b7816 */ /* 0x002fe2000000000b */
[----:B0-----:R-:W-:Y:S01]  /*2a8a0*/  STL [R1+0x24], R17 ;  /* 0x0000241101007387 */ /* 0x001fe20000100800 */
[----:B------:R-:W-:-:S03]  /*2a8b0*/  IMAD.MOV.U32 R13, RZ, RZ, R16 ;  /* 0x000000ffff0d7224 */ /* 0x000fc600078e0010 */
[----:B------:R-:W-:Y:S04]  /*2a8c0*/  STL.64 [R1+0x28], R18 ;  /* 0x0000281201007387 */ /* 0x000fe80000100a00 */
[----:B------:R-:W0:Y:S01]  /*2a8d0*/  LDS.128 R16, [R26] ;  /* 0x000000001a107984 */ /* 0x000e220000000c00 */
[C---:B------:R-:W-:Y:S02]  /*2a8e0*/  IADD3 R10, R5.reuse, c[0x0][0x198], RZ ;  /* 0x00006600050a7a10 */ /* 0x040fe40007ffe0ff */
[----:B------:R-:W-:Y:S01]  /*2a8f0*/  IADD3 R0, R28, 0x17f, RZ ;  /* 0x0000017f1c007810 */ /* 0x000fe20007ffe0ff */
[----:B------:R1:W-:Y:S01]  /*2a900*/  @P2 STG.E.U16 [R6.64], R11 ;  /* 0x0000000b06002986 */ /* 0x0003e2000c101504 */
[----:B------:R-:W-:-:S03]  /*2a910*/  LEA.HI.X.SX32 R5, R5, R3, 0x1, P6 ;  /* 0x0000000305057211 */ /* 0x000fc600030f0eff */
[----:B------:R2:W-:Y:S01]  /*2a920*/  @P1 STG.E.U16 [R8.64], R25 ;  /* 0x0000001908001986 */ /* 0x0005e2000c101504 */
[----:B------:R-:W-:Y:S02]  /*2a930*/  ISETP.LT.AND P3, PT, R0, c[0x0][0x17c], !P0 ;  /* 0x00005f0000007a0c */ /* 0x000fe40004761270 */
[C---:B-1----:R-:W-:Y:S02]  /*2a940*/  LEA R6, P6, R10.reuse, R2, 0x1 ;  /* 0x000000020a067211 */ /* 0x042fe400078c08ff */
[C---:B------:R-:W-:Y:S02]  /*2a950*/  IADD3 R11, R10.reuse, c[0x0][0x198], RZ ;  /* 0x000066000a0b7a10 */ /* 0x040fe40007ffe0ff */
[----:B--2---:R-:W-:Y:S02]  /*2a960*/  PRMT R9, R25, 0x7632, R9 ;  /* 0x0000763219097816 */ /* 0x004fe40000000009 */
[----:B------:R-:W-:-:S03]  /*2a970*/  LEA.HI.X.SX32 R7, R10, R3, 0x1, P6 ;  /* 0x000000030a077211 */ /* 0x000fc600030f0eff */
[----:B------:R1:W-:Y:S01]  /*2a980*/  @P5 STG.E.U16 [R4.64], R9 ;  /* 0x0000000904005986 */ /* 0x0003e2000c101504 */
[C---:B------:R-:W-:Y:S02]  /*2a990*/  IADD3 R8, R11.reuse, c[0x0][0x198], RZ ;  /* 0x000066000b087a10 */ /* 0x040fe40007ffe0ff */
[----:B------:R-:W-:Y:S02]  /*2a9a0*/  IADD3 R0, R28, 0x180, RZ ;  /* 0x000001801c007810 */ /* 0x000fe40007ffe0ff */
[----:B-1----:R-:W-:-:S04]  /*2a9b0*/  LEA R4, P6, R11, R2, 0x1 ;  /* 0x000000020b047211 */ /* 0x002fc800078c08ff */
[----:B------:R-:W-:Y:S02]  /*2a9c0*/  LEA.HI.X.SX32 R5, R11, R3, 0x1, P6 ;  /* 0x000000030b057211 */ /* 0x000fe400030f0eff */
[----:B------:R-:W-:Y:S01]  /*2a9d0*/  PRMT R11, R27, 0x7632, R11 ;  /* 0x000076321b0b7816 */ /* 0x000fe2000000000b */
[----:B------:R-:W-:Y:S01]  /*2a9e0*/  @P4 STG.E.U16 [R6.64], R27 ;  /* 0x0000001b06004986 */ /* 0x000fe2000c101504 */
[----:B------:R-:W-:-:S03]  /*2a9f0*/  ISETP.LT.AND P2, PT, R0, c[0x0][0x17c], !P0 ;  /* 0x00005f0000007a0c */ /* 0x000fc60004741270 */
[----:B------:R1:W-:Y:S01]  /*2aa00*/  @P3 STG.E.U16 [R4.64], R11 ;  /* 0x0000000b04003986 */ /* 0x0003e2000c101504 */
[----:B------:R-:W-:-:S03]  /*2aa10*/  IADD3 R0, R28, 0x181, RZ ;  /* 0x000001811c007810 */ /* 0x000fc60007ffe0ff */
[----:B0-----:R-:W-:Y:S04]  /*2aa20*/  STL [R1+0x74], R17 ;  /* 0x0000741101007387 */ /* 0x001fe80000100800 */
[----:B------:R-:W-:Y:S01]  /*2aa30*/  STL.64 [R1+0x78], R18 ;  /* 0x0000781201007387 */ /* 0x000fe20000100a00 */
[----:B-1----:R-:W-:-:S03]  /*2aa40*/  IMAD.MOV.U32 R11, RZ, RZ, R16 ;  /* 0x000000ffff0b7224 */ /* 0x002fc600078e0010 */
[----:B------:R-:W0:Y:S01]  /*2aa50*/  LDS.128 R16, [R29+0x2000] ;  /* 0x002000001d107984 */ /* 0x000e220000000c00 */
[----:B------:R-:W-:Y:S02]  /*2aa60*/  ISETP.LT.AND P1, PT, R0, c[0x0][0x17c], !P0 ;  /* 0x00005f0000007a0c */ /* 0x000fe40004721270 */
[----:B------:R-:W-:-:S04]  /*2aa70*/  IADD3 R0, R28, 0x182, RZ ;  /* 0x000001821c007810 */ /* 0x000fc80007ffe0ff */
[----:B------:R-:W-:Y:S02]  /*2aa80*/  ISETP.LT.AND P5, PT, R0, c[0x0][0x17c], !P0 ;  /* 0x00005f0000007a0c */ /* 0x000fe400047a1270 */
[----:B------:R-:W-:Y:S02]  /*2aa90*/  IADD3 R0, R28, 0x183, RZ ;  /* 0x000001831c007810 */ /* 0x000fe40007ffe0ff */
[----:B------:R-:W-:Y:S02]  /*2aaa0*/  LEA R6, P6, R8, R2, 0x1 ;  /* 0x0000000208067211 */ /* 0x000fe400078c08ff */
[----:B------:R-:W-:Y:S02]  /*2aab0*/  ISETP.LT.AND P4, PT, R0, c[0x0][0x17c], !P0 ;  /* 0x00005f0000007a0c */ /* 0x000fe40004781270 */
[----:B------:R-:W-:Y:S02]  /*2aac0*/  IADD3 R0, R28, 0x184, RZ ;  /* 0x000001841c007810 */ /* 0x000fe40007ffe0ff */
[----:B------:R-:W-:-:S02]  /*2aad0*/  LEA.HI.X.SX32 R7, R8, R3, 0x1, P6 ;  /* 0x0000000308077211 */ /* 0x000fc400030f0eff */
[----:B------:R-:W-:Y:S02]  /*2aae0*/  ISETP.LT.AND P3, PT, R0, c[0x0][0x17c], !P0 ;  /* 0x00005f0000007a0c */ /* 0x000fe40004761270 */
[----:B------:R-:W-:Y:S02]  /*2aaf0*/  IADD3 R8, R8, c[0x0][0x198], RZ ;  /* 0x0000660008087a10 */ /* 0x000fe40007ffe0ff */
[----:B------:R-:W-:Y:S01]  /*2ab00*/  IADD3 R0, R28, 0x185, RZ ;  /* 0x000001851c007810 */ /* 0x000fe20007ffe0ff */
[----:B------:R1:W-:Y:S03]  /*2ab10*/  @P2 STG.E.U16 [R6.64], R15 ;  /* 0x0000000f06002986 */ /* 0x0003e6000c101504 */
[----:B------:R-:W-:Y:S02]  /*2ab20*/  ISETP.LT.AND P2, PT, R0, c[0x0][0x17c], !P0 ;  /* 0x00005f0000007a0c */ /* 0x000fe40004741270 */
[----:B------:R-:W-:-:S02]  /*2ab30*/  IADD3 R0, R8, c[0x0][0x198], RZ ;  /* 0x0000660008007a10 */ /* 0x000fc40007ffe0ff */
[----:B------:R-:W-:Y:S02]  /*2ab40*/  PRMT R9, R15, 0x7632, R9 ;  /* 0x000076320f097816 */ /* 0x000fe40000000009 */
[----:B-1----:R-:W-:-:S04]  /*2ab50*/  LEA R6, P6, R8, R2, 0x1 ;  /* 0x0000000208067211 */ /* 0x002fc800078c08ff */
[-C--:B------:R-:W-:Y:S02]  /*2ab60*/  LEA.HI.X.SX32 R7, R8, R3.reuse, 0x1, P6 ;  /* 0x0000000308077211 */ /* 0x080fe400030f0eff */
[CC--:B------:R-:W-:Y:S02]  /*2ab70*/  LEA R4, P6, R0.reuse, R2.reuse, 0x1 ;  /* 0x0000000200047211 */ /* 0x0c0fe400078c08ff */
[C---:B------:R-:W-:Y:S01]  /*2ab80*/  IADD3 R8, R0.reuse, c[0x0][0x198], RZ ;  /* 0x0000660000087a10 */ /* 0x040fe20007ffe0ff */
[----:B------:R1:W-:Y:S01]  /*2ab90*/  @P1 STG.E.U16 [R6.64], R9 ;  /* 0x0000000906001986 */ /* 0x0003e2000c101504 */
[----:B------:R-:W-:Y:S02]  /*2aba0*/  LEA.HI.X.SX32 R5, R0, R3, 0x1, P6 ;  /* 0x0000000300057211 */ /* 0x000fe400030f0eff */
[C---:B------:R-:W-:Y:S01]  /*2abb0*/  IADD3 R0, R8.reuse, c[0x0][0x198], RZ ;  /* 0x0000660008007a10 */ /* 0x040fe20007ffe0ff */
[----:B0-----:R-:W-:Y:S01]  /*2abc0*/  STL [R1+0xa4], R17 ;  /* 0x0000a41101007387 */ /* 0x001fe20000100800 */
[----:B-1----:R-:W-:-:S03]  /*2abd0*/  LEA R6, P6, R8, R2, 0x1 ;  /* 0x0000000208067211 */ /* 0x002fc600078c08ff */
[----:B------:R0:W-:Y:S01]  /*2abe0*/  @P5 STG.E.U16 [R4.64], R14 ;  /* 0x0000000e04005986 */ /* 0x0001e2000c101504 */
[----:B------:R-:W-:-:S03]  /*2abf0*/  LEA.HI.X.SX32 R7, R8, R3, 0x1, P6 ;  /* 0x0000000308077211 */ /* 0x000fc600030f0eff */
[----:B------:R-:W-:Y:S01]  /*2ac00*/  STL.64 [R1+0xa8], R18 ;  /* 0x0000a81201007387 */ /* 0x000fe20000100a00 */
[----:B------:R-:W-:Y:S01]  /*2ac10*/  PRMT R8, R14, 0x7632, R8 ;  /* 0x000076320e087816 */ /* 0x000fe20000000008 */
[----:B0-----:R-:W-:Y:S02]  /*2ac20*/  IMAD.MOV.U32 R14, RZ, RZ, R16 ;  /* 0x000000ffff0e7224 */ /* 0x001fe400078e0010 */
[----:B------:R-:W0:Y:S01]  /*2ac30*/  LDS.128 R16, [R22+0x2000] ;  /* 0x0020000016107984 */ /* 0x000e220000000c00 */
[----:B------:R-:W-:Y:S02]  /*2ac40*/  LEA R4, P6, R0, R2, 0x1 ;  /* 0x0000000200047211 */ /* 0x000fe400078c08ff */
[----:B------:R-:W-:Y:S02]  /*2ac50*/  IADD3 R9, R28, 0x188, RZ ;  /* 0x000001881c097810 */ /* 0x000fe40007ffe0ff */
[----:B------:R-:W-:Y:S01]  /*2ac60*/  LEA.HI.X.SX32 R5, R0, R3, 0x1, P6 ;  /* 0x0000000300057211 */ /* 0x000fe200030f0eff */
[----:B------:R1:W-:Y:S01]  /*2ac70*/  @P4 STG.E.U16 [R6.64], R8 ;  /* 0x0000000806004986 */ /* 0x0003e2000c101504 */
[----:B------:R-:W-:-:S02]  /*2ac80*/  ISETP.LT.AND P4, PT, R9, c[0x0][0x17c], !P0 ;  /* 0x00005f0009007a0c */ /* 0x000fc40004781270 */
[----:B------:R-:W-:Y:S01]  /*2ac90*/  PRMT R9, R13, 0x7632, R9 ;  /* 0x000076320d097816 */ /* 0x000fe20000000009 */
[----:B------:R2:W-:Y:S01]  /*2aca0*/  @P3 STG.E.U16 [R4.64], R13 ;  /* 0x0000000d04003986 */ /* 0x0005e2000c101504 */
[----:B------:R-:W-:Y:S02]  /*2acb0*/  IADD3 R10, R28, 0x186, RZ ;  /* 0x000001861c0a7810 */ /* 0x000fe40007ffe0ff */
[----:B-1----:R-:W-:Y:S01]  /*2acc0*/  IADD3 R7, R0, c[0x0][0x198], RZ ;  /* 0x0000660000077a10 */ /* 0x002fe20007ffe0ff */
[----:B0-----:R-:W-:Y:S01]  /*2acd0*/  STL [R1+0x94], R17 ;  /* 0x0000941101007387 */ /* 0x001fe20000100800 */
[----:B--2---:R-:W-:-:S03]  /*2ace0*/  IMAD.MOV.U32 R13, RZ, RZ, R16 ;  /* 0x000000ffff0d7224 */ /* 0x004fc600078e0010 */
[----:B------:R-:W-:Y:S04]  /*2acf0*/  STL.64 [R1+0x98], R18 ;  /* 0x0000981201007387 */ /* 0x000fe80000100a00 */
[----:B------:R-:W0:Y:S01]  /*2ad00*/  LDS.128 R16, [R23+0x2000] ;  /* 0x0020000017107984 */ /* 0x000e220000000c00 */
[----:B------:R-:W-:Y:S02]  /*2ad10*/  IADD3 R0, R28, 0x189, RZ ;  /* 0x000001891c007810 */ /* 0x000fe40007ffe0ff */
[----:B------:R-:W-:Y:S02]  /*2ad20*/  LEA R6, P6, R7, R2, 0x1 ;  /* 0x0000000207067211 */ /* 0x000fe400078c08ff */
[----:B------:R-:W-:Y:S02]  /*2ad30*/  ISETP.LT.AND P3, PT, R0, c[0x0][0x17c], !P0 ;  /* 0x00005f0000007a0c */ /* 0x000fe40004761270 */
[----:B------:R-:W-:-:S02]  /*2ad40*/  ISETP.LT.AND P1, PT, R10, c[0x0][0x17c], !P0 ;  /* 0x00005f000a007a0c */ /* 0x000fc40004721270 */
[C---:B------:R-:W-:Y:S02]  /*2ad50*/  IADD3 R0, R7.reuse, c[0x0][0x198], RZ ;  /* 0x0000660007007a10 */ /* 0x040fe40007ffe0ff */
[-C--:B------:R-:W-:Y:S02]  /*2ad60*/  LEA.HI.X.SX32 R7, R7, R3.reuse, 0x1, P6 ;  /* 0x0000000307077211 */ /* 0x080fe400030f0eff */
[C---:B------:R-:W-:Y:S02]  /*2ad70*/  LEA R4, P6, R0.reuse, R2, 0x1 ;  /* 0x0000000200047211 */ /* 0x040fe400078c08ff */
[C---:B------:R-:W-:Y:S01]  /*2ad80*/  IADD3 R8, R0.reuse, c[0x0][0x198], RZ ;  /* 0x0000660000087a10 */ /* 0x040fe20007ffe0ff */
[----:B------:R1:W-:Y:S01]  /*2ad90*/  @P2 STG.E.U16 [R6.64], R9 ;  /* 0x0000000906002986 */ /* 0x0003e2000c101504 */
[----:B------:R-:W-:Y:S02]  /*2ada0*/  LEA.HI.X.SX32 R5, R0, R3, 0x1, P6 ;  /* 0x0000000300057211 */ /* 0x000fe400030f0eff */
[----:B------:R-:W-:-:S03]  /*2adb0*/  IADD3 R0, R8, c[0x0][0x198], RZ ;  /* 0x0000660008007a10 */ /* 0x000fc60007ffe0ff */
[----:B------:R2:W-:Y:S01]  /*2adc0*/  @P1 STG.E.U16 [R4.64], R11 ;  /* 0x0000000b04001986 */ /* 0x0005e2000c101504 */
[----:B-1----:R-:W-:Y:S02]  /*2add0*/  IADD3 R7, R28, 0x18b, RZ ;  /* 0x0000018b1c077810 */ /* 0x002fe40007ffe0ff */
[C---:B------:R-:W-:Y:S02]  /*2ade0*/  LEA R6, P6, R8.reuse, R2, 0x1 ;  /* 0x0000000208067211 */ /* 0x040fe400078c08ff */
[----:B------:R-:W-:Y:S02]  /*2adf0*/  ISETP.LT.AND P1, PT, R7, c[0x0][0x17c], !P0 ;  /* 0x00005f0007007a0c */ /* 0x000fe40004721270 */
[----:B------:R-:W-:Y:S02]  /*2ae00*/  LEA.HI.X.SX32 R7, R8, R3, 0x1, P6 ;  /* 0x0000000308077211 */ /* 0x000fe400030f0eff */
[----:B------:R-:W-:Y:S01]  /*2ae10*/  PRMT R8, R11, 0x7632, R8 ;  /* 0x000076320b087816 */ /* 0x000fe20000000008 */
[----:B0-----:R-:W-:Y:S01]  /*2ae20*/  STL [R1+0x84], R17 ;  /* 0x0000841101007387 */ /* 0x001fe20000100800 */
[----:B--2---:R-:W-:-:S03]  /*2ae30*/  IMAD.MOV.U32 R11, RZ, RZ, R16 ;  /* 0x000000ffff0b7224 */ /* 0x004fc600078e0010 */
[----:B------:R-:W-:Y:S04]  /*2ae40*/  STL.64 [R1+0x88], R18 ;  /* 0x0000881201007387 */ /* 0x000fe80000100a00 */
[----:B------:R-:W0:Y:S01]  /*2ae50*/  LDS.128 R16, [R26+0x2000] ;  /* 0x002000001a107984 */ /* 0x000e220000000c00 */
[----:B------:R-:W-:Y:S02]  /*2ae60*/  IADD3 R10, R28, 0x187, RZ ;  /* 0x000001871c0a7810 */ /* 0x000fe40007ffe0ff */
[----:B------:R-:W-:Y:S01]  /*2ae70*/  LEA R4, P6, R0, R2, 0x1 ;  /* 0x0000000200047211 */ /* 0x000fe200078c08ff */
[----:B------:R-:W-:Y:S01]  /*2ae80*/  LDS.128 R24, [R26+0x4000] ;  /* 0x004000001a187984 */ /* 0x000fe20000000c00 */
[----:B------:R-:W-:Y:S02]  /*2ae90*/  ISETP.LT.AND P5, PT, R10, c[0x0][0x17c], !P0 ;  /* 0x00005f000a007a0c */ /* 0x000fe400047a1270 */
[----:B------:R-:W-:-:S02]  /*2aea0*/  IADD3 R9, R28, 0x18c, RZ ;  /* 0x0000018c1c097810 */ /* 0x000fc40007ffe0ff */
[----:B------:R-:W-:-:S09]  /*2aeb0*/  LEA.HI.X.SX32 R5, R0, R3, 0x1, P6 ;  /* 0x0000000300057211 */ /* 0x000fd200030f0eff */
[----:B------:R-:W-:Y:S01]  /*2aec0*/  @P5 STG.E.U16 [R6.64], R8 ;  /* 0x0000000806005986 */ /* 0x000fe2000c101504 */
[----:B------:R-:W-:Y:S02]  /*2aed0*/  ISETP.LT.AND P5, PT, R9, c[0x0][0x17c], !P0 ;  /* 0x00005f0009007a0c */ /* 0x000fe400047a1270 */
[----:B------:R-:W-:Y:S01]  /*2aee0*/  PRMT R9, R14, 0x7632, R9 ;  /* 0x000076320e097816 */ /* 0x000fe20000000009 */
[----:B------:R1:W-:Y:S04]  /*2aef0*/  @P4 STG.E.U16 [R4.64], R14 ;  /* 0x0000000e04004986 */ /* 0x0003e8000c101504 */
[----:B0-----:R-:W-:Y:S01]  /*2af00*/  STL [R1+0x4], R17 ;  /* 0x0000041101007387 */ /* 0x001fe20000100800 */
[----:B-1----:R-:W-:-:S03]  /*2af10*/  IMAD.MOV.U32 R14, RZ, RZ, R16 ;  /* 0x000000ffff0e7224 */ /* 0x002fc600078e0010 */
[----:B------:R-:W-:Y:S04]  /*2af20*/  STL.64 [R1+0x8], R18 ;  /* 0x0000081201007387 */ /* 0x000fe80000100a00 */
[----:B------:R-:W0:Y:S01]  /*2af30*/  LDS.128 R16, [R29+0x4000] ;  /* 0x004000001d107984 */ /* 0x000e220000000c00 */
[----:B------:R-:W-:Y:S02]  /*2af40*/  IADD3 R7, R0, c[0x0][0x198], RZ ;  /* 0x0000660000077a10 */ /* 0x000fe40007ffe0ff */
[C---:B------:R-:W-:Y:S02]  /*2af50*/  IADD3 R0, R28.reuse, 0x18d, RZ ;  /* 0x0000018d1c007810 */ /* 0x040fe40007ffe0ff */
[----:B------:R-:W-:Y:S02]  /*2af60*/  IADD3 R10, R28, 0x18a, RZ ;  /* 0x0000018a1c0a7810 */ /* 0x000fe40007ffe0ff */
[----:B------:R-:W-:-:S02]  /*2af70*/  LEA R6, P6, R7, R2, 0x1 ;  /* 0x0000000207067211 */ /* 0x000fc400078c08ff */
[----:B------:R-:W-:Y:S02]  /*2af80*/  ISETP.LT.AND P4, PT, R0, c[0x0][0x17c], !P0 ;  /* 0x00005f0000007a0c */ /* 0x000fe40004781270 */
[----:B------:R-:W-:Y:S02]  /*2af90*/  ISETP.LT.AND P2, PT, R10, c[0x0][0x17c], !P0 ;  /* 0x00005f000a007a0c */ /* 0x000fe40004741270 */
[C---:B------:R-:W-:Y:S02]  /*2afa0*/  IADD3 R0, R7.reuse, c[0x0][0x198], RZ ;  /* 0x0000660007007a10 */ /* 0x040fe40007ffe0ff */
[-C--:B------:R-:W-:Y:S02]  /*2afb0*/  LEA.HI.X.SX32 R7, R7, R3.reuse, 0x1, P6 ;  /* 0x0000000307077211 */ /* 0x080fe400030f0eff */
[C---:B------:R-:W-:Y:S02]  /*2afc0*/  LEA R4, P6, R0.reuse, R2, 0x1 ;  /* 0x0000000200047211 */ /* 0x040fe400078c08ff */
[C---:B------:R-:W-:Y:S01]  /*2afd0*/  IADD3 R8, R0.reuse, c[0x0][0x198], RZ ;  /* 0x0000660000087a10 */ /* 0x040fe20007ffe0ff */
[----:B------:R1:W-:Y:S01]  /*2afe0*/  @P3 STG.E.U16 [R6.64], R9 ;  /* 0x0000000906003986 */ /* 0x0003e2000c101504 */
[----:B------:R-:W-:-:S02]  /*2aff0*/  LEA.HI.X.SX32 R5, R0, R3, 0x1, P6 ;  /* 0x0000000300057211 */ /* 0x000fc400030f0eff */
        /* <DEDUP_REMOVED lines=11> */
[----:B------:R-:W-:Y:S02]  /*2b0b0*/  LEA R4, P6, R0, R2, 0x1 ;  /* 0x0000000200047211 */ /* 0x000fe400078c08ff */
[----:B------:R-:W-:Y:S02]  /*2b0c0*/  IADD3 R9, R28, 0x190, RZ ;  /* 0x000001901c097810 */ /* 0x000fe40007ffe0ff */
[----:B------:R-:W-:Y:S01]  /*2b0d0*/  LEA.HI.X.SX32 R5, R0, R3, 0x1, P6 ;  /* 0x0000000300057211 */ /* 0x000fe200030f0eff */
[----:B------:R-:W-:Y:S01]  /*2b0e0*/  @P1 STG.E.U16 [R6.64], R8 ;  /* 0x0000000806001986 */ /* 0x000fe2000c101504 */
[----:B------:R-:W-:-:S02]  /*2b0f0*/  ISETP.LT.AND P1, PT, R9, c[0x0][0x17c], !P0 ;  /* 0x00005f0009007a0c */ /* 0x000fc40004721270 */
[----:B------:R-:W-:Y:S01]  /*2b100*/  PRMT R9, R11, 0x7632, R9 ;  /* 0x000076320b097816 */ /* 0x000fe20000000009 */
[----:B------:R1:W-:Y:S04]  /*2b110*/  @P5 STG.E.U16 [R4.64], R11 ;  /* 0x0000000b04005986 */ /* 0x0003e8000c101504 */
[----:B0-----:R-:W-:Y:S01]  /*2b120*/  STL [R1+0x34], R17 ;  /* 0x0000341101007387 */ /* 0x001fe20000100800 */
[----:B-1----:R-:W-:-:S03]  /*2b130*/  IMAD.MOV.U32 R11, RZ, RZ, R16 ;  /* 0x000000ffff0b7224 */ /* 0x002fc600078e0010 */
[----:B------:R-:W-:Y:S04]  /*2b140*/  STL.64 [R1+0x38], R18 ;  /* 0x0000381201007387 */ /* 0x000fe80000100a00 */
[----:B------:R-:W0:Y:S04]  /*2b150*/  LDS.128 R16, [R23+0x4000] ;  /* 0x0040000017107984 */ /* 0x000e280000000c00 */
[----:B0-----:R0:W-:Y:S04]  /*2b160*/  STL [R1+0x14], R17 ;  /* 0x0000141101007387 */ /* 0x0011e80000100800 */
[----:B------:R-:W-:Y:S04]  /*2b170*/  STL.64 [R1+0x18], R18 ;  /* 0x0000181201007387 */ /* 0x000fe80000100a00 */
[----:B0-----:R-:W2:Y:S01]  /*2b180*/  LDL.LU R17, [R1+0xdac] ;  /* 0x000dac0001117983 */ /* 0x001ea20000300800 */
[----:B------:R-:W-:-:S02]  /*2b190*/  IADD3 R6, R0, c[0x0][0x198], RZ ;  /* 0x0000660000067a10 */ /* 0x000fc40007ffe0ff */
[C---:B------:R-:W-:Y:S02]  /*2b1a0*/  IADD3 R0, R28.reuse, 0x191, RZ ;  /* 0x000001911c007810 */ /* 0x040fe40007ffe0ff */
[----:B------:R-:W-:Y:S02]  /*2b1b0*/  IADD3 R10, R28, 0x18e, RZ ;  /* 0x0000018e1c0a7810 */ /* 0x000fe40007ffe0ff */
[----:B------:R-:W-:Y:S02]  /*2b1c0*/  LEA R4, P6, R6, R2, 0x1 ;  /* 0x0000000206047211 */ /* 0x000fe400078c08ff */
[----:B------:R-:W-:Y:S02]  /*2b1d0*/  ISETP.LT.AND P5, PT, R0, c[0x0][0x17c], !P0 ;  /* 0x00005f0000007a0c */ /* 0x000fe400047a1270 */
[----:B------:R-:W-:Y:S02]  /*2b1e0*/  ISETP.LT.AND P3, PT, R10, c[0x0][0x17c], !P0 ;  /* 0x00005f000a007a0c */ /* 0x000fe40004761270 */
[----:B------:R-:W-:-:S02]  /*2b1f0*/  IADD3 R0, R6, c[0x0][0x198], RZ ;  /* 0x0000660006007a10 */ /* 0x000fc40007ffe0ff */
[-C--:B------:R-:W-:Y:S02]  /*2b200*/  LEA.HI.X.SX32 R5, R6, R3.reuse, 0x1, P6 ;  /* 0x0000000306057211 */ /* 0x080fe400030f0eff */
[C---:B------:R-:W-:Y:S02]  /*2b210*/  LEA R6, P6, R0.reuse, R2, 0x1 ;  /* 0x0000000200067211 */ /* 0x040fe400078c08ff */
[C---:B------:R-:W-:Y:S01]  /*2b220*/  IADD3 R8, R0.reuse, c[0x0][0x198], RZ ;  /* 0x0000660000087a10 */ /* 0x040fe20007ffe0ff */
[----:B------:R0:W-:Y:S01]  /*2b230*/  @P4 STG.E.U16 [R4.64], R9 ;  /* 0x0000000904004986 */ /* 0x0001e2000c101504 */
[----:B------:R-:W-:Y:S02]  /*2b240*/  LEA.HI.X.SX32 R7, R0, R3, 0x1, P6 ;  /* 0x0000000300077211 */ /* 0x000fe400030f0eff */
[----:B------:R-:W-:-:S03]  /*2b250*/  IADD3 R0, R8, c[0x0][0x198], RZ ;  /* 0x0000660008007a10 */ /* 0x000fc60007ffe0ff */
[----:B------:R1:W-:Y:S01]  /*2b260*/  @P3 STG.E.U16 [R6.64], R14 ;  /* 0x0000000e06003986 */ /* 0x0003e2000c101504 */
[----:B0-----:R-:W-:Y:S02]  /*2b270*/  IADD3 R5, R28, 0x193, RZ ;  /* 0x000001931c057810 */ /* 0x001fe40007ffe0ff */
[CC--:B------:R-:W-:Y:S02]  /*2b280*/  LEA R4, P6, R8.reuse, R2.reuse, 0x1 ;  /* 0x0000000208047211 */ /* 0x0c0fe400078c08ff */
[----:B------:R-:W-:Y:S02]  /*2b290*/  ISETP.LT.AND P3, PT, R5, c[0x0][0x17c], !P0 ;  /* 0x00005f0005007a0c */ /* 0x000fe40004761270 */
[----:B------:R-:W-:Y:S02]  /*2b2a0*/  LEA.HI.X.SX32 R5, R8, R3, 0x1, P6 ;  /* 0x0000000308057211 */ /* 0x000fe400030f0eff */
[----:B------:R-:W-:Y:S02]  /*2b2b0*/  PRMT R8, R14, 0x7632, R8 ;  /* 0x000076320e087816 */ /* 0x000fe40000000008 */
[----:B-1----:R-:W-:-:S03]  /*2b2c0*/  LEA R6, P6, R0, R2, 0x1 ;  /* 0x0000000200067211 */ /* 0x002fc600078c08ff */
[----:B------:R0:W-:Y:S01]  /*2b2d0*/  @P2 STG.E.U16 [R4.64], R8 ;  /* 0x0000000804002986 */ /* 0x0001e2000c101504 */
[----:B------:R-:W-:Y:S02]  /*2b2e0*/  LEA.HI.X.SX32 R7, R0, R3, 0x1, P6 ;  /* 0x0000000300077211 */ /* 0x000fe400030f0eff */
[----:B------:R-:W-:-:S03]  /*2b2f0*/  IADD3 R10, R28, 0x192, RZ ;  /* 0x000001921c0a7810 */ /* 0x000fc60007ffe0ff */
[----:B------:R1:W-:Y:S01]  /*2b300*/  @P1 STG.E.U16 [R6.64], R13 ;  /* 0x0000000d06001986 */ /* 0x0003e2000c101504 */
[----:B0-----:R-:W-:Y:S02]  /*2b310*/  IADD3 R4, R0, c[0x0][0x198], RZ ;  /* 0x0000660000047a10 */ /* 0x001fe40007ffe0ff */
[C---:B------:R-:W-:Y:S02]  /*2b320*/  IADD3 R0, R28.reuse, 0x195, RZ ;  /* 0x000001951c007810 */ /* 0x040fe40007ffe0ff */
[----:B------:R-:W-:Y:S02]  /*2b330*/  IADD3 R9, R28, 0x194, RZ ;  /* 0x000001941c097810 */ /* 0x000fe40007ffe0ff */
[----:B-1----:R-:W-:Y:S02]  /*2b340*/  LEA R6, P6, R4, R2, 0x1 ;  /* 0x0000000204067211 */ /* 0x002fe400078c08ff */
[----:B------:R-:W-:Y:S02]  /*2b350*/  ISETP.LT.AND P1, PT, R0, c[0x0][0x17c], !P0 ;  /* 0x00005f0000007a0c */ /* 0x000fe40004721270 */
[----:B------:R-:W-:-:S02]  /*2b360*/  IADD3 R0, R4, c[0x0][0x198], RZ ;  /* 0x0000660004007a10 */ /* 0x000fc40007ffe0ff */
[----:B------:R-:W-:Y:S02]  /*2b370*/  PRMT R8, R13, 0x7632, R8 ;  /* 0x000076320d087816 */ /* 0x000fe40000000008 */
[-C--:B------:R-:W-:Y:S02]  /*2b380*/  LEA.HI.X.SX32 R7, R4, R3.reuse, 0x1, P6 ;  /* 0x0000000304077211 */ /* 0x080fe400030f0eff */
[----:B------:R-:W-:Y:S02]  /*2b390*/  ISETP.LT.AND P4, PT, R10, c[0x0][0x17c], !P0 ;  /* 0x00005f000a007a0c */ /* 0x000fe40004781270 */
[----:B------:R-:W-:Y:S02]  /*2b3a0*/  ISETP.LT.AND P2, PT, R9, c[0x0][0x17c], !P0 ;  /* 0x00005f0009007a0c */ /* 0x000fe40004741270 */
[C---:B------:R-:W-:Y:S02]  /*2b3b0*/  LEA R4, P6, R0.reuse, R2, 0x1 ;  /* 0x0000000200047211 */ /* 0x040fe400078c08ff */
[C---:B------:R-:W-:Y:S01]  /*2b3c0*/  IADD3 R9, R0.reuse, c[0x0][0x198], RZ ;  /* 0x0000660000097a10 */ /* 0x040fe20007ffe0ff */
[----:B------:R0:W-:Y:S01]  /*2b3d0*/  @P5 STG.E.U16 [R6.64], R8 ;  /* 0x0000000806005986 */ /* 0x0001e2000c101504 */
[----:B------:R-:W-:-:S02]  /*2b3e0*/  LEA.HI.X.SX32 R5, R0, R3, 0x1, P6 ;  /* 0x0000000300057211 */ /* 0x000fc400030f0eff */
[----:B------:R-:W-:Y:S02]  /*2b3f0*/  IADD3 R10, R28, 0x196, RZ ;  /* 0x000001961c0a7810 */ /* 0x000fe40007ffe0ff */
[C---:B------:R-:W-:Y:S02]  /*2b400*/  IADD3 R0, R9.reuse, c[0x0][0x198], RZ ;  /* 0x0000660009007a10 */ /* 0x040fe40007ffe0ff */
[----:B------:R-:W-:Y:S02]  /*2b410*/  ISETP.LT.AND P5, PT, R10, c[0x0][0x17c], !P0 ;  /* 0x00005f000a007a0c */ /* 0x000fe400047a1270 */
[----:B0-----:R-:W-:Y:S02]  /*2b420*/  LEA R8, P6, R9, R2, 0x1 ;  /* 0x0000000209087211 */ /* 0x001fe400078c08ff */
[----:B------:R-:W-:Y:S02]  /*2b430*/  PRMT R12, R11, 0x7632, R12 ;  /* 0x000076320b0c7816 */ /* 0x000fe4000000000c */
[----:B------:R-:W-:-:S02]  /*2b440*/  LEA.HI.X.SX32 R9, R9, R3, 0x1, P6 ;  /* 0x0000000309097211 */ /* 0x000fc400030f0eff */
[CC--:B------:R-:W-:Y:S01]  /*2b450*/  LEA R10, P6, R0.reuse, R2.reuse, 0x1 ;  /* 0x00000002000a7211 */ /* 0x0c0fe200078c08ff */
[----:B------:R0:W-:Y:S04]  /*2b460*/  @P4 STG.E.U16 [R4.64], R11 ;  /* 0x0000000b04004986 */ /* 0x0001e8000c101504 */
[----:B------:R1:W-:Y:S01]  /*2b470*/  @P3 STG.E.U16 [R8.64], R12 ;  /* 0x0000000c08003986 */ /* 0x0003e2000c101504 */
[C---:B0-----:R-:W-:Y:S02]  /*2b480*/  LEA.HI.X.SX32 R11, R0.reuse, R3, 0x1, P6 ;  /* 0x00000003000b7211 */ /* 0x041fe400030f0eff */
[----:B-1----:R-:W-:Y:S02]  /*2b490*/  IADD3 R8, R0, c[0x0][0x198], RZ ;  /* 0x0000660000087a10 */ /* 0x002fe40007ffe0ff */
[----:B------:R-:W-:Y:S01]  /*2b4a0*/  IADD3 R0, R28, 0x199, RZ ;  /* 0x000001991c007810 */ /* 0x000fe20007ffe0ff */
[----:B------:R-:W-:Y:S01]  /*2b4b0*/  @P2 STG.E.U16 [R10.64], R16 ;  /* 0x000000100a002986 */ /* 0x000fe2000c101504 */
[----:B------:R-:W-:-:S02]  /*2b4c0*/  LEA R14, P6, R8, R2, 0x1 ;  /* 0x00000002080e7211 */ /* 0x000fc400078c08ff */
[----:B------:R-:W-:Y:S02]  /*2b4d0*/  ISETP.LT.AND P2, PT, R0, c[0x0][0x17c], !P0 ;  /* 0x00005f0000007a0c */ /* 0x000fe40004741270 */
[----:B------:R-:W-:Y:S02]  /*2b4e0*/  IADD3 R0, R8, c[0x0][0x198], RZ ;  /* 0x0000660008007a10 */ /* 0x000fe40007ffe0ff */
[----:B------:R-:W-:Y:S02]  /*2b4f0*/  IADD3 R13, R28, 0x198, RZ ;  /* 0x000001981c0d7810 */ /* 0x000fe40007ffe0ff */
[----:B------:R-:W-:Y:S02]  /*2b500*/  LEA.HI.X.SX32 R15, R8, R3, 0x1, P6 ;  /* 0x00000003080f7211 */ /* 0x000fe400030f0eff */
[----:B------:R-:W-:Y:S01]  /*2b510*/  LEA R12, P6, R0, R2, 0x1 ;  /* 0x00000002000c7211 */ /* 0x000fe200078c08ff */
[----:B------:R-:W-:Y:S01]  /*2b520*/  LDS.128 R8, [R22+0x6000] ;  /* 0x0060000016087984 */ /* 0x000fe20000000c00 */
[----:B------:R-:W-:-:S02]  /*2b530*/  ISETP.LT.AND P3, PT, R13, c[0x0][0x17c], !P0 ;  /* 0x00005f000d007a0c */ /* 0x000fc40004761270 */
[----:B------:R-:W-:Y:S02]  /*2b540*/  LEA.HI.X.SX32 R13, R0, R3, 0x1, P6 ;  /* 0x00000003000d7211 */ /* 0x000fe400030f0eff */
[----:B------:R-:W-:-:S04]  /*2b550*/  IADD3 R6, R28, 0x197, RZ ;  /* 0x000001971c067810 */ /* 0x000fc80007ffe0ff */
[----:B------:R-:W-:Y:S02]  /*2b560*/  ISETP.LT.AND P4, PT, R6, c[0x0][0x17c], !P0 ;  /* 0x00005f0006007a0c */ /* 0x000fe40004781270 */
[----:B------:R-:W0:Y:S01]  /*2b570*/  LDS.128 R4, [R29+0x6000] ;  /* 0x006000001d047984 */ /* 0x000e220000000c00 */
[----:B------:R-:W-:Y:S02]  /*2b580*/  IADD3 R18, R28, 0x19a, RZ ;  /* 0x0000019a1c127810 */ /* 0x000fe40007ffe0ff */
[----:B--2---:R-:W-:-:S05]  /*2b590*/  PRMT R17, R16, 0x7632, R17 ;  /* 0x0000763210117816 */ /* 0x004fca0000000011 */
[----:B------:R1:W-:Y:S04]  /*2b5a0*/  @P1 STG.E.U16 [R14.64], R17 ;  /* 0x000000110e001986 */ /* 0x0003e8000c101504 */
[----:B------:R-:W-:Y:S01]  /*2b5b0*/  @P5 STG.E.U16 [R12.64], R24 ;  /* 0x000000180c005986 */ /* 0x000fe2000c101504 */
[----:B-1----:R-:W-:-:S04]  /*2b5c0*/  IADD3 R14, R28, 0x19b, RZ ;  /* 0x0000019b1c0e7810 */ /* 0x002fc80007ffe0ff */
[----:B------:R-:W-:Y:S02]  /*2b5d0*/  ISETP.LT.AND P5, PT, R14, c[0x0][0x17c], !P0 ;  /* 0x00005f000e007a0c */ /* 0x000fe400047a1270 */
[----:B------:R1:W2:Y:S04]  /*2b5e0*/  LDS.128 R12, [R23+0x6000] ;  /* 0x00600000170c7984 */ /* 0x0002a80000000c00 */
[----:B-1----:R-:W1:Y:S01]  /*2b5f0*/  S2R R23, SR_TID.X ;  /* 0x0000000000177919 */ /* 0x002e620000002100 */
[----:B------:R-:W-:Y:S02]  /*2b600*/  IADD3 R16, R0, c[0x0][0x198], RZ ;  /* 0x0000660000107a10 */ /* 0x000fe40007ffe0ff */
[----:B------:R-:W-:Y:S02]  /*2b610*/  ISETP.LT.AND P1, PT, R18, c[0x0][0x17c], !P0 ;  /* 0x00005f0012007a0c */ /* 0x000fe40004721270 */
[----:B------:R-:W-:-:S02]  /*2b620*/  LEA R18, P6, R16, R2, 0x1 ;  /* 0x0000000210127211 */ /* 0x000fc400078c08ff */
[C---:B------:R-:W-:Y:S02]  /*2b630*/  IADD3 R0, R16.reuse, c[0x0][0x198], RZ ;  /* 0x0000660010007a10 */ /* 0x040fe40007ffe0ff */
[-C--:B------:R-:W-:Y:S02]  /*2b640*/  LEA.HI.X.SX32 R19, R16, R3.reuse, 0x1, P6 ;  /* 0x0000000310137211 */ /* 0x080fe400030f0eff */
[----:B------:R-:W-:Y:S02]  /*2b650*/  LEA R16, P6, R0, R2, 0x1 ;  /* 0x0000000200107211 */ /* 0x000fe400078c08ff */
[----:B------:R-:W-:Y:S02]  /*2b660*/  PRMT R24, R24, 0x7632, R24 ;  /* 0x0000763218187816 */ /* 0x000fe40000000018 */
[----:B------:R-:W-:Y:S01]  /*2b670*/  LEA.HI.X.SX32 R17, R0, R3, 0x1, P6 ;  /* 0x0000000300117211 */ /* 0x000fe200030f0eff */
[C---:B-1----:R-:W-:Y:S01]  /*2b680*/  IMAD.SHL.U32 R29, R23.reuse, 0x4000, RZ ;  /* 0x00004000171d7824 */ /* 0x042fe200078e00ff */
[----:B------:R-:W-:-:S04]  /*2b690*/  LOP3.LUT R21, R23, 0x1ff, RZ, 0xc0, !PT ;  /* 0x000001ff17157812 */ /* 0x000fc800078ec0ff */
[----:B------:R-:W-:Y:S02]  /*2b6a0*/  LOP3.LUT R29, R29, 0x18000, RZ, 0xc0, !PT ;  /* 0x000180001d1d7812 */ /* 0x000fe400078ec0ff */
[----:B------:R-:W-:-:S03]  /*2b6b0*/  IADD3 R0, R0, c[0x0][0x198], RZ ;  /* 0x0000660000007a10 */ /* 0x000fc60007ffe0ff */
[----:B------:R-:W-:Y:S01]  /*2b6c0*/  IMAD R29, R21, 0x10, R29 ;  /* 0x00000010151d7824 */ /* 0x000fe200078e021d */
[C---:B------:R-:W-:Y:S01]  /*2b6d0*/  LEA R22, P6, R0.reuse, R2, 0x1 ;  /* 0x0000000200167211 */ /* 0x040fe200078c08ff */
[----:B------:R1:W-:Y:S03]  /*2b6e0*/  @P4 STG.E.U16 [R18.64], R24 ;  /* 0x0000001812004986 */ /* 0x0003e6000c101504 */
[----:B------:R-:W-:Y:S02]  /*2b6f0*/  LOP3.LUT R29, R29, 0x60, RZ, 0x3c, !PT ;  /* 0x000000601d1d7812 */ /* 0x000fe400078e3cff */
[----:B------:R-:W-:Y:S01]  /*2b700*/  LEA.HI.X.SX32 R23, R0, R3, 0x1, P6 ;  /* 0x0000000300177211 */ /* 0x000fe200030f0eff */
[----:B0-----:R-:W-:Y:S01]  /*2b710*/  @P3 STG.E.U16 [R16.64], R4 ;  /* 0x0000000410003986 */ /* 0x001fe2000c101504 */
[----:B-1----:R-:W-:Y:S02]  /*2b720*/  IADD3 R18, R28, 0x19d, RZ ;  /* 0x0000019d1c127810 */ /* 0x002fe40007ffe0ff */
[----:B------:R-:W-:-:S02]  /*2b730*/  PRMT R24, R4, 0x7632, R24 ;  /* 0x0000763204187816 */ /* 0x000fc40000000018 */
[----:B------:R-:W-:Y:S02]  /*2b740*/  ISETP.LT.AND P3, PT, R18, c[0x0][0x17c], !P0 ;  /* 0x00005f0012007a0c */ /* 0x000fe40004761270 */
[----:B------:R0:W1:Y:S04]  /*2b750*/  LDS.128 R16, [R29+0x6000] ;  /* 0x006000001d107984 */ /* 0x0000680000000c00 */
[----:B------:R3:W-:Y:S04]  /*2b760*/  @P2 STG.E.U16 [R22.64], R24 ;  /* 0x0000001816002986 */ /* 0x0007e8000c101504 */
[----:B0-----:R-:W4:Y:S04]  /*2b770*/  LDL.LU R29, [R1+0x54] ;  /* 0x00005400011d7983 */ /* 0x001f280000300800 */
[----:B---3--:R-:W3:Y:S01]  /*2b780*/  LDL.LU R24, [R1+0x44] ;  /* 0x0000440001187983 */ /* 0x008ee20000300800 */
[----:B------:R-:W-:-:S02]  /*2b790*/  IADD3 R20, R28, 0x19c, RZ ;  /* 0x0000019c1c147810 */ /* 0x000fc40007ffe0ff */
[----:B------:R-:W-:Y:S02]  /*2b7a0*/  IADD3 R21, R0, c[0x0][0x198], RZ ;  /* 0x0000660000157a10 */ /* 0x000fe40007ffe0ff */
[----:B------:R-:W-:Y:S02]  /*2b7b0*/  ISETP.LT.AND P4, PT, R20, c[0x0][0x17c], !P0 ;  /* 0x00005f0014007a0c */ /* 0x000fe40004781270 */
[C---:B------:R-:W-:Y:S02]  /*2b7c0*/  LEA R20, P6, R21.reuse, R2, 0x1 ;  /* 0x0000000215147211 */ /* 0x040fe400078c08ff */
[C---:B------:R-:W-:Y:S02]  /*2b7d0*/  IADD3 R0, R21.reuse, c[0x0][0x198], RZ ;  /* 0x0000660015007a10 */ /* 0x040fe40007ffe0ff */
[----:B------:R-:W-:Y:S02]  /*2b7e0*/  LEA.HI.X.SX32 R21, R21, R3, 0x1, P6 ;  /* 0x0000000315157211 */ /* 0x000fe400030f0eff */
[----:B------:R-:W-:-:S02]  /*2b7f0*/  IADD3 R4, R28, 0x19e, RZ ;  /* 0x0000019e1c047810 */ /* 0x000fc40007ffe0ff */
[----:B------:R-:W-:Y:S01]  /*2b800*/  LEA R22, P6, R0, R2, 0x1 ;  /* 0x0000000200167211 */ /* 0x000fe200078c08ff */
[----:B------:R0:W-:Y:S01]  /*2b810*/  @P1 STG.E.U16 [R20.64], R8 ;  /* 0x0000000814001986 */ /* 0x0001e2000c101504 */
[----:B------:R-:W-:Y:S02]  /*2b820*/  ISETP.LT.AND P2, PT, R4, c[0x0][0x17c], !P0 ;  /* 0x00005f0004007a0c */ /* 0x000fe40004741270 */
[C---:B------:R-:W-:Y:S02]  /*2b830*/  LEA.HI.X.SX32 R23, R0.reuse, R3, 0x1, P6 ;  /* 0x0000000300177211 */ /* 0x040fe400030f0eff */
[----:B------:R-:W-:Y:S02]  /*2b840*/  IADD3 R4, R0, c[0x0][0x198], RZ ;  /* 0x0000660000047a10 */ /* 0x000fe40007ffe0ff */
[----:B0-----:R-:W-:Y:S02]  /*2b850*/  IADD3 R20, R28, 0x19f, RZ ;  /* 0x0000019f1c147810 */ /* 0x001fe40007ffe0ff */
[----:B------:R-:W-:-:S02]  /*2b860*/  PRMT R8, R8, 0x7632, R8 ;  /* 0x0000763208087816 */ /* 0x000fc40000000008 */
[----:B------:R-:W-:Y:S02]  /*2b870*/  ISETP.LT.AND P1, PT, R20, c[0x0][0x17c], !P0 ;  /* 0x00005f0014007a0c */ /* 0x000fe40004721270 */
[----:B------:R-:W-:Y:S01]  /*2b880*/  LEA R20, P6, R4, R2, 0x1 ;  /* 0x0000000204147211 */ /* 0x000fe200078c08ff */
[----:B------:R0:W-:Y:S01]  /*2b890*/  @P5 STG.E.U16 [R22.64], R8 ;  /* 0x0000000816005986 */ /* 0x0001e2000c101504 */
[----:B------:R-:W-:Y:S02]  /*2b8a0*/  IADD3 R0, R28, 0x1a0, RZ ;  /* 0x000001a01c007810 */ /* 0x000fe40007ffe0ff */
[----:B------:R-:W-:Y:S02]  /*2b8b0*/  LEA.HI.X.SX32 R21, R4, R3, 0x1, P6 ;  /* 0x0000000304157211 */ /* 0x000fe400030f0eff */
[----:B------:R-:W-:Y:S02]  /*2b8c0*/  ISETP.LT.AND P5, PT, R0, c[0x0][0x17c], !P0 ;  /* 0x00005f0000007a0c */ /* 0x000fe400047a1270 */
[----:B0-----:R-:W-:-:S02]  /*2b8d0*/  IADD3 R8, R4, c[0x0][0x198], RZ ;  /* 0x0000660004087a10 */ /* 0x001fc40007ffe0ff */
[----:B------:R-:W-:Y:S02]  /*2b8e0*/  IADD3 R4, R28, 0x1a1, RZ ;  /* 0x000001a11c047810 */ /* 0x000fe40007ffe0ff */
[C---:B------:R-:W-:Y:S02]  /*2b8f0*/  LEA R22, P6, R8.reuse, R2, 0x1 ;  /* 0x0000000208167211 */ /* 0x040fe400078c08ff */
[C---:B------:R-:W-:Y:S01]  /*2b900*/  IADD3 R0, R8.reuse, c[0x0][0x198], RZ ;  /* 0x0000660008007a10 */ /* 0x040fe20007ffe0ff */
[----:B--2---:R0:W-:Y:S01]  /*2b910*/  @P4 STG.E.U16 [R20.64], R12 ;  /* 0x0000000c14004986 */ /* 0x0041e2000c101504 */
[----:B------:R-:W-:Y:S02]  /*2b920*/  LEA.HI.X.SX32 R23, R8, R3, 0x1, P6 ;  /* 0x0000000308177211 */ /* 0x000fe400030f0eff */
[----:B------:R-:W-:Y:S02]  /*2b930*/  ISETP.LT.AND P4, PT, R4, c[0x0][0x17c], !P0 ;  /* 0x00005f0004007a0c */ /* 0x000fe40004781270 */
[----:B------:R-:W-:-:S02]  /*2b940*/  IADD3 R4, R0, c[0x0][0x198], RZ ;  /* 0x0000660000047a10 */ /* 0x000fc40007ffe0ff */
[----:B0-----:R-:W-:Y:S02]  /*2b950*/  LEA R20, P6, R0, R2, 0x1 ;  /* 0x0000000200147211 */ /* 0x001fe400078c08ff */
[----:B------:R-:W-:Y:S02]  /*2b960*/  PRMT R12, R12, 0x7632, R12 ;  /* 0x000076320c0c7816 */ /* 0x000fe4000000000c */
[----:B------:R-:W-:-:S03]  /*2b970*/  LEA.HI.X.SX32 R21, R0, R3, 0x1, P6 ;  /* 0x0000000300157211 */ /* 0x000fc600030f0eff */
[----:B------:R0:W-:Y:S04]  /*2b980*/  @P3 STG.E.U16 [R22.64], R12 ;  /* 0x0000000c16003986 */ /* 0x0001e8000c101504 */
[----:B-1----:R1:W-:Y:S01]  /*2b990*/  @P2 STG.E.U16 [R20.64], R16 ;  /* 0x0000001014002986 */ /* 0x0023e2000c101504 */
[C---:B------:R-:W-:Y:S02]  /*2b9a0*/  IADD3 R0, R4.reuse, c[0x0][0x198], RZ ;  /* 0x0000660004007a10 */ /* 0x040fe40007ffe0ff */
[----:B0-----:R-:W-:-:S04]  /*2b9b0*/  LEA R22, P6, R4, R2, 0x1 ;  /* 0x0000000204167211 */ /* 0x001fc800078c08ff */
[----:B------:R-:W-:Y:S02]  /*2b9c0*/  LEA.HI.X.SX32 R23, R4, R3, 0x1, P6 ;  /* 0x0000000304177211 */ /* 0x000fe400030f0eff */
[----:B-1----:R-:W-:Y:S02]  /*2b9d0*/  PRMT R16, R16, 0x7632, R16 ;  /* 0x0000763210107816 */ /* 0x002fe40000000010 */
[----:B------:R-:W-:-:S03]  /*2b9e0*/  LEA R20, P6, R0, R2, 0x1 ;  /* 0x0000000200147211 */ /* 0x000fc600078c08ff */
[----:B------:R0:W-:Y:S01]  /*2b9f0*/  @P1 STG.E.U16 [R22.64], R16 ;  /* 0x0000001016001986 */ /* 0x0001e2000c101504 */
[C---:B------:R-:W-:Y:S02]  /*2ba00*/  IADD3 R4, R0.reuse, c[0x0][0x198], RZ ;  /* 0x0000660000047a10 */ /* 0x040fe40007ffe0ff */
[----:B------:R-:W-:Y:S02]  /*2ba10*/  LEA.HI.X.SX32 R21, R0, R3, 0x1, P6 ;  /* 0x0000000300157211 */ /* 0x000fe400030f0eff */
[----:B------:R-:W-:Y:S01]  /*2ba20*/  IADD3 R8, R28, 0x1a2, RZ ;  /* 0x000001a21c087810 */ /* 0x000fe20007ffe0ff */
[----:B0-----:R-:W2:Y:S01]  /*2ba30*/  LDL.LU R16, [R1+0x24] ;  /* 0x0000240001107983 */ /* 0x001ea20000300800 */
[C---:B------:R-:W-:Y:S02]  /*2ba40*/  LEA R22, P6, R4.reuse, R2, 0x1 ;  /* 0x0000000204167211 */ /* 0x040fe400078c08ff */
[----:B------:R-:W-:Y:S02]  /*2ba50*/  IADD3 R0, R4, c[0x0][0x198], RZ ;  /* 0x0000660004007a10 */ /* 0x000fe40007ffe0ff */
[----:B------:R-:W-:-:S02]  /*2ba60*/  ISETP.LT.AND P3, PT, R8, c[0x0][0x17c], !P0 ;  /* 0x00005f0008007a0c */ /* 0x000fc40004761270 */
[----:B------:R-:W-:Y:S02]  /*2ba70*/  LEA.HI.X.SX32 R23, R4, R3, 0x1, P6 ;  /* 0x0000000304177211 */ /* 0x000fe400030f0eff */
[----:B------:R-:W-:Y:S01]  /*2ba80*/  IADD3 R4, R0, c[0x0][0x198], RZ ;  /* 0x0000660000047a10 */ /* 0x000fe20007ffe0ff */
[----:B---3--:R0:W-:Y:S01]  /*2ba90*/  @P5 STG.E.U16 [R20.64], R24 ;  /* 0x0000001814005986 */ /* 0x0081e2000c101504 */
[----:B------:R-:W-:-:S03]  /*2baa0*/  PRMT R12, R24, 0x7632, R12 ;  /* 0x00007632180c7816 */ /* 0x000fc6000000000c */
[----:B0-----:R-:W3:Y:S01]  /*2bab0*/  LDL.LU R24, [R1+0x74] ;  /* 0x0000740001187983 */ /* 0x001ee20000300800 */
[----:B------:R-:W-:-:S03]  /*2bac0*/  LEA R20, P6, R0, R2, 0x1 ;  /* 0x0000000200147211 */ /* 0x000fc600078c08ff */
[----:B------:R0:W-:Y:S01]  /*2bad0*/  @P4 STG.E.U16 [R22.64], R12 ;  /* 0x0000000c16004986 */ /* 0x0001e2000c101504 */
[----:B------:R-:W-:Y:S02]  /*2bae0*/  LEA.HI.X.SX32 R21, R0, R3, 0x1, P6 ;  /* 0x0000000300157211 */ /* 0x000fe400030f0eff */
[----:B------:R-:W-:-:S03]  /*2baf0*/  IADD3 R0, R4, c[0x0][0x198], RZ ;  /* 0x0000660004007a10 */ /* 0x000fc60007ffe0ff */
[----:B----4-:R1:W-:Y:S01]  /*2bb00*/  @P3 STG.E.U16 [R20.64], R29 ;  /* 0x0000001d14003986 */ /* 0x0103e2000c101504 */
[----:B0-----:R-:W-:-:S04]  /*2bb10*/  LEA R22, P6, R4, R2, 0x1 ;  /* 0x0000000204167211 */ /* 0x001fc800078c08ff */
[----:B------:R-:W-:Y:S02]  /*2bb20*/  LEA.HI.X.SX32 R23, R4, R3, 0x1, P6 ;  /* 0x0000000304177211 */ /* 0x000fe400030f0eff */
[----:B------:R-:W-:Y:S02]  /*2bb30*/  PRMT R4, R29, 0x7632, R4 ;  /* 0x000076321d047816 */ /* 0x000fe40000000004 */
[----:B-1----:R-:W4:Y:S01]  /*2bb40*/  LDL.LU R29, [R1+0xa4] ;  /* 0x0000a400011d7983 */ /* 0x002f220000300800 */
[----:B------:R-:W-:-:S04]  /*2bb50*/  IADD3 R8, R28, 0x1a3, RZ ;  /* 0x000001a31c087810 */ /* 0x000fc80007ffe0ff */
[----:B------:R-:W-:Y:S02]  /*2bb60*/  ISETP.LT.AND P2, PT, R8, c[0x0][0x17c], !P0 ;  /* 0x00005f0008007a0c */ /* 0x000fe40004741270 */
[----:B------:R-:W-:-:S04]  /*2bb70*/  IADD3 R8, R28, 0x1a4, RZ ;  /* 0x000001a41c087810 */ /* 0x000fc80007ffe0ff */
[----:B------:R-:W-:Y:S02]  /*2bb80*/  ISETP.LT.AND P1, PT, R8, c[0x0][0x17c], !P0 ;  /* 0x00005f0008007a0c */ /* 0x000fe40004721270 */
[----:B------:R-:W-:Y:S02]  /*2bb90*/  IADD3 R8, R28, 0x1a5, RZ ;  /* 0x000001a51c087810 */ /* 0x000fe40007ffe0ff */
[----:B------:R-:W-:Y:S02]  /*2bba0*/  LEA R20, P6, R0, R2, 0x1 ;  /* 0x0000000200147211 */ /* 0x000fe400078c08ff */
[----:B------:R-:W-:Y:S01]  /*2bbb0*/  ISETP.LT.AND P5, PT, R8, c[0x0][0x17c], !P0 ;  /* 0x00005f0008007a0c */ /* 0x000fe200047a1270 */
[----:B------:R0:W-:Y:S01]  /*2bbc0*/  @P2 STG.E.U16 [R22.64], R4 ;  /* 0x0000000416002986 */ /* 0x0001e2000c101504 */
[----:B------:R-:W-:Y:S02]  /*2bbd0*/  IADD3 R8, R28, 0x1a6, RZ ;  /* 0x000001a61c087810 */ /* 0x000fe40007ffe0ff */
[----:B------:R-:W-:-:S02]  /*2bbe0*/  LEA.HI.X.SX32 R21, R0, R3, 0x1, P6 ;  /* 0x0000000300157211 */ /* 0x000fc400030f0eff */
[----:B------:R-:W-:Y:S02]  /*2bbf0*/  ISETP.LT.AND P4, PT, R8, c[0x0][0x17c], !P0 ;  /* 0x00005f0008007a0c */ /* 0x000fe40004781270 */
[----:B0-----:R-:W-:-:S04]  /*2bc00*/  IADD3 R4, R0, c[0x0][0x198], RZ ;  /* 0x0000660000047a10 */ /* 0x001fc80007ffe0ff */
[C---:B------:R-:W-:Y:S02]  /*2bc10*/  LEA R22, P6, R4.reuse, R2, 0x1 ;  /* 0x0000000204167211 */ /* 0x040fe400078c08ff */
[C---:B------:R-:W-:Y:S02]  /*2bc20*/  IADD3 R0, R4.reuse, c[0x0][0x198], RZ ;  /* 0x0000660004007a10 */ /* 0x040fe40007ffe0ff */
[----:B------:R-:W-:Y:S02]  /*2bc30*/  LEA.HI.X.SX32 R23, R4, R3, 0x1, P6 ;  /* 0x0000000304177211 */ /* 0x000fe400030f0eff */
[----:B------:R-:W-:Y:S02]  /*2bc40*/  IADD3 R4, R0, c[0x0][0x198], RZ ;  /* 0x0000660000047a10 */ /* 0x000fe40007ffe0ff */
[----:B------:R-:W-:-:S04]  /*2bc50*/  IADD3 R8, R28, 0x1a7, RZ ;  /* 0x000001a71c087810 */ /* 0x000fc80007ffe0ff */
[----:B------:R-:W-:Y:S02]  /*2bc60*/  ISETP.LT.AND P3, PT, R8, c[0x0][0x17c], !P0 ;  /* 0x00005f0008007a0c */ /* 0x000fe40004761270 */
[----:B------:R-:W-:-:S04]  /*2bc70*/  IADD3 R8, R28, 0x1a8, RZ ;  /* 0x000001a81c087810 */ /* 0x000fc80007ffe0ff */
[----:B------:R-:W-:Y:S01]  /*2bc80*/  ISETP.LT.AND P2, PT, R8, c[0x0][0x17c], !P0 ;  /* 0x00005f0008007a0c */ /* 0x000fe20004741270 */
[----:B--2---:R0:W-:Y:S01]  /*2bc90*/  @P1 STG.E.U16 [R20.64], R16 ;  /* 0x0000001014001986 */ /* 0x0041e2000c101504 */
[----:B------:R-:W-:-:S05]  /*2bca0*/  PRMT R12, R16, 0x7632, R12 ;  /* 0x00007632100c7816 */ /* 0x000fca000000000c */
[----:B------:R1:W-:Y:S01]  /*2bcb0*/  @P5 STG.E.U16 [R22.64], R12 ;  /* 0x0000000c16005986 */ /* 0x0003e2000c101504 */
[----:B0-----:R-:W-:-:S03]  /*2bcc0*/  LEA R20, P6, R0, R2, 0x1 ;  /* 0x0000000200147211 */ /* 0x001fc600078c08ff */
[----:B------:R-:W2:Y:S01]  /*2bcd0*/  LDL.LU R16, [R1+0x94] ;  /* 0x0000940001107983 */ /* 0x000ea20000300800 */
[-C--:B------:R-:W-:Y:S02]  /*2bce0*/  LEA.HI.X.SX32 R21, R0, R3.reuse, 0x1, P6 ;  /* 0x0000000300157211 */ /* 0x080fe400030f0eff */
[C---:B-1----:R-:W-:Y:S02]  /*2bcf0*/  LEA R22, P6, R4.reuse, R2, 0x1 ;  /* 0x0000000204167211 */ /* 0x042fe400078c08ff */
[C---:B------:R-:W-:Y:S02]  /*2bd00*/  IADD3 R0, R4.reuse, c[0x0][0x198], RZ ;  /* 0x0000660004007a10 */ /* 0x040fe40007ffe0ff */
[----:B------:R-:W-:Y:S01]  /*2bd10*/  LEA.HI.X.SX32 R23, R4, R3, 0x1, P6 ;  /* 0x0000000304177211 */ /* 0x000fe200030f0eff */
[----:B---3--:R0:W-:Y:S01]  /*2bd20*/  @P4 STG.E.U16 [R20.64], R24 ;  /* 0x0000001814004986 */ /* 0x0081e2000c101504 */
[----:B------:R-:W-:-:S03]  /*2bd30*/  PRMT R4, R24, 0x7632, R4 ;  /* 0x0000763218047816 */ /* 0x000fc60000000004 */
[----:B0-----:R-:W3:Y:S01]  /*2bd40*/  LDL.LU R24, [R1+0x84] ;  /* 0x0000840001187983 */ /* 0x001ee20000300800 */
[----:B------:R-:W-:-:S04]  /*2bd50*/  LEA R20, P6, R0, R2, 0x1 ;  /* 0x0000000200147211 */ /* 0x000fc800078c08ff */
[----:B------:R-:W-:Y:S01]  /*2bd60*/  LEA.HI.X.SX32 R21, R0, R3, 0x1, P6 ;  /* 0x0000000300157211 */ /* 0x000fe200030f0eff */
[----:B------:R-:W-:Y:S04]  /*2bd70*/  @P3 STG.E.U16 [R22.64], R4 ;  /* 0x0000000416003986 */ /* 0x000fe8000c101504 */
[----:B----4-:R0:W-:Y:S01]  /*2bd80*/  @P2 STG.E.U16 [R20.64], R29 ;  /* 0x0000001d14002986 */ /* 0x0101e2000c101504 */
[----:B------:R-:W-:-:S03]  /*2bd90*/  PRMT R12, R29, 0x7632, R12 ;  /* 0x000076321d0c7816 */ /* 0x000fc6000000000c */
[----:B0-----:R-:W4:Y:S01]  /*2bda0*/  LDL.LU R29, [R1+0x4] ;  /* 0x00000400011d7983 */ /* 0x001f220000300800 */
[----:B------:R-:W-:Y:S02]  /*2bdb0*/  IADD3 R8, R28, 0x1a9, RZ ;  /* 0x000001a91c087810 */ /* 0x000fe40007ffe0ff */
[----:B------:R-:W-:Y:S02]  /*2bdc0*/  IADD3 R4, R0, c[0x0][0x198], RZ ;  /* 0x0000660000047a10 */ /* 0x000fe40007ffe0ff */
[----:B------:R-:W-:Y:S02]  /*2bdd0*/  ISETP.LT.AND P1, PT, R8, c[0x0][0x17c], !P0 ;  /* 0x00005f0008007a0c */ /* 0x000fe40004721270 */
[----:B------:R-:W-:Y:S02]  /*2bde0*/  IADD3 R8, R28, 0x1aa, RZ ;  /* 0x000001aa1c087810 */ /* 0x000fe40007ffe0ff */
[C---:B------:R-:W-:Y:S02]  /*2bdf0*/  LEA R22, P6, R4.reuse, R2, 0x1 ;  /* 0x0000000204167211 */ /* 0x040fe400078c08ff */
[----:B------:R-:W-:-:S02]  /*2be00*/  IADD3 R0, R4, c[0x0][0x198], RZ ;  /* 0x0000660004007a10 */ /* 0x000fc40007ffe0ff */
[----:B------:R-:W-:Y:S02]  /*2be10*/  ISETP.LT.AND P5, PT, R8, c[0x0][0x17c], !P0 ;  /* 0x00005f0008007a0c */ /* 0x000fe400047a1270 */
[----:B------:R-:W-:Y:S02]  /*2be20*/  IADD3 R8, R28, 0x1ab, RZ ;  /* 0x000001ab1c087810 */ /* 0x000fe40007ffe0ff */
[----:B------:R-:W-:Y:S02]  /*2be30*/  LEA.HI.X.SX32 R23, R4, R3, 0x1, P6 ;  /* 0x0000000304177211 */ /* 0x000fe400030f0eff */
[C---:B------:R-:W-:Y:S02]  /*2be40*/  LEA R20, P6, R0.reuse, R2, 0x1 ;  /* 0x0000000200147211 */ /* 0x040fe400078c08ff */
[----:B------:R-:W-:Y:S02]  /*2be50*/  IADD3 R4, R0, c[0x0][0x198], RZ ;  /* 0x0000660000047a10 */ /* 0x000fe40007ffe0ff */
[----:B------:R-:W-:Y:S01]  /*2be60*/  ISETP.LT.AND P4, PT, R8, c[0x0][0x17c], !P0 ;  /* 0x00005f0008007a0c */ /* 0x000fe20004781270 */
[----:B------:R0:W-:Y:S01]  /*2be70*/  @P1 STG.E.U16 [R22.64], R12 ;  /* 0x0000000c16001986 */ /* 0x0001e2000c101504 */
[----:B------:R-:W-:-:S02]  /*2be80*/  IADD3 R8, R28, 0x1ac, RZ ;  /* 0x000001ac1c087810 */ /* 0x000fc40007ffe0ff */
[----:B------:R-:W-:Y:S02]  /*2be90*/  LEA.HI.X.SX32 R21, R0, R3, 0x1, P6 ;  /* 0x0000000300157211 */ /* 0x000fe400030f0eff */
[----:B------:R-:W-:Y:S02]  /*2bea0*/  ISETP.LT.AND P3, PT, R8, c[0x0][0x17c], !P0 ;  /* 0x00005f0008007a0c */ /* 0x000fe40004761270 */
[C---:B------:R-:W-:Y:S02]  /*2beb0*/  IADD3 R0, R4.reuse, c[0x0][0x198], RZ ;  /* 0x0000660004007a10 */ /* 0x040fe40007ffe0ff */
[----:B0-----:R-:W-:-:S04]  /*2bec0*/  LEA R22, P6, R4, R2, 0x1 ;  /* 0x0000000204167211 */ /* 0x001fc800078c08ff */
[----:B------:R-:W-:Y:S02]  /*2bed0*/  LEA.HI.X.SX32 R23, R4, R3, 0x1, P6 ;  /* 0x0000000304177211 */ /* 0x000fe400030f0eff */
[----:B------:R-:W-:-:S04]  /*2bee0*/  IADD3 R8, R28, 0x1ad, RZ ;  /* 0x000001ad1c087810 */ /* 0x000fc80007ffe0ff */
[----:B------:R-:W-:Y:S02]  /*2bef0*/  ISETP.LT.AND P2, PT, R8, c[0x0][0x17c], !P0 ;  /* 0x00005f0008007a0c */ /* 0x000fe40004741270 */
[----:B------:R-:W-:-:S04]  /*2bf00*/  IADD3 R8, R28, 0x1ae, RZ ;  /* 0x000001ae1c087810 */ /* 0x000fc80007ffe0ff */
[----:B------:R-:W-:Y:S01]  /*2bf10*/  ISETP.LT.AND P1, PT, R8, c[0x0][0x17c], !P0 ;  /* 0x00005f0008007a0c */ /* 0x000fe20004721270 */
[----:B--2---:R0:W-:Y:S01]  /*2bf20*/  @P5 STG.E.U16 [R20.64], R16 ;  /* 0x0000001014005986 */ /* 0x0041e2000c101504 */
[----:B------:R-:W-:-:S05]  /*2bf30*/  PRMT R4, R16, 0x7632, R4 ;  /* 0x0000763210047816 */ /* 0x000fca0000000004 */
[----:B------:R1:W-:Y:S04]  /*2bf40*/  @P4 STG.E.U16 [R22.64], R4 ;  /* 0x0000000416004986 */ /* 0x0003e8000c101504 */
[----:B0-----:R-:W2:Y:S01]  /*2bf50*/  LDL.LU R16, [R1+0x64] ;  /* 0x0000640001107983 */ /* 0x001ea20000300800 */
[----:B------:R-:W-:-:S04]  /*2bf60*/  LEA R20, P6, R0, R2, 0x1 ;  /* 0x0000000200147211 */ /* 0x000fc800078c08ff */
[C---:B------:R-:W-:Y:S02]  /*2bf70*/  LEA.HI.X.SX32 R21, R0.reuse, R3, 0x1, P6 ;  /* 0x0000000300157211 */ /* 0x040fe400030f0eff */
[----:B-1----:R-:W-:-:S04]  /*2bf80*/  IADD3 R4, R0, c[0x0][0x198], RZ ;  /* 0x0000660000047a10 */ /* 0x002fc80007ffe0ff */
[C---:B------:R-:W-:Y:S02]  /*2bf90*/  LEA R22, P6, R4.reuse, R2, 0x1 ;  /* 0x0000000204167211 */ /* 0x040fe400078c08ff */
[C---:B------:R-:W-:Y:S02]  /*2bfa0*/  IADD3 R0, R4.reuse, c[0x0][0x198], RZ ;  /* 0x0000660004007a10 */ /* 0x040fe40007ffe0ff */
[----:B------:R-:W-:Y:S02]  /*2bfb0*/  LEA.HI.X.SX32 R23, R4, R3, 0x1, P6 ;  /* 0x0000000304177211 */ /* 0x000fe400030f0eff */
[----:B------:R-:W-:Y:S01]  /*2bfc0*/  IADD3 R4, R0, c[0x0][0x198], RZ ;  /* 0x0000660000047a10 */ /* 0x000fe20007ffe0ff */
[----:B---3--:R0:W-:Y:S01]  /*2bfd0*/  @P3 STG.E.U16 [R20.64], R24 ;  /* 0x0000001814003986 */ /* 0x0081e2000c101504 */
[----:B------:R-:W-:-:S03]  /*2bfe0*/  PRMT R12, R24, 0x7632, R12 ;  /* 0x00007632180c7816 */ /* 0x000fc6000000000c */
[----:B0-----:R-:W3:Y:S01]  /*2bff0*/  LDL.LU R24, [R1+0x34] ;  /* 0x0000340001187983 */ /* 0x001ee20000300800 */
[----:B------:R-:W-:-:S03]  /*2c000*/  LEA R20, P6, R0, R2, 0x1 ;  /* 0x0000000200147211 */ /* 0x000fc600078c08ff */
[----:B------:R0:W-:Y:S01]  /*2c010*/  @P2 STG.E.U16 [R22.64], R12 ;  /* 0x0000000c16002986 */ /* 0x0001e2000c101504 */
[-C--:B------:R-:W-:Y:S02]  /*2c020*/  LEA.HI.X.SX32 R21, R0, R3.reuse, 0x1, P6 ;  /* 0x0000000300157211 */ /* 0x080fe400030f0eff */
[C---:B------:R-:W-:Y:S02]  /*2c030*/  IADD3 R0, R4.reuse, c[0x0][0x198], RZ ;  /* 0x0000660004007a10 */ /* 0x040fe40007ffe0ff */
[C---:B0-----:R-:W-:Y:S01]  /*2c040*/  LEA R22, P6, R4.reuse, R2, 0x1 ;  /* 0x0000000204167211 */ /* 0x041fe200078c08ff */
[----:B----4-:R0:W-:Y:S03]  /*2c050*/  @P1 STG.E.U16 [R20.64], R29 ;  /* 0x0000001d14001986 */ /* 0x0101e6000c101504 */
[----:B------:R-:W-:Y:S02]  /*2c060*/  LEA.HI.X.SX32 R23, R4, R3, 0x1, P6 ;  /* 0x0000000304177211 */ /* 0x000fe400030f0eff */
[----:B------:R-:W-:-:S02]  /*2c070*/  PRMT R4, R29, 0x7632, R4 ;  /* 0x000076321d047816 */ /* 0x000fc40000000004 */
[----:B0-----:R-:W4:Y:S01]  /*2c080*/  LDL.LU R29, [R1+0x14] ;  /* 0x00001400011d7983 */ /* 0x001f220000300800 */
        /* <DEDUP_REMOVED lines=23> */
[----:B0-----:R-:W-:-:S04]  /*2c200*/  LEA R20, P6, R0, R2, 0x1 ;  /* 0x0000000200147211 */ /* 0x001fc800078c08ff */
[-C--:B------:R-:W-:Y:S02]  /*2c210*/  LEA.HI.X.SX32 R21, R0, R3.reuse, 0x1, P6 ;  /* 0x0000000300157211 */ /* 0x080fe400030f0eff */
[C---:B-1----:R-:W-:Y:S02]  /*2c220*/  LEA R22, P6, R4.reuse, R2, 0x1 ;  /* 0x0000000204167211 */ /* 0x042fe400078c08ff */
[C---:B------:R-:W-:Y:S02]  /*2c230*/  IADD3 R0, R4.reuse, c[0x0][0x198], RZ ;  /* 0x0000660004007a10 */ /* 0x040fe40007ffe0ff */
[----:B------:R-:W-:Y:S01]  /*2c240*/  LEA.HI.X.SX32 R23, R4, R3, 0x1, P6 ;  /* 0x0000000304177211 */ /* 0x000fe200030f0eff */
[----:B---3--:R0:W-:Y:S01]  /*2c250*/  @P2 STG.E.U16 [R20.64], R24 ;  /* 0x0000001814002986 */ /* 0x0081e2000c101504 */
[----:B------:R-:W-:-:S03]  /*2c260*/  PRMT R4, R24, 0x7632, R4 ;  /* 0x0000763218047816 */ /* 0x000fc60000000004 */
[----:B0-----:R-:W2:Y:S01]  /*2c270*/  LDL.LU R24, [R1+0x48] ;  /* 0x0000480001187983 */ /* 0x001ea20000300800 */
[----:B------:R-:W-:-:S04]  /*2c280*/  LEA R20, P6, R0, R2, 0x1 ;  /* 0x0000000200147211 */ /* 0x000fc800078c08ff */
[----:B------:R-:W-:Y:S01]  /*2c290*/  LEA.HI.X.SX32 R21, R0, R3, 0x1, P6 ;  /* 0x0000000300157211 */ /* 0x000fe200030f0eff */
[----:B------:R-:W-:Y:S04]  /*2c2a0*/  @P1 STG.E.U16 [R22.64], R4 ;  /* 0x0000000416001986 */ /* 0x000fe8000c101504 */
[----:B----4-:R0:W-:Y:S01]  /*2c2b0*/  @P5 STG.E.U16 [R20.64], R29 ;  /* 0x0000001d14005986 */ /* 0x0101e2000c101504 */
[----:B------:R-:W-:-:S03]  /*2c2c0*/  PRMT R12, R29, 0x7632, R12 ;  /* 0x000076321d0c7816 */ /* 0x000fc6000000000c */
[----:B0-----:R-:W3:Y:S01]  /*2c2d0*/  LDL.LU R29, [R1+0x58] ;  /* 0x00005800011d7983 */ /* 0x001ee20000300800 */
[----:B------:R-:W-:-:S04]  /*2c2e0*/  IADD3 R8, R28, 0x1b5, RZ ;  /* 0x000001b51c087810 */ /* 0x000fc80007ffe0ff */
[----:B------:R-:W-:Y:S02]  /*2c2f0*/  ISETP.LT.AND P4, PT, R8, c[0x0][0x17c], !P0 ;  /* 0x00005f0008007a0c */ /* 0x000fe40004781270 */
[----:B------:R-:W-:-:S04]  /*2c300*/  IADD3 R8, R28, 0x1b6, RZ ;  /* 0x000001b61c087810 */ /* 0x000fc80007ffe0ff */
[----:B------:R-:W-:Y:S02]  /*2c310*/  ISETP.LT.AND P3, PT, R8, c[0x0][0x17c], !P0 ;  /* 0x00005f0008007a0c */ /* 0x000fe40004761270 */
[----:B------:R-:W-:Y:S02]  /*2c320*/  IADD3 R8, R28, 0x1b7, RZ ;  /* 0x000001b71c087810 */ /* 0x000fe40007ffe0ff */
[----:B------:R-:W-:Y:S02]  /*2c330*/  IADD3 R4, R0, c[0x0][0x198], RZ ;  /* 0x0000660000047a10 */ /* 0x000fe40007ffe0ff */
[----:B------:R-:W-:Y:S02]  /*2c340*/  ISETP.LT.AND P2, PT, R8, c[0x0][0x17c], !P0 ;  /* 0x00005f0008007a0c */ /* 0x000fe40004741270 */
[----:B------:R-:W-:Y:S02]  /*2c350*/  IADD3 R8, R28, 0x1b8, RZ ;  /* 0x000001b81c087810 */ /* 0x000fe40007ffe0ff */
[----:B------:R-:W-:-:S02]  /*2c360*/  LEA R22, P6, R4, R2, 0x1 ;  /* 0x0000000204167211 */ /* 0x000fc400078c08ff */
[----:B------:R-:W-:Y:S02]  /*2c370*/  IADD3 R0, R4, c[0x0][0x198], RZ ;  /* 0x0000660004007a10 */ /* 0x000fe40007ffe0ff */
[----:B------:R-:W-:Y:S02]  /*2c380*/  ISETP.LT.AND P1, PT, R8, c[0x0][0x17c], !P0 ;  /* 0x00005f0008007a0c */ /* 0x000fe40004721270 */
[----:B------:R-:W-:Y:S02]  /*2c390*/  IADD3 R8, R28, 0x1b9, RZ ;  /* 0x000001b91c087810 */ /* 0x000fe40007ffe0ff */
[----:B------:R-:W-:Y:S02]  /*2c3a0*/  LEA.HI.X.SX32 R23, R4, R3, 0x1, P6 ;  /* 0x0000000304177211 */ /* 0x000fe400030f0eff */
[----:B------:R-:W-:Y:S02]  /*2c3b0*/  LEA R20, P6, R0, R2, 0x1 ;  /* 0x0000000200147211 */ /* 0x000fe400078c08ff */
[----:B------:R-:W-:-:S02]  /*2c3c0*/  ISETP.LT.AND P5, PT, R8, c[0x0][0x17c], !P0 ;  /* 0x00005f0008007a0c */ /* 0x000fc400047a1270 */
[----:B------:R-:W-:Y:S02]  /*2c3d0*/  IADD3 R4, R0, c[0x0][0x198], RZ ;  /* 0x0000660000047a10 */ /* 0x000fe40007ffe0ff */
[----:B------:R-:W-:Y:S01]  /*2c3e0*/  IADD3 R8, R28, 0x1ba, RZ ;  /* 0x000001ba1c087810 */ /* 0x000fe20007ffe0ff */
[----:B------:R0:W-:Y:S01]  /*2c3f0*/  @P4 STG.E.U16 [R22.64], R12 ;  /* 0x0000000c16004986 */ /* 0x0001e2000c101504 */
[----:B------:R-:W-:Y:S02]  /*2c400*/  LEA.HI.X.SX32 R21, R0, R3, 0x1, P6 ;  /* 0x0000000300157211 */ /* 0x000fe400030f0eff */
[----:B------:R-:W-:Y:S02]  /*2c410*/  ISETP.LT.AND P4, PT, R8, c[0x0][0x17c], !P0 ;  /* 0x00005f0008007a0c */ /* 0x000fe40004781270 */
[----:B------:R-:W-:Y:S01]  /*2c420*/  IADD3 R0, R4, c[0x0][0x198], RZ ;  /* 0x0000660004007a10 */ /* 0x000fe20007ffe0ff */
[----:B------:R1:W-:Y:S01]  /*2c430*/  @P3 STG.E.U16 [R20.64], R25 ;  /* 0x0000001914003986 */ /* 0x0003e2000c101504 */
[----:B------:R-:W-:-:S02]  /*2c440*/  IADD3 R8, R28, 0x1bb, RZ ;  /* 0x000001bb1c087810 */ /* 0x000fc40007ffe0ff */
[-C--:B0-----:R-:W-:Y:S02]  /*2c450*/  LEA R22, P6, R4, R2.reuse, 0x1 ;  /* 0x0000000204167211 */ /* 0x081fe400078c08ff */
[----:B------:R-:W-:Y:S02]  /*2c460*/  ISETP.LT.AND P3, PT, R8, c[0x0][0x17c], !P0 ;  /* 0x00005f0008007a0c */ /* 0x000fe40004761270 */
[----:B------:R-:W-:Y:S02]  /*2c470*/  LEA.HI.X.SX32 R23, R4, R3, 0x1, P6 ;  /* 0x0000000304177211 */ /* 0x000fe400030f0eff */
[----:B-1----:R-:W-:Y:S02]  /*2c480*/  PRMT R25, R25, 0x7632, R25 ;  /* 0x0000763219197816 */ /* 0x002fe40000000019 */
[C---:B------:R-:W-:Y:S02]  /*2c490*/  LEA R20, P6, R0.reuse, R2, 0x1 ;  /* 0x0000000200147211 */ /* 0x040fe400078c08ff */
[----:B------:R-:W-:-:S02]  /*2c4a0*/  IADD3 R4, R0, c[0x0][0x198], RZ ;  /* 0x0000660000047a10 */ /* 0x000fc40007ffe0ff */
[----:B------:R-:W-:Y:S01]  /*2c4b0*/  IADD3 R8, R28, 0x1bc, RZ ;  /* 0x000001bc1c087810 */ /* 0x000fe20007ffe0ff */
[----:B------:R0:W-:Y:S01]  /*2c4c0*/  @P2 STG.E.U16 [R22.64], R25 ;  /* 0x0000001916002986 */ /* 0x0001e2000c101504 */
[----:B------:R-:W-:Y:S02]  /*2c4d0*/  LEA.HI.X.SX32 R21, R0, R3, 0x1, P6 ;  /* 0x0000000300157211 */ /* 0x000fe400030f0eff */
[----:B------:R-:W-:Y:S02]  /*2c4e0*/  ISETP.LT.AND P2, PT, R8, c[0x0][0x17c], !P0 ;  /* 0x00005f0008007a0c */ /* 0x000fe40004741270 */
[----:B------:R-:W-:Y:S02]  /*2c4f0*/  IADD3 R0, R4, c[0x0][0x198], RZ ;  /* 0x0000660004007a10 */ /* 0x000fe40007ffe0ff */
[----:B------:R-:W-:Y:S02]  /*2c500*/  IADD3 R8, R28, 0x1bd, RZ ;  /* 0x000001bd1c087810 */ /* 0x000fe40007ffe0ff */
[----:B0-----:R-:W-:Y:S01]  /*2c510*/  LEA R22, P6, R4, R2, 0x1 ;  /* 0x0000000204167211 */ /* 0x001fe200078c08ff */
[----:B------:R0:W-:Y:S01]  /*2c520*/  @P1 STG.E.U16 [R20.64], R5 ;  /* 0x0000000514001986 */ /* 0x0001e2000c101504 */
[----:B------:R-:W-:-:S02]  /*2c530*/  ISETP.LT.AND P1, PT, R8, c[0x0][0x17c], !P0 ;  /* 0x00005f0008007a0c */ /* 0x000fc40004721270 */
[-C--:B------:R-:W-:Y:S01]  /*2c540*/  LEA.HI.X.SX32 R23, R4, R3.reuse, 0x1, P6 ;  /* 0x0000000304177211 */ /* 0x080fe200030f0eff */
[----:B------:R-:W4:Y:S01]  /*2c550*/  LDL.LU R25, [R1+0x28] ;  /* 0x0000280001197983 */ /* 0x000f220000300800 */
[CC--:B------:R-:W-:Y:S02]  /*2c560*/  LEA R4, P6, R0.reuse, R2.reuse, 0x1 ;  /* 0x0000000200047211 */ /* 0x0c0fe400078c08ff */
[C---:B------:R-:W-:Y:S02]  /*2c570*/  IADD3 R8, R0.reuse, c[0x0][0x198], RZ ;  /* 0x0000660000087a10 */ /* 0x040fe40007ffe0ff */
[----:B------:R-:W-:Y:S02]  /*2c580*/  PRMT R12, R5, 0x7632, R12 ;  /* 0x00007632050c7816 */ /* 0x000fe4000000000c */
[----:B0-----:R-:W-:Y:S02]  /*2c590*/  LEA.HI.X.SX32 R5, R0, R3, 0x1, P6 ;  /* 0x0000000300057211 */ /* 0x001fe400030f0eff */
[C---:B------:R-:W-:Y:S01]  /*2c5a0*/  LEA R20, P6, R8.reuse, R2, 0x1 ;  /* 0x0000000208147211 */ /* 0x040fe200078c08ff */
[----:B------:R-:W-:Y:S01]  /*2c5b0*/  @P5 STG.E.U16 [R22.64], R12 ;  /* 0x0000000c16005986 */ /* 0x000fe2000c101504 */
[----:B------:R-:W-:-:S02]  /*2c5c0*/  IADD3 R0, R8, c[0x0][0x198], RZ ;  /* 0x0000660008007a10 */ /* 0x000fc40007ffe0ff */
[----:B------:R-:W-:Y:S01]  /*2c5d0*/  LEA.HI.X.SX32 R21, R8, R3, 0x1, P6 ;  /* 0x0000000308157211 */ /* 0x000fe200030f0eff */
[----:B------:R0:W-:Y:S01]  /*2c5e0*/  @P4 STG.E.U16 [R4.64], R9 ;  /* 0x0000000904004986 */ /* 0x0001e2000c101504 */
[C---:B------:R-:W-:Y:S02]  /*2c5f0*/  IADD3 R8, R28.reuse, 0x1c0, RZ ;  /* 0x000001c01c087810 */ /* 0x040fe40007ffe0ff */
[C---:B------:R-:W-:Y:S02]  /*2c600*/  IADD3 R16, R28.reuse, 0x1be, RZ ;  /* 0x000001be1c107810 */ /* 0x040fe40007ffe0ff */
[----:B0-----:R-:W-:Y:S02]  /*2c610*/  IADD3 R4, R28, 0x1bf, RZ ;  /* 0x000001bf1c047810 */ /* 0x001fe40007ffe0ff */
[----:B------:R-:W-:Y:S02]  /*2c620*/  PRMT R9, R9, 0x7632, R9 ;  /* 0x0000763209097816 */ /* 0x000fe40000000009 */
[----:B------:R-:W-:-:S02]  /*2c630*/  ISETP.LT.AND P4, PT, R4, c[0x0][0x17c], !P0 ;  /* 0x00005f0004007a0c */ /* 0x000fc40004781270 */
[----:B------:R-:W-:Y:S01]  /*2c640*/  LEA R4, P6, R0, R2, 0x1 ;  /* 0x0000000200047211 */ /* 0x000fe200078c08ff */
[----:B------:R0:W-:Y:S01]  /*2c650*/  @P3 STG.E.U16 [R20.64], R9 ;  /* 0x0000000914003986 */ /* 0x0001e2000c101504 */
[----:B------:R-:W-:Y:S02]  /*2c660*/  ISETP.LT.AND P3, PT, R8, c[0x0][0x17c], !P0 ;  /* 0x00005f0008007a0c */ /* 0x000fe40004761270 */
[----:B------:R-:W-:Y:S02]  /*2c670*/  LEA.HI.X.SX32 R5, R0, R3, 0x1, P6 ;  /* 0x0000000300057211 */ /* 0x000fe400030f0eff */
[----:B------:R-:W-:Y:S02]  /*2c680*/  ISETP.LT.AND P5, PT, R16, c[0x0][0x17c], !P0 ;  /* 0x00005f0010007a0c */ /* 0x000fe400047a1270 */
[----:B0-----:R-:W-:-:S04]  /*2c690*/  IADD3 R9, R0, c[0x0][0x198], RZ ;  /* 0x0000660000097a10 */ /* 0x001fc80007ffe0ff */
[C---:B------:R-:W-:Y:S02]  /*2c6a0*/  LEA R8, P6, R9.reuse, R2, 0x1 ;  /* 0x0000000209087211 */ /* 0x040fe400078c08ff */
[C---:B------:R-:W-:Y:S01]  /*2c6b0*/  IADD3 R0, R9.reuse, c[0x0][0x198], RZ ;  /* 0x0000660009007a10 */ /* 0x040fe20007ffe0ff */
[----:B------:R0:W-:Y:S01]  /*2c6c0*/  @P2 STG.E.U16 [R4.64], R13 ;  /* 0x0000000d04002986 */ /* 0x0001e2000c101504 */
[----:B------:R-:W-:Y:S02]  /*2c6d0*/  LEA.HI.X.SX32 R9, R9, R3, 0x1, P6 ;  /* 0x0000000309097211 */ /* 0x000fe400030f0eff */
[----:B------:R-:W-:-:S04]  /*2c6e0*/  IADD3 R12, R28, 0x1c1, RZ ;  /* 0x000001c11c0c7810 */ /* 0x000fc80007ffe0ff */
[----:B------:R-:W-:Y:S02]  /*2c6f0*/  ISETP.LT.AND P2, PT, R12, c[0x0][0x17c], !P0 ;  /* 0x00005f000c007a0c */ /* 0x000fe40004741270 */
[C---:B0-----:R-:W-:Y:S02]  /*2c700*/  LEA R4, P6, R0.reuse, R2, 0x1 ;  /* 0x0000000200047211 */ /* 0x041fe400078c08ff */
[----:B------:R-:W-:Y:S02]  /*2c710*/  PRMT R13, R13, 0x7632, R13 ;  /* 0x000076320d0d7816 */ /* 0x000fe4000000000d */
[C---:B------:R-:W-:Y:S02]  /*2c720*/  LEA.HI.X.SX32 R5, R0.reuse, R3, 0x1, P6 ;  /* 0x0000000300057211 */ /* 0x040fe400030f0eff */
[----:B------:R-:W-:Y:S01]  /*2c730*/  IADD3 R12, R0, c[0x0][0x198], RZ ;  /* 0x00006600000c7a10 */ /* 0x000fe20007ffe0ff */
[----:B------:R0:W-:Y:S04]  /*2c740*/  @P1 STG.E.U16 [R8.64], R13 ;  /* 0x0000000d08001986 */ /* 0x0001e8000c101504 */
[----:B------:R1:W-:Y:S01]  /*2c750*/  @P5 STG.E.U16 [R4.64], R17 ;  /* 0x0000001104005986 */ /* 0x0003e2000c101504 */
[----:B------:R-:W-:-:S02]  /*2c760*/  IADD3 R0, R12, c[0x0][0x198], RZ ;  /* 0x000066000c007a10 */ /* 0x000fc40007ffe0ff */
[-C--:B0-----:R-:W-:Y:S02]  /*2c770*/  LEA R8, P6, R12, R2.reuse, 0x1 ;  /* 0x000000020c087211 */ /* 0x081fe400078c08ff */
[----:B-1----:R-:W-:Y:S02]  /*2c780*/  IADD3 R4, R28, 0x1c3, RZ ;  /* 0x000001c31c047810 */ /* 0x002fe40007ffe0ff */
[----:B------:R-:W-:Y:S02]  /*2c790*/  LEA.HI.X.SX32 R9, R12, R3, 0x1, P6 ;  /* 0x000000030c097211 */ /* 0x000fe400030f0eff */
[----:B------:R-:W-:Y:S02]  /*2c7a0*/  PRMT R17, R17, 0x7632, R17 ;  /* 0x0000763211117816 */ /* 0x000fe40000000011 */
[----:B------:R-:W-:Y:S02]  /*2c7b0*/  ISETP.LT.AND P5, PT, R4, c[0x0][0x17c], !P0 ;  /* 0x00005f0004007a0c */ /* 0x000fe400047a1270 */
[----:B------:R-:W-:Y:S01]  /*2c7c0*/  LEA R4, P6, R0, R2, 0x1 ;  /* 0x0000000200047211 */ /* 0x000fe200078c08ff */
[----:B------:R0:W-:Y:S01]  /*2c7d0*/  @P4 STG.E.U16 [R8.64], R17 ;  /* 0x0000001108004986 */ /* 0x0001e2000c101504 */
[----:B------:R-:W-:-:S02]  /*2c7e0*/  IADD3 R16, R28, 0x1c2, RZ ;  /* 0x000001c21c107810 */ /* 0x000fc40007ffe0ff */
[----:B------:R-:W-:Y:S02]  /*2c7f0*/  LEA.HI.X.SX32 R5, R0, R3, 0x1, P6 ;  /* 0x0000000300057211 */ /* 0x000fe400030f0eff */
[----:B------:R-:W-:Y:S02]  /*2c800*/  ISETP.LT.AND P1, PT, R16, c[0x0][0x17c], !P0 ;  /* 0x00005f0010007a0c */ /* 0x000fe40004721270 */
[----:B0-----:R-:W-:-:S04]  /*2c810*/  IADD3 R9, R0, c[0x0][0x198], RZ ;  /* 0x0000660000097a10 */ /* 0x001fc80007ffe0ff */
[C---:B------:R-:W-:Y:S02]  /*2c820*/  LEA R8, P6, R9.reuse, R2, 0x1 ;  /* 0x0000000209087211 */ /* 0x040fe400078c08ff */
[C---:B------:R-:W-:Y:S02]  /*2c830*/  IADD3 R0, R9.reuse, c[0x0][0x198], RZ ;  /* 0x0000660009007a10 */ /* 0x040fe40007ffe0ff */
[----:B------:R-:W-:Y:S01]  /*2c840*/  LEA.HI.X.SX32 R9, R9, R3, 0x1, P6 ;  /* 0x0000000309097211 */ /* 0x000fe200030f0eff */
[----:B--2---:R0:W-:Y:S01]  /*2c850*/  @P3 STG.E.U16 [R4.64], R24 ;  /* 0x0000001804003986 */ /* 0x0041e2000c101504 */
[----:B------:R-:W-:-:S03]  /*2c860*/  PRMT R13, R24, 0x7632, R13 ;  /* 0x00007632180d7816 */ /* 0x000fc6000000000d */
[----:B0-----:R-:W2:Y:S01]  /*2c870*/  LDL.LU R24, [R1+0x78] ;  /* 0x0000780001187983 */ /* 0x001ea20000300800 */
[----:B------:R-:W-:-:S04]  /*2c880*/  LEA R4, P6, R0, R2, 0x1 ;  /* 0x0000000200047211 */ /* 0x000fc800078c08ff */
[----:B------:R-:W-:Y:S01]  /*2c890*/  LEA.HI.X.SX32 R5, R0, R3, 0x1, P6 ;  /* 0x0000000300057211 */ /* 0x000fe200030f0eff */
[----:B------:R-:W-:Y:S04]  /*2c8a0*/  @P2 STG.E.U16 [R8.64], R13 ;  /* 0x0000000d08002986 */ /* 0x000fe8000c101504 */
[----:B---3--:R0:W-:Y:S02]  /*2c8b0*/  @P1 STG.E.U16 [R4.64], R29 ;  /* 0x0000001d04001986 */ /* 0x0081e4000c101504 */
[----:B0-----:R-:W-:Y:S02]  /*2c8c0*/  PRMT R5, R29, 0x7632, R5 ;  /* 0x000076321d057816 */ /* 0x001fe40000000005 */
[----:B------:R-:W3:Y:S01]  /*2c8d0*/  LDL.LU R29, [R1+0xa8] ;  /* 0x0000a800011d7983 */ /* 0x000ee20000300800 */
[----:B------:R-:W-:-:S04]  /*2c8e0*/  IADD3 R12, R28, 0x1c4, RZ ;  /* 0x000001c41c0c7810 */ /* 0x000fc80007ffe0ff */
[----:B------:R-:W-:Y:S02]  /*2c8f0*/  ISETP.LT.AND P4, PT, R12, c[0x0][0x17c], !P0 ;  /* 0x00005f000c007a0c */ /* 0x000fe40004781270 */
[----:B------:R-:W-:-:S04]  /*2c900*/  IADD3 R12, R28, 0x1c5, RZ ;  /* 0x000001c51c0c7810 */ /* 0x000fc80007ffe0ff */
[----:B------:R-:W-:Y:S02]  /*2c910*/  ISETP.LT.AND P3, PT, R12, c[0x0][0x17c], !P0 ;  /* 0x00005f000c007a0c */ /* 0x000fe40004761270 */
[----:B------:R-:W-:Y:S02]  /*2c920*/  IADD3 R12, R0, c[0x0][0x198], RZ ;  /* 0x00006600000c7a10 */ /* 0x000fe40007ffe0ff */
[----:B------:R-:W-:Y:S02]  /*2c930*/  IADD3 R4, R28, 0x1c7, RZ ;  /* 0x000001c71c047810 */ /* 0x000fe40007ffe0ff */
[C---:B------:R-:W-:Y:S02]  /*2c940*/  LEA R8, P6, R12.reuse, R2, 0x1 ;  /* 0x000000020c087211 */ /* 0x040fe400078c08ff */
[C---:B------:R-:W-:Y:S02]  /*2c950*/  IADD3 R0, R12.reuse, c[0x0][0x198], RZ ;  /* 0x000066000c007a10 */ /* 0x040fe40007ffe0ff */
[----:B------:R-:W-:-:S02]  /*2c960*/  LEA.HI.X.SX32 R9, R12, R3, 0x1, P6 ;  /* 0x000000030c097211 */ /* 0x000fc400030f0eff */
[----:B------:R-:W-:Y:S02]  /*2c970*/  ISETP.LT.AND P1, PT, R4, c[0x0][0x17c], !P0 ;  /* 0x00005f0004007a0c */ /* 0x000fe40004721270 */
[----:B------:R-:W-:Y:S01]  /*2c980*/  LEA R4, P6, R0, R2, 0x1 ;  /* 0x0000000200047211 */ /* 0x000fe200078c08ff */
[----:B------:R0:W-:Y:S01]  /*2c990*/  @P5 STG.E.U16 [R8.64], R5 ;  /* 0x0000000508005986 */ /* 0x0001e2000c101504 */
[C---:B------:R-:W-:Y:S02]  /*2c9a0*/  IADD3 R16, R28.reuse, 0x1c6, RZ ;  /* 0x000001c61c107810 */ /* 0x040fe40007ffe0ff */
[----:B------:R-:W-:Y:S02]  /*2c9b0*/  IADD3 R12, R28, 0x1c8, RZ ;  /* 0x000001c81c0c7810 */ /* 0x000fe40007ffe0ff */
[----:B------:R-:W-:Y:S02]  /*2c9c0*/  ISETP.LT.AND P2, PT, R16, c[0x0][0x17c], !P0 ;  /* 0x00005f0010007a0c */ /* 0x000fe40004741270 */
[----:B0-----:R-:W-:-:S02]  /*2c9d0*/  LEA.HI.X.SX32 R5, R0, R3, 0x1, P6 ;  /* 0x0000000300057211 */ /* 0x001fc400030f0eff */
[----:B------:R-:W-:-:S04]  /*2c9e0*/  IADD3 R9, R0, c[0x0][0x198], RZ ;  /* 0x0000660000097a10 */ /* 0x000fc80007ffe0ff */
[C---:B------:R-:W-:Y:S02]  /*2c9f0*/  LEA R8, P6, R9.reuse, R2, 0x1 ;  /* 0x0000000209087211 */ /* 0x040fe400078c08ff */
[C---:B------:R-:W-:Y:S02]  /*2ca00*/  IADD3 R0, R9.reuse, c[0x0][0x198], RZ ;  /* 0x0000660009007a10 */ /* 0x040fe40007ffe0ff */
[----:B------:R-:W-:Y:S02]  /*2ca10*/  ISETP.LT.AND P5, PT, R12, c[0x0][0x17c], !P0 ;  /* 0x00005f000c007a0c */ /* 0x000fe400047a1270 */
[----:B------:R-:W-:Y:S02]  /*2ca20*/  LEA.HI.X.SX32 R9, R9, R3, 0x1, P6 ;  /* 0x0000000309097211 */ /* 0x000fe400030f0eff */
[----:B------:R-:W-:Y:S01]  /*2ca30*/  IADD3 R12, R28, 0x1c9, RZ ;  /* 0x000001c91c0c7810 */ /* 0x000fe20007ffe0ff */
[----:B----4-:R0:W-:Y:S01]  /*2ca40*/  @P4 STG.E.U16 [R4.64], R25 ;  /* 0x0000001904004986 */ /* 0x0101e2000c101504 */
[----:B------:R-:W-:-:S02]  /*2ca50*/  PRMT R13, R25, 0x7632, R13 ;  /* 0x00007632190d7816 */ /* 0x000fc4000000000d */
[----:B------:R-:W-:Y:S01]  /*2ca60*/  ISETP.LT.AND P4, PT, R12, c[0x0][0x17c], !P0 ;  /* 0x00005f000c007a0c */ /* 0x000fe20004781270 */
[----:B0-----:R-:W4:Y:S01]  /*2ca70*/  LDL.LU R25, [R1+0x98] ;  /* 0x0000980001197983 */ /* 0x001f220000300800 */
[CC--:B------:R-:W-:Y:S02]  /*2ca80*/  LEA R4, P6, R0.reuse, R2.reuse, 0x1 ;  /* 0x0000000200047211 */ /* 0x0c0fe400078c08ff */
[C---:B------:R-:W-:Y:S02]  /*2ca90*/  IADD3 R12, R0.reuse, c[0x0][0x198], RZ ;  /* 0x00006600000c7a10 */ /* 0x040fe40007ffe0ff */
[----:B------:R-:W-:Y:S01]  /*2caa0*/  LEA.HI.X.SX32 R5, R0, R3, 0x1, P6 ;  /* 0x0000000300057211 */ /* 0x000fe200030f0eff */
[----:B------:R0:W-:Y:S01]  /*2cab0*/  @P3 STG.E.U16 [R8.64], R13 ;  /* 0x0000000d08003986 */ /* 0x0001e2000c101504 */
[C---:B------:R-:W-:Y:S02]  /*2cac0*/  IADD3 R0, R12.reuse, c[0x0][0x198], RZ ;  /* 0x000066000c007a10 */ /* 0x040fe40007ffe0ff */
[----:B0-----:R-:W-:-:S04]  /*2cad0*/  LEA R8, P6, R12, R2, 0x1 ;  /* 0x000000020c087211 */ /* 0x001fc800078c08ff */
[-C--:B------:R-:W-:Y:S01]  /*2cae0*/  LEA.HI.X.SX32 R9, R12, R3.reuse, 0x1, P6 ;  /* 0x000000030c097211 */ /* 0x080fe200030f0eff */
[----:B--2---:R0:W-:Y:S02]  /*2caf0*/  @P2 STG.E.U16 [R4.64], R24 ;  /* 0x0000001804002986 */ /* 0x0041e4000c101504 */
[----:B0-----:R-:W-:Y:S02]  /*2cb00*/  IADD3 R4, R28, 0x1cb, RZ ;  /* 0x000001cb1c047810 */ /* 0x001fe40007ffe0ff */
[----:B------:R-:W-:Y:S02]  /*2cb10*/  PRMT R5, R24, 0x7632, R5 ;  /* 0x0000763218057816 */ /* 0x000fe40000000005 */
[----:B------:R-:W2:Y:S01]  /*2cb20*/  LDL.LU R24, [R1+0x88] ;  /* 0x0000880001187983 */ /* 0x000ea20000300800 */
[----:B------:R-:W-:Y:S02]  /*2cb30*/  ISETP.LT.AND P2, PT, R4, c[0x0][0x17c], !P0 ;  /* 0x00005f0004007a0c */ /* 0x000fe40004741270 */
[C---:B------:R-:W-:Y:S01]  /*2cb40*/  LEA R4, P6, R0.reuse, R2, 0x1 ;  /* 0x0000000200047211 */ /* 0x040fe200078c08ff */
[----:B------:R0:W-:Y:S03]  /*2cb50*/  @P1 STG.E.U16 [R8.64], R5 ;  /* 0x0000000508001986 */ /* 0x0001e6000c101504 */
[----:B0-----:R-:W-:-:S02]  /*2cb60*/  LEA.HI.X.SX32 R5, R0, R3, 0x1, P6 ;  /* 0x0000000300057211 */ /* 0x001fc400030f0eff */
[----:B---3--:R-:W-:-:S03]  /*2cb70*/  PRMT R13, R29, 0x7632, R13 ;  /* 0x000076321d0d7816 */ /* 0x008fc6000000000d */
[----:B------:R0:W-:Y:S04]  /*2cb80*/  @P5 STG.E.U16 [R4.64], R29 ;  /* 0x0000001d04005986 */ /* 0x0001e8000c101504 */
[----:B0-----:R-:W3:Y:S01]  /*2cb90*/  LDL.LU R29, [R1+0x8] ;  /* 0x00000800011d7983 */ /* 0x001ee20000300800 */
[----:B------:R-:W-:Y:S02]  /*2cba0*/  IADD3 R9, R0, c[0x0][0x198], RZ ;  /* 0x0000660000097a10 */ /* 0x000fe40007ffe0ff */
[C---:B------:R-:W-:Y:S02]  /*2cbb0*/  IADD3 R16, R28.reuse, 0x1ca, RZ ;  /* 0x000001ca1c107810 */ /* 0x040fe40007ffe0ff */
[----:B------:R-:W-:Y:S02]  /*2cbc0*/  IADD3 R12, R28, 0x1cc, RZ ;  /* 0x000001cc1c0c7810 */ /* 0x000fe40007ffe0ff */
[----:B------:R-:W-:-:S02]  /*2cbd0*/  LEA R8, P6, R9, R2, 0x1 ;  /* 0x0000000209087211 */ /* 0x000fc400078c08ff */
[----:B------:R-:W-:Y:S02]  /*2cbe0*/  ISETP.LT.AND P3, PT, R16, c[0x0][0x17c], !P0 ;  /* 0x00005f0010007a0c */ /* 0x000fe40004761270 */
[C---:B------:R-:W-:Y:S02]  /*2cbf0*/  IADD3 R0, R9.reuse, c[0x0][0x198], RZ ;  /* 0x0000660009007a10 */ /* 0x040fe40007ffe0ff */
[----:B------:R-:W-:Y:S02]  /*2cc00*/  ISETP.LT.AND P1, PT, R12, c[0x0][0x17c], !P0 ;  /* 0x00005f000c007a0c */ /* 0x000fe40004721270 */
[----:B------:R-:W-:Y:S02]  /*2cc10*/  LEA.HI.X.SX32 R9, R9, R3, 0x1, P6 ;  /* 0x0000000309097211 */ /* 0x000fe400030f0eff */
[----:B------:R-:W-:Y:S02]  /*2cc20*/  IADD3 R12, R28, 0x1cd, RZ ;  /* 0x000001cd1c0c7810 */ /* 0x000fe40007ffe0ff */
[----:B------:R-:W-:-:S02]  /*2cc30*/  LEA R4, P6, R0, R2, 0x1 ;  /* 0x0000000200047211 */ /* 0x000fc400078c08ff */
[----:B------:R-:W-:Y:S02]  /*2cc40*/  ISETP.LT.AND P5, PT, R12, c[0x0][0x17c], !P0 ;  /* 0x00005f000c007a0c */ /* 0x000fe400047a1270 */
[C---:B------:R-:W-:Y:S02]  /*2cc50*/  LEA.HI.X.SX32 R5, R0.reuse, R3, 0x1, P6 ;  /* 0x0000000300057211 */ /* 0x040fe400030f0eff */
[----:B------:R-:W-:Y:S01]  /*2cc60*/  IADD3 R12, R0, c[0x0][0x198], RZ ;  /* 0x00006600000c7a10 */ /* 0x000fe20007ffe0ff */
[----:B------:R0:W-:Y:S03]  /*2cc70*/  @P4 STG.E.U16 [R8.64], R13 ;  /* 0x0000000d08004986 */ /* 0x0001e6000c101504 */
[C---:B------:R-:W-:Y:S02]  /*2cc80*/  IADD3 R0, R12.reuse, c[0x0][0x198], RZ ;  /* 0x000066000c007a10 */ /* 0x040fe40007ffe0ff */
[----:B0-----:R-:W-:-:S04]  /*2cc90*/  LEA R8, P6, R12, R2, 0x1 ;  /* 0x000000020c087211 */ /* 0x001fc800078c08ff */
[----:B------:R-:W-:Y:S02]  /*2cca0*/  LEA.HI.X.SX32 R9, R12, R3, 0x1, P6 ;  /* 0x000000030c097211 */ /* 0x000fe400030f0eff */
[C---:B------:R-:W-:Y:S01]  /*2ccb0*/  IADD3 R16, R28.reuse, 0x1ce, RZ ;  /* 0x000001ce1c107810 */ /* 0x040fe20007ffe0ff */
[----:B----4-:R0:W-:Y:S02]  /*2ccc0*/  @P3 STG.E.U16 [R4.64], R25 ;  /* 0x0000001904003986 */ /* 0x0101e4000c101504 */
[----:B0-----:R-:W-:Y:S02]  /*2ccd0*/  IADD3 R4, R28, 0x1cf, RZ ;  /* 0x000001cf1c047810 */ /* 0x001fe40007ffe0ff */
[----:B------:R-:W-:Y:S02]  /*2cce0*/  PRMT R5, R25, 0x7632, R5 ;  /* 0x0000763219057816 */ /* 0x000fe40000000005 */
[----:B------:R-:W-:Y:S01]  /*2ccf0*/  ISETP.LT.AND P3, PT, R4, c[0x0][0x17c], !P0 ;  /* 0x00005f0004007a0c */ /* 0x000fe20004761270 */
[----:B------:R-:W4:Y:S01]  /*2cd00*/  LDL.LU R25, [R1+0x68] ;  /* 0x0000680001197983 */ /* 0x000f220000300800 */
[----:B------:R-:W-:-:S03]  /*2cd10*/  LEA R4, P6, R0, R2, 0x1 ;  /* 0x0000000200047211 */ /* 0x000fc600078c08ff */
[----:B------:R0:W-:Y:S01]  /*2cd20*/  @P2 STG.E.U16 [R8.64], R5 ;  /* 0x0000000508002986 */ /* 0x0001e2000c101504 */
[----:B------:R-:W-:Y:S02]  /*2cd30*/  ISETP.LT.AND P4, PT, R16, c[0x0][0x17c], !P0 ;  /* 0x00005f0010007a0c */ /* 0x000fe40004781270 */
[C---:B0-----:R-:W-:Y:S02]  /*2cd40*/  LEA.HI.X.SX32 R5, R0.reuse, R3, 0x1, P6 ;  /* 0x0000000300057211 */ /* 0x041fe400030f0eff */
[----:B------:R-:W-:-:S04]  /*2cd50*/  IADD3 R9, R0, c[0x0][0x198], RZ ;  /* 0x0000660000097a10 */ /* 0x000fc80007ffe0ff */
        /* <DEDUP_REMOVED lines=16> */
[----:B------:R-:W-:-:S04]  /*2ce60*/  IADD3 R12, R0, c[0x0][0x198], RZ ;  /* 0x00006600000c7a10 */ /* 0x000fc80007ffe0ff */
[-C--:B------:R-:W-:Y:S02]  /*2ce70*/  LEA R8, P6, R12, R2.reuse, 0x1 ;  /* 0x000000020c087211 */ /* 0x080fe400078c08ff */
[----:B------:R-:W-:Y:S02]  /*2ce80*/  IADD3 R4, R28, 0x1d3, RZ ;  /* 0x000001d31c047810 */ /* 0x000fe40007ffe0ff */
[C---:B------:R-:W-:Y:S02]  /*2ce90*/  LEA.HI.X.SX32 R9, R12.reuse, R3, 0x1, P6 ;  /* 0x000000030c097211 */ /* 0x040fe400030f0eff */
[----:B------:R-:W-:Y:S02]  /*2cea0*/  IADD3 R0, R12, c[0x0][0x198], RZ ;  /* 0x000066000c007a10 */ /* 0x000fe40007ffe0ff */
[----:B------:R-:W-:Y:S01]  /*2ceb0*/  ISETP.LT.AND P4, PT, R4, c[0x0][0x17c], !P0 ;  /* 0x00005f0004007a0c */ /* 0x000fe20004781270 */
[----:B------:R0:W-:Y:S01]  /*2cec0*/  @P3 STG.E.U16 [R8.64], R5 ;  /* 0x0000000508003986 */ /* 0x0001e2000c101504 */
[----:B------:R-:W-:-:S02]  /*2ced0*/  LEA R4, P6, R0, R2, 0x1 ;  /* 0x0000000200047211 */ /* 0x000fc400078c08ff */
[C---:B------:R-:W-:Y:S02]  /*2cee0*/  IADD3 R16, R28.reuse, 0x1d2, RZ ;  /* 0x000001d21c107810 */ /* 0x040fe40007ffe0ff */
[----:B------:R-:W-:Y:S02]  /*2cef0*/  IADD3 R12, R28, 0x1d4, RZ ;  /* 0x000001d41c0c7810 */ /* 0x000fe40007ffe0ff */
[----:B------:R-:W-:Y:S02]  /*2cf00*/  ISETP.LT.AND P5, PT, R16, c[0x0][0x17c], !P0 ;  /* 0x00005f0010007a0c */ /* 0x000fe400047a1270 */
[C---:B0-----:R-:W-:Y:S02]  /*2cf10*/  IADD3 R9, R0.reuse, c[0x0][0x198], RZ ;  /* 0x0000660000097a10 */ /* 0x041fe40007ffe0ff */
[----:B------:R-:W-:Y:S02]  /*2cf20*/  LEA.HI.X.SX32 R5, R0, R3, 0x1, P6 ;  /* 0x0000000300057211 */ /* 0x000fe400030f0eff */
[----:B------:R-:W-:-:S02]  /*2cf30*/  LEA R8, P6, R9, R2, 0x1 ;  /* 0x0000000209087211 */ /* 0x000fc400078c08ff */
[C---:B------:R-:W-:Y:S02]  /*2cf40*/  IADD3 R0, R9.reuse, c[0x0][0x198], RZ ;  /* 0x0000660009007a10 */ /* 0x040fe40007ffe0ff */
[----:B------:R-:W-:Y:S02]  /*2cf50*/  ISETP.LT.AND P3, PT, R12, c[0x0][0x17c], !P0 ;  /* 0x00005f000c007a0c */ /* 0x000fe40004761270 */
[----:B------:R-:W-:Y:S02]  /*2cf60*/  LEA.HI.X.SX32 R9, R9, R3, 0x1, P6 ;  /* 0x0000000309097211 */ /* 0x000fe400030f0eff */
[----:B------:R-:W-:Y:S01]  /*2cf70*/  IADD3 R12, R28, 0x1d5, RZ ;  /* 0x000001d51c0c7810 */ /* 0x000fe20007ffe0ff */
[----:B----4-:R0:W-:Y:S01]  /*2cf80*/  @P2 STG.E.U16 [R4.64], R25 ;  /* 0x0000001904002986 */ /* 0x0101e2000c101504 */
[----:B------:R-:W-:Y:S02]  /*2cf90*/  PRMT R13, R25, 0x7632, R13 ;  /* 0x00007632190d7816 */ /* 0x000fe4000000000d */
[----:B------:R-:W-:-:S02]  /*2cfa0*/  ISETP.LT.AND P2, PT, R12, c[0x0][0x17c], !P0 ;  /* 0x00005f000c007a0c */ /* 0x000fc40004741270 */
[C---:B------:R-:W-:Y:S02]  /*2cfb0*/  IADD3 R12, R0.reuse, c[0x0][0x198], RZ ;  /* 0x00006600000c7a10 */ /* 0x040fe40007ffe0ff */
[----:B0-----:R-:W-:-:S04]  /*2cfc0*/  LEA R4, P6, R0, R2, 0x1 ;  /* 0x0000000200047211 */ /* 0x001fc800078c08ff */
[----:B------:R-:W-:Y:S01]  /*2cfd0*/  LEA.HI.X.SX32 R5, R0, R3, 0x1, P6 ;  /* 0x0000000300057211 */ /* 0x000fe200030f0eff */
[----:B------:R0:W-:Y:S01]  /*2cfe0*/  @P1 STG.E.U16 [R8.64], R13 ;  /* 0x0000000d08001986 */ /* 0x0001e2000c101504 */
[C---:B------:R-:W-:Y:S02]  /*2cff0*/  IADD3 R0, R12.reuse, c[0x0][0x198], RZ ;  /* 0x000066000c007a10 */ /* 0x040fe40007ffe0ff */
[----:B0-----:R-:W-:-:S04]  /*2d000*/  LEA R8, P6, R12, R2, 0x1 ;  /* 0x000000020c087211 */ /* 0x001fc800078c08ff */
[----:B------:R-:W-:Y:S01]  /*2d010*/  LEA.HI.X.SX32 R9, R12, R3, 0x1, P6 ;  /* 0x000000030c097211 */ /* 0x000fe200030f0eff */
[----:B--2---:R0:W-:Y:S02]  /*2d020*/  @P5 STG.E.U16 [R4.64], R24 ;  /* 0x0000001804005986 */ /* 0x0041e4000c101504 */
[----:B0-----:R-:W-:Y:S02]  /*2d030*/  IADD3 R4, R28, 0x1d7, RZ ;  /* 0x000001d71c047810 */ /* 0x001fe40007ffe0ff */
[----:B------:R-:W-:Y:S02]  /*2d040*/  PRMT R5, R24, 0x7632, R5 ;  /* 0x0000763218057816 */ /* 0x000fe40000000005 */
[----:B------:R-:W-:Y:S01]  /*2d050*/  ISETP.LT.AND P5, PT, R4, c[0x0][0x17c], !P0 ;  /* 0x00005f0004007a0c */ /* 0x000fe200047a1270 */
[----:B------:R-:W2:Y:S01]  /*2d060*/  LDL.LU R24, [R1+0x4c] ;  /* 0x00004c0001187983 */ /* 0x000ea20000300800 */
[----:B------:R-:W-:-:S03]  /*2d070*/  LEA R4, P6, R0, R2, 0x1 ;  /* 0x0000000200047211 */ /* 0x000fc600078c08ff */
[----:B------:R0:W-:Y:S02]  /*2d080*/  @P4 STG.E.U16 [R8.64], R5 ;  /* 0x0000000508004986 */ /* 0x0001e4000c101504 */
[----:B0-----:R-:W-:Y:S02]  /*2d090*/  LEA.HI.X.SX32 R5, R0, R3, 0x1, P6 ;  /* 0x0000000300057211 */ /* 0x001fe400030f0eff */
[----:B---3--:R-:W-:-:S03]  /*2d0a0*/  PRMT R13, R29, 0x7632, R13 ;  /* 0x000076321d0d7816 */ /* 0x008fc6000000000d */
[----:B------:R0:W-:Y:S04]  /*2d0b0*/  @P3 STG.E.U16 [R4.64], R29 ;  /* 0x0000001d04003986 */ /* 0x0001e8000c101504 */
[----:B0-----:R-:W3:Y:S01]  /*2d0c0*/  LDL.LU R29, [R1+0x5c] ;  /* 0x00005c00011d7983 */ /* 0x001ee20000300800 */
[----:B------:R-:W-:Y:S02]  /*2d0d0*/  IADD3 R9, R0, c[0x0][0x198], RZ ;  /* 0x0000660000097a10 */ /* 0x000fe40007ffe0ff */
[C---:B------:R-:W-:Y:S01]  /*2d0e0*/  IADD3 R16, R28.reuse, 0x1d6, RZ ;  /* 0x000001d61c107810 */ /* 0x040fe20007ffe0ff */
[----:B------:R-:W4:Y:S01]  /*2d0f0*/  LDL.LU R25, [R1+0x2c] ;  /* 0x00002c0001197983 */ /* 0x000f220000300800 */
[----:B------:R-:W-:Y:S02]  /*2d100*/  IADD3 R12, R28, 0x1d8, RZ ;  /* 0x000001d81c0c7810 */ /* 0x000fe40007ffe0ff */
[----:B------:R-:W-:-:S02]  /*2d110*/  LEA R8, P6, R9, R2, 0x1 ;  /* 0x0000000209087211 */ /* 0x000fc400078c08ff */
[----:B------:R-:W-:Y:S02]  /*2d120*/  ISETP.LT.AND P1, PT, R16, c[0x0][0x17c], !P0 ;  /* 0x00005f0010007a0c */ /* 0x000fe40004721270 */
[C---:B------:R-:W-:Y:S02]  /*2d130*/  IADD3 R0, R9.reuse, c[0x0][0x198], RZ ;  /* 0x0000660009007a10 */ /* 0x040fe40007ffe0ff */
[----:B------:R-:W-:Y:S02]  /*2d140*/  ISETP.LT.AND P4, PT, R12, c[0x0][0x17c], !P0 ;  /* 0x00005f000c007a0c */ /* 0x000fe40004781270 */
[----:B------:R-:W-:Y:S02]  /*2d150*/  IADD3 R12, R28, 0x1d9, RZ ;  /* 0x000001d91c0c7810 */ /* 0x000fe40007ffe0ff */
[----:B------:R-:W-:Y:S02]  /*2d160*/  LEA.HI.X.SX32 R9, R9, R3, 0x1, P6 ;  /* 0x0000000309097211 */ /* 0x000fe400030f0eff */
[----:B------:R-:W-:-:S02]  /*2d170*/  LEA R4, P6, R0, R2, 0x1 ;  /* 0x0000000200047211 */ /* 0x000fc400078c08ff */
[----:B------:R-:W-:Y:S02]  /*2d180*/  ISETP.LT.AND P3, PT, R12, c[0x0][0x17c], !P0 ;  /* 0x00005f000c007a0c */ /* 0x000fe40004761270 */
[C---:B------:R-:W-:Y:S02]  /*2d190*/  IADD3 R12, R0.reuse, c[0x0][0x198], RZ ;  /* 0x00006600000c7a10 */ /* 0x040fe40007ffe0ff */
[----:B------:R-:W-:Y:S01]  /*2d1a0*/  LEA.HI.X.SX32 R5, R0, R3, 0x1, P6 ;  /* 0x0000000300057211 */ /* 0x000fe200030f0eff */
[----:B------:R0:W-:Y:S01]  /*2d1b0*/  @P2 STG.E.U16 [R8.64], R13 ;  /* 0x0000000d08002986 */ /* 0x0001e2000c101504 */
[----:B------:R-:W-:-:S03]  /*2d1c0*/  IADD3 R0, R12, c[0x0][0x198], RZ ;  /* 0x000066000c007a10 */ /* 0x000fc60007ffe0ff */
[----:B------:R1:W-:Y:S01]  /*2d1d0*/  @P1 STG.E.U16 [R4.64], R26 ;  /* 0x0000001a04001986 */ /* 0x0003e2000c101504 */
        /* <DEDUP_REMOVED lines=8> */
[----:B------:R-:W-:Y:S02]  /*2d260*/  IADD3 R16, R28, 0x1da, RZ ;  /* 0x000001da1c107810 */ /* 0x000fe40007ffe0ff */
[----:B------:R-:W-:Y:S02]  /*2d270*/  LEA.HI.X.SX32 R5, R0, R3, 0x1, P6 ;  /* 0x0000000300057211 */ /* 0x000fe400030f0eff */
[----:B------:R-:W-:Y:S02]  /*2d280*/  ISETP.LT.AND P5, PT, R12, c[0x0][0x17c], !P0 ;  /* 0x00005f000c007a0c */ /* 0x000fe400047a1270 */
[----:B0-----:R-:W-:Y:S02]  /*2d290*/  IADD3 R9, R0, c[0x0][0x198], RZ ;  /* 0x0000660000097a10 */ /* 0x001fe40007ffe0ff */
[----:B------:R-:W-:Y:S02]  /*2d2a0*/  IADD3 R12, R28, 0x1dd, RZ ;  /* 0x000001dd1c0c7810 */ /* 0x000fe40007ffe0ff */
[----:B------:R-:W-:-:S02]  /*2d2b0*/  LEA R8, P6, R9, R2, 0x1 ;  /* 0x0000000209087211 */ /* 0x000fc400078c08ff */
[----:B------:R-:W-:Y:S02]  /*2d2c0*/  ISETP.LT.AND P2, PT, R16, c[0x0][0x17c], !P0 ;  /* 0x00005f0010007a0c */ /* 0x000fe40004741270 */
[C---:B------:R-:W-:Y:S01]  /*2d2d0*/  IADD3 R0, R9.reuse, c[0x0][0x198], RZ ;  /* 0x0000660009007a10 */ /* 0x040fe20007ffe0ff */
[----:B------:R0:W-:Y:S01]  /*2d2e0*/  @P4 STG.E.U16 [R4.64], R6 ;  /* 0x0000000604004986 */ /* 0x0001e2000c101504 */
[----:B------:R-:W-:Y:S02]  /*2d2f0*/  ISETP.LT.AND P4, PT, R12, c[0x0][0x17c], !P0 ;  /* 0x00005f000c007a0c */ /* 0x000fe40004781270 */
[----:B------:R-:W-:Y:S02]  /*2d300*/  LEA.HI.X.SX32 R9, R9, R3, 0x1, P6 ;  /* 0x0000000309097211 */ /* 0x000fe400030f0eff */
[----:B------:R-:W-:Y:S02]  /*2d310*/  PRMT R12, R6, 0x7632, R12 ;  /* 0x00007632060c7816 */ /* 0x000fe4000000000c */
[----:B0-----:R-:W-:-:S02]  /*2d320*/  LEA R4, P6, R0, R2, 0x1 ;  /* 0x0000000200047211 */ /* 0x001fc400078c08ff */
[C---:B------:R-:W-:Y:S01]  /*2d330*/  IADD3 R6, R0.reuse, c[0x0][0x198], RZ ;  /* 0x0000660000067a10 */ /* 0x040fe20007ffe0ff */
[----:B------:R0:W-:Y:S01]  /*2d340*/  @P3 STG.E.U16 [R8.64], R12 ;  /* 0x0000000c08003986 */ /* 0x0001e2000c101504 */
[----:B------:R-:W-:Y:S02]  /*2d350*/  LEA.HI.X.SX32 R5, R0, R3, 0x1, P6 ;  /* 0x0000000300057211 */ /* 0x000fe400030f0eff */
[----:B------:R-:W-:-:S03]  /*2d360*/  IADD3 R0, R6, c[0x0][0x198], RZ ;  /* 0x0000660006007a10 */ /* 0x000fc60007ffe0ff */
[----:B------:R1:W-:Y:S01]  /*2d370*/  @P2 STG.E.U16 [R4.64], R10 ;  /* 0x0000000a04002986 */ /* 0x0003e2000c101504 */
[----:B0-----:R-:W-:-:S04]  /*2d380*/  LEA R8, P6, R6, R2, 0x1 ;  /* 0x0000000206087211 */ /* 0x001fc800078c08ff */
[----:B------:R-:W-:Y:S02]  /*2d390*/  LEA.HI.X.SX32 R9, R6, R3, 0x1, P6 ;  /* 0x0000000306097211 */ /* 0x000fe400030f0eff */
[----:B-1----:R-:W-:Y:S02]  /*2d3a0*/  PRMT R5, R10, 0x7632, R5 ;  /* 0x000076320a057816 */ /* 0x002fe40000000005 */
[C---:B------:R-:W-:Y:S02]  /*2d3b0*/  LEA R4, P6, R0.reuse, R2, 0x1 ;  /* 0x0000000200047211 */ /* 0x040fe400078c08ff */
[----:B------:R-:W-:Y:S01]  /*2d3c0*/  IADD3 R6, R0, c[0x0][0x198], RZ ;  /* 0x0000660000067a10 */ /* 0x000fe20007ffe0ff */
[----:B------:R0:W-:Y:S01]  /*2d3d0*/  @P1 STG.E.U16 [R8.64], R5 ;  /* 0x0000000508001986 */ /* 0x0001e2000c101504 */
[----:B------:R-:W-:-:S04]  /*2d3e0*/  IADD3 R13, R28, 0x1de, RZ ;  /* 0x000001de1c0d7810 */ /* 0x000fc80007ffe0ff */
[----:B------:R-:W-:Y:S02]  /*2d3f0*/  ISETP.LT.AND P3, PT, R13, c[0x0][0x17c], !P0 ;  /* 0x00005f000d007a0c */ /* 0x000fe40004761270 */
[----:B------:R-:W-:Y:S02]  /*2d400*/  IADD3 R13, R28, 0x1df, RZ ;  /* 0x000001df1c0d7810 */ /* 0x000fe40007ffe0ff */
[-C--:B0-----:R-:W-:Y:S02]  /*2d410*/  LEA.HI.X.SX32 R5, R0, R3.reuse, 0x1, P6 ;  /* 0x0000000300057211 */ /* 0x081fe400030f0eff */
[C---:B------:R-:W-:Y:S02]  /*2d420*/  LEA R8, P6, R6.reuse, R2, 0x1 ;  /* 0x0000000206087211 */ /* 0x040fe400078c08ff */
[C---:B------:R-:W-:Y:S01]  /*2d430*/  IADD3 R0, R6.reuse, c[0x0][0x198], RZ ;  /* 0x0000660006007a10 */ /* 0x040fe20007ffe0ff */
[----:B------:R0:W-:Y:S01]  /*2d440*/  @P5 STG.E.U16 [R4.64], R14 ;  /* 0x0000000e04005986 */ /* 0x0001e2000c101504 */
[----:B------:R-:W-:-:S02]  /*2d450*/  LEA.HI.X.SX32 R9, R6, R3, 0x1, P6 ;  /* 0x0000000306097211 */ /* 0x000fc400030f0eff */
[----:B------:R-:W-:Y:S02]  /*2d460*/  PRMT R12, R14, 0x7632, R12 ;  /* 0x000076320e0c7816 */ /* 0x000fe4000000000c */
[----:B------:R-:W-:Y:S02]  /*2d470*/  ISETP.LT.AND P2, PT, R13, c[0x0][0x17c], !P0 ;  /* 0x00005f000d007a0c */ /* 0x000fe40004741270 */
[C---:B------:R-:W-:Y:S02]  /*2d480*/  IADD3 R6, R0.reuse, c[0x0][0x198], RZ ;  /* 0x0000660000067a10 */ /* 0x040fe40007ffe0ff */
[----:B0-----:R-:W-:Y:S01]  /*2d490*/  LEA R4, P6, R0, R2, 0x1 ;  /* 0x0000000200047211 */ /* 0x001fe200078c08ff */
[----:B------:R0:W-:Y:S01]  /*2d4a0*/  @P4 STG.E.U16 [R8.64], R12 ;  /* 0x0000000c08004986 */ /* 0x0001e2000c101504 */
[----:B------:R-:W-:Y:S02]  /*2d4b0*/  IADD3 R13, R28, 0x1e0, RZ ;  /* 0x000001e01c0d7810 */ /* 0x000fe40007ffe0ff */
[----:B------:R-:W-:-:S02]  /*2d4c0*/  LEA.HI.X.SX32 R5, R0, R3, 0x1, P6 ;  /* 0x0000000300057211 */ /* 0x000fc400030f0eff */
[----:B------:R-:W-:Y:S02]  /*2d4d0*/  ISETP.LT.AND P1, PT, R13, c[0x0][0x17c], !P0 ;  /* 0x00005f000d007a0c */ /* 0x000fe40004721270 */
[C---:B------:R-:W-:Y:S01]  /*2d4e0*/  IADD3 R0, R6.reuse, c[0x0][0x198], RZ ;  /* 0x0000660006007a10 */ /* 0x040fe20007ffe0ff */
[----:B------:R1:W-:Y:S01]  /*2d4f0*/  @P3 STG.E.U16 [R4.64], R18 ;  /* 0x0000001204003986 */ /* 0x0003e2000c101504 */
[----:B0-----:R-:W-:Y:S02]  /*2d500*/  LEA R8, P6, R6, R2, 0x1 ;  /* 0x0000000206087211 */ /* 0x001fe400078c08ff */
[----:B------:R-:W-:Y:S02]  /*2d510*/  IADD3 R10, R28, 0x1e1, RZ ;  /* 0x000001e11c0a7810 */ /* 0x000fe40007ffe0ff */
[----:B------:R-:W-:Y:S02]  /*2d520*/  LEA.HI.X.SX32 R9, R6, R3, 0x1, P6 ;  /* 0x0000000306097211 */ /* 0x000fe400030f0eff */
[----:B-1----:R-:W-:-:S02]  /*2d530*/  PRMT R5, R18, 0x7632, R5 ;  /* 0x0000763212057816 */ /* 0x002fc40000000005 */
[----:B------:R-:W-:Y:S02]  /*2d540*/  LEA R4, P6, R0, R2, 0x1 ;  /* 0x0000000200047211 */ /* 0x000fe400078c08ff */
[----:B------:R-:W-:Y:S01]  /*2d550*/  ISETP.LT.AND P5, PT, R10, c[0x0][0x17c], !P0 ;  /* 0x00005f000a007a0c */ /* 0x000fe200047a1270 */
[----:B------:R0:W-:Y:S01]  /*2d560*/  @P2 STG.E.U16 [R8.64], R5 ;  /* 0x0000000508002986 */ /* 0x0001e2000c101504 */
[----:B------:R-:W-:Y:S02]  /*2d570*/  IADD3 R6, R28, 0x1e4, RZ ;  /* 0x000001e41c067810 */ /* 0x000fe40007ffe0ff */
[----:B------:R-:W-:Y:S02]  /*2d580*/  IADD3 R12, R0, c[0x0][0x198], RZ ;  /* 0x00006600000c7a10 */ /* 0x000fe40007ffe0ff */
[----:B------:R-:W-:Y:S02]  /*2d590*/  IADD3 R10, R28, 0x1e2, RZ ;  /* 0x000001e21c0a7810 */ /* 0x000fe40007ffe0ff */
[----:B------:R-:W-:-:S02]  /*2d5a0*/  ISETP.LT.AND P2, PT, R6, c[0x0][0x17c], !P0 ;  /* 0x00005f0006007a0c */ /* 0x000fc40004741270 */
[----:B------:R-:W-:Y:S02]  /*2d5b0*/  ISETP.LT.AND P4, PT, R10, c[0x0][0x17c], !P0 ;  /* 0x00005f000a007a0c */ /* 0x000fe40004781270 */
[-C--:B0-----:R-:W-:Y:S02]  /*2d5c0*/  LEA.HI.X.SX32 R5, R0, R3.reuse, 0x1, P6 ;  /* 0x0000000300057211 */ /* 0x081fe400030f0eff */
[CC--:B------:R-:W-:Y:S02]  /*2d5d0*/  LEA R8, P6, R12.reuse, R2.reuse, 0x1 ;  /* 0x000000020c087211 */ /* 0x0c0fe400078c08ff */
[C---:B------:R-:W-:Y:S02]  /*2d5e0*/  IADD3 R6, R12.reuse, c[0x0][0x198], RZ ;  /* 0x000066000c067a10 */ /* 0x040fe40007ffe0ff */
[----:B------:R-:W-:Y:S02]  /*2d5f0*/  LEA.HI.X.SX32 R9, R12, R3, 0x1, P6 ;  /* 0x000000030c097211 */ /* 0x000fe400030f0eff */
[----:B--2---:R-:W-:Y:S01]  /*2d600*/  PRMT R0, R24, 0x7632, R0 ;  /* 0x0000763218007816 */ /* 0x004fe20000000000 */
[----:B------:R0:W-:Y:S04]  /*2d610*/  @P1 STG.E.U16 [R4.64], R24 ;  /* 0x0000001804001986 */ /* 0x0001e8000c101504 */
[----:B0-----:R-:W2:Y:S01]  /*2d620*/  LDL.LU R24, [R1+0x7c] ;  /* 0x00007c0001187983 */ /* 0x001ea20000300800 */
[----:B------:R-:W-:-:S04]  /*2d630*/  LEA R4, P6, R6, R2, 0x1 ;  /* 0x0000000206047211 */ /* 0x000fc800078c08ff */
[----:B------:R-:W-:Y:S01]  /*2d640*/  LEA.HI.X.SX32 R5, R6, R3, 0x1, P6 ;  /* 0x0000000306057211 */ /* 0x000fe200030f0eff */
[----:B------:R-:W-:Y:S01]  /*2d650*/  @P5 STG.E.U16 [R8.64], R0 ;  /* 0x0000000008005986 */ /* 0x000fe2000c101504 */
[----:B---3--:R-:W-:-:S03]  /*2d660*/  PRMT R13, R29, 0x7632, R13 ;  /* 0x000076321d0d7816 */ /* 0x008fc6000000000d */
[----:B------:R0:W-:Y:S04]  /*2d670*/  @P4 STG.E.U16 [R4.64], R29 ;  /* 0x0000001d04004986 */ /* 0x0001e8000c101504 */
[----:B0-----:R-:W3:Y:S01]  /*2d680*/  LDL.LU R29, [R1+0xac] ;  /* 0x0000ac00011d7983 */ /* 0x001ee20000300800 */
[----:B------:R-:W-:-:S04]  /*2d690*/  IADD3 R10, R28, 0x1e3, RZ ;  /* 0x000001e31c0a7810 */ /* 0x000fc80007ffe0ff */
[----:B------:R-:W-:Y:S02]  /*2d6a0*/  ISETP.LT.AND P3, PT, R10, c[0x0][0x17c], !P0 ;  /* 0x00005f000a007a0c */ /* 0x000fe40004761270 */
[----:B------:R-:W-:Y:S02]  /*2d6b0*/  IADD3 R10, R28, 0x1e5, RZ ;  /* 0x000001e51c0a7810 */ /* 0x000fe40007ffe0ff */
[----:B------:R-:W-:Y:S02]  /*2d6c0*/  IADD3 R12, R6, c[0x0][0x198], RZ ;  /* 0x00006600060c7a10 */ /* 0x000fe40007ffe0ff */
[----:B------:R-:W-:Y:S02]  /*2d6d0*/  ISETP.LT.AND P1, PT, R10, c[0x0][0x17c], !P0 ;  /* 0x00005f000a007a0c */ /* 0x000fe40004721270 */
[----:B------:R-:W-:Y:S02]  /*2d6e0*/  IADD3 R10, R28, 0x1e6, RZ ;  /* 0x000001e61c0a7810 */ /* 0x000fe40007ffe0ff */
[----:B------:R-:W-:-:S02]  /*2d6f0*/  LEA R8, P6, R12, R2, 0x1 ;  /* 0x000000020c087211 */ /* 0x000fc400078c08ff */
[----:B------:R-:W-:Y:S02]  /*2d700*/  ISETP.LT.AND P5, PT, R10, c[0x0][0x17c], !P0 ;  /* 0x00005f000a007a0c */ /* 0x000fe400047a1270 */
[----:B------:R-:W-:Y:S02]  /*2d710*/  IADD3 R10, R28, 0x1e7, RZ ;  /* 0x000001e71c0a7810 */ /* 0x000fe40007ffe0ff */
[C---:B------:R-:W-:Y:S02]  /*2d720*/  IADD3 R6, R12.reuse, c[0x0][0x198], RZ ;  /* 0x000066000c067a10 */ /* 0x040fe40007ffe0ff */
[----:B------:R-:W-:Y:S02]  /*2d730*/  LEA.HI.X.SX32 R9, R12, R3, 0x1, P6 ;  /* 0x000000030c097211 */ /* 0x000fe400030f0eff */
[----:B------:R-:W-:Y:S02]  /*2d740*/  ISETP.LT.AND P4, PT, R10, c[0x0][0x17c], !P0 ;  /* 0x00005f000a007a0c */ /* 0x000fe40004781270 */
[----:B------:R-:W-:-:S02]  /*2d750*/  LEA R4, P6, R6, R2, 0x1 ;  /* 0x0000000206047211 */ /* 0x000fc400078c08ff */
[C---:B------:R-:W-:Y:S01]  /*2d760*/  IADD3 R10, R6.reuse, c[0x0][0x198], RZ ;  /* 0x00006600060a7a10 */ /* 0x040fe20007ffe0ff */
[----:B------:R0:W-:Y:S01]  /*2d770*/  @P3 STG.E.U16 [R8.64], R13 ;  /* 0x0000000d08003986 */ /* 0x0001e2000c101504 */
[----:B------:R-:W-:Y:S02]  /*2d780*/  LEA.HI.X.SX32 R5, R6, R3, 0x1, P6 ;  /* 0x0000000306057211 */ /* 0x000fe400030f0eff */
[C---:B------:R-:W-:Y:S02]  /*2d790*/  IADD3 R6, R10.reuse, c[0x0][0x198], RZ ;  /* 0x000066000a067a10 */ /* 0x040fe40007ffe0ff */
[----:B----4-:R-:W-:Y:S01]  /*2d7a0*/  PRMT R12, R25, 0x7632, R12 ;  /* 0x00007632190c7816 */ /* 0x010fe2000000000c */
[----:B------:R1:W-:Y:S01]  /*2d7b0*/  @P2 STG.E.U16 [R4.64], R25 ;  /* 0x0000001904002986 */ /* 0x0003e2000c101504 */
[----:B0-----:R-:W-:-:S04]  /*2d7c0*/  LEA R8, P6, R10, R2, 0x1 ;  /* 0x000000020a087211 */ /* 0x001fc800078c08ff */
[-C--:B------:R-:W-:Y:S01]  /*2d7d0*/  LEA.HI.X.SX32 R9, R10, R3.reuse, 0x1, P6 ;  /* 0x000000030a097211 */ /* 0x080fe200030f0eff */
[----:B-1----:R-:W4:Y:S01]  /*2d7e0*/  LDL.LU R25, [R1+0x9c] ;  /* 0x00009c0001197983 */ /* 0x002f220000300800 */
[C---:B------:R-:W-:Y:S02]  /*2d7f0*/  LEA R4, P6, R6.reuse, R2, 0x1 ;  /* 0x0000000206047211 */ /* 0x040fe400078c08ff */
[----:B------:R-:W-:Y:S02]  /*2d800*/  IADD3 R10, R6, c[0x0][0x198], RZ ;  /* 0x00006600060a7a10 */ /* 0x000fe40007ffe0ff */
[----:B------:R-:W-:Y:S01]  /*2d810*/  IADD3 R0, R28, 0x1e8, RZ ;  /* 0x000001e81c007810 */ /* 0x000fe20007ffe0ff */
[----:B------:R0:W-:Y:S01]  /*2d820*/  @P1 STG.E.U16 [R8.64], R12 ;  /* 0x0000000c08001986 */ /* 0x0001e2000c101504 */
[----:B------:R-:W-:Y:S02]  /*2d830*/  LEA.HI.X.SX32 R5, R6, R3, 0x1, P6 ;  /* 0x0000000306057211 */ /* 0x000fe400030f0eff */
[----:B------:R-:W-:-:S02]  /*2d840*/  ISETP.LT.AND P3, PT, R0, c[0x0][0x17c], !P0 ;  /* 0x00005f0000007a0c */ /* 0x000fc40004761270 */
[C---:B------:R-:W-:Y:S02]  /*2d850*/  IADD3 R6, R10.reuse, c[0x0][0x198], RZ ;  /* 0x000066000a067a10 */ /* 0x040fe40007ffe0ff */
[----:B0-----:R-:W-:-:S04]  /*2d860*/  LEA R8, P6, R10, R2, 0x1 ;  /* 0x000000020a087211 */ /* 0x001fc800078c08ff */
        /* <DEDUP_REMOVED lines=10> */
[----:B------:R-:W-:Y:S02]  /*2d910*/  IADD3 R0, R28, 0x1e9, RZ ;  /* 0x000001e91c007810 */ /* 0x000fe40007ffe0ff */
[----:B------:R-:W-:Y:S02]  /*2d920*/  IADD3 R10, R6, c[0x0][0x198], RZ ;  /* 0x00006600060a7a10 */ /* 0x000fe40007ffe0ff */
[----:B------:R-:W-:Y:S02]  /*2d930*/  ISETP.LT.AND P2, PT, R0, c[0x0][0x17c], !P0 ;  /* 0x00005f0000007a0c */ /* 0x000fe40004741270 */
[----:B------:R-:W-:-:S02]  /*2d940*/  IADD3 R0, R28, 0x1ea, RZ ;  /* 0x000001ea1c007810 */ /* 0x000fc40007ffe0ff */
[-C--:B------:R-:W-:Y:S02]  /*2d950*/  LEA R8, P6, R10, R2.reuse, 0x1 ;  /* 0x000000020a087211 */ /* 0x080fe400078c08ff */
[----:B------:R-:W-:Y:S02]  /*2d960*/  ISETP.LT.AND P1, PT, R0, c[0x0][0x17c], !P0 ;  /* 0x00005f0000007a0c */ /* 0x000fe40004721270 */
[----:B------:R-:W-:Y:S02]  /*2d970*/  IADD3 R6, R10, c[0x0][0x198], RZ ;  /* 0x000066000a067a10 */ /* 0x000fe40007ffe0ff */
[----:B------:R-:W-:Y:S02]  /*2d980*/  IADD3 R0, R28, 0x1eb, RZ ;  /* 0x000001eb1c007810 */ /* 0x000fe40007ffe0ff */
[----:B------:R-:W-:Y:S02]  /*2d990*/  LEA.HI.X.SX32 R9, R10, R3, 0x1, P6 ;  /* 0x000000030a097211 */ /* 0x000fe400030f0eff */
[----:B------:R-:W-:-:S02]  /*2d9a0*/  LEA R4, P6, R6, R2, 0x1 ;  /* 0x0000000206047211 */ /* 0x000fc400078c08ff */
[----:B------:R-:W-:Y:S02]  /*2d9b0*/  ISETP.LT.AND P5, PT, R0, c[0x0][0x17c], !P0 ;  /* 0x00005f0000007a0c */ /* 0x000fe400047a1270 */
[----:B------:R-:W-:Y:S02]  /*2d9c0*/  IADD3 R10, R6, c[0x0][0x198], RZ ;  /* 0x00006600060a7a10 */ /* 0x000fe40007ffe0ff */
[----:B------:R-:W-:Y:S01]  /*2d9d0*/  IADD3 R0, R28, 0x1ec, RZ ;  /* 0x000001ec1c007810 */ /* 0x000fe20007ffe0ff */
[----:B------:R0:W-:Y:S01]  /*2d9e0*/  @P2 STG.E.U16 [R8.64], R12 ;  /* 0x0000000c08002986 */ /* 0x0001e2000c101504 */
[----:B------:R-:W-:Y:S02]  /*2d9f0*/  LEA.HI.X.SX32 R5, R6, R3, 0x1, P6 ;  /* 0x0000000306057211 */ /* 0x000fe400030f0eff */
[----:B------:R-:W-:Y:S02]  /*2da00*/  ISETP.LT.AND P4, PT, R0, c[0x0][0x17c], !P0 ;  /* 0x00005f0000007a0c */ /* 0x000fe40004781270 */
[----:B------:R-:W-:-:S02]  /*2da10*/  IADD3 R6, R10, c[0x0][0x198], RZ ;  /* 0x000066000a067a10 */ /* 0x000fc40007ffe0ff */
[----:B------:R-:W-:Y:S02]  /*2da20*/  IADD3 R0, R28, 0x1ed, RZ ;  /* 0x000001ed1c007810 */ /* 0x000fe40007ffe0ff */
[C---:B0-----:R-:W-:Y:S01]  /*2da30*/  LEA R8, P6, R10.reuse, R2, 0x1 ;  /* 0x000000020a087211 */ /* 0x041fe200078c08ff */
[----:B----4-:R0:W-:Y:S01]  /*2da40*/  @P1 STG.E.U16 [R4.64], R25 ;  /* 0x0000001904001986 */ /* 0x0101e2000c101504 */
[----:B------:R-:W-:Y:S02]  /*2da50*/  PRMT R13, R25, 0x7632, R13 ;  /* 0x00007632190d7816 */ /* 0x000fe4000000000d */
[----:B------:R-:W-:Y:S02]  /*2da60*/  LEA.HI.X.SX32 R9, R10, R3, 0x1, P6 ;  /* 0x000000030a097211 */ /* 0x000fe400030f0eff */
[----:B------:R-:W-:Y:S02]  /*2da70*/  ISETP.LT.AND P3, PT, R0, c[0x0][0x17c], !P0 ;  /* 0x00005f0000007a0c */ /* 0x000fe40004761270 */
[----:B------:R-:W-:-:S02]  /*2da80*/  IADD3 R10, R6, c[0x0][0x198], RZ ;  /* 0x00006600060a7a10 */ /* 0x000fc40007ffe0ff */
[----:B------:R-:W-:Y:S02]  /*2da90*/  IADD3 R0, R28, 0x1ee, RZ ;  /* 0x000001ee1c007810 */ /* 0x000fe40007ffe0ff */
[C---:B0-----:R-:W-:Y:S01]  /*2daa0*/  LEA R4, P6, R6.reuse, R2, 0x1 ;  /* 0x0000000206047211 */ /* 0x041fe200078c08ff */
[----:B------:R-:W4:Y:S03]  /*2dab0*/  LDL.LU R25, [R1+0x6c] ;  /* 0x00006c0001197983 */ /* 0x000f260000300800 */
[----:B------:R-:W-:Y:S01]  /*2dac0*/  LEA.HI.X.SX32 R5, R6, R3, 0x1, P6 ;  /* 0x0000000306057211 */ /* 0x000fe200030f0eff */
[----:B------:R0:W-:Y:S01]  /*2dad0*/  @P5 STG.E.U16 [R8.64], R13 ;  /* 0x0000000d08005986 */ /* 0x0001e2000c101504 */
[----:B------:R-:W-:Y:S02]  /*2dae0*/  ISETP.LT.AND P2, PT, R0, c[0x0][0x17c], !P0 ;  /* 0x00005f0000007a0c */ /* 0x000fe40004741270 */
[----:B------:R-:W-:-:S02]  /*2daf0*/  IADD3 R6, R10, c[0x0][0x198], RZ ;  /* 0x000066000a067a10 */ /* 0x000fc40007ffe0ff */
[----:B0-----:R-:W-:-:S04]  /*2db00*/  LEA R8, P6, R10, R2, 0x1 ;  /* 0x000000020a087211 */ /* 0x001fc800078c08ff */
[----:B------:R-:W-:Y:S02]  /*2db10*/  LEA.HI.X.SX32 R9, R10, R3, 0x1, P6 ;  /* 0x000000030a097211 */ /* 0x000fe400030f0eff */
[----:B------:R-:W-:-:S04]  /*2db20*/  LEA R12, P6, R6, R2, 0x1 ;  /* 0x00000002060c7211 */ /* 0x000fc800078c08ff */
[C---:B------:R-:W-:Y:S02]  /*2db30*/  LEA.HI.X.SX32 R13, R6.reuse, R3, 0x1, P6 ;  /* 0x00000003060d7211 */ /* 0x040fe400030f0eff */
[----:B------:R-:W-:Y:S02]  /*2db40*/  IADD3 R10, R6, c[0x0][0x198], RZ ;  /* 0x00006600060a7a10 */ /* 0x000fe40007ffe0ff */
[----:B--2---:R-:W-:Y:S01]  /*2db50*/  PRMT R14, R24, 0x7632, R14 ;  /* 0x00007632180e7816 */ /* 0x004fe2000000000e */
[----:B------:R0:W-:Y:S04]  /*2db60*/  @P4 STG.E.U16 [R4.64], R24 ;  /* 0x0000001804004986 */ /* 0x0001e8000c101504 */
[----:B0-----:R-:W2:Y:S04]  /*2db70*/  LDL.LU R24, [R1+0x3c] ;  /* 0x00003c0001187983 */ /* 0x001ea80000300800 */
[----:B------:R-:W-:Y:S01]  /*2db80*/  @P3 STG.E.U16 [R8.64], R14 ;  /* 0x0000000e08003986 */ /* 0x000fe2000c101504 */
[----:B---3--:R-:W-:-:S03]  /*2db90*/  PRMT R6, R29, 0x7632, R6 ;  /* 0x000076321d067816 */ /* 0x008fc60000000006 */
[----:B------:R0:W-:Y:S04]  /*2dba0*/  @P2 STG.E.U16 [R12.64], R29 ;  /* 0x0000001d0c002986 */ /* 0x0001e8000c101504 */
[----:B0-----:R-:W3:Y:S01]  /*2dbb0*/  LDL.LU R29, [R1+0x1c] ;  /* 0x00001c00011d7983 */ /* 0x001ee20000300800 */
[----:B------:R-:W-:-:S04]  /*2dbc0*/  IADD3 R0, R28, 0x1ef, RZ ;  /* 0x000001ef1c007810 */ /* 0x000fc80007ffe0ff */
[----:B------:R-:W-:Y:S02]  /*2dbd0*/  ISETP.LT.AND P1, PT, R0, c[0x0][0x17c], !P0 ;  /* 0x00005f0000007a0c */ /* 0x000fe40004721270 */
[----:B------:R-:W-:Y:S02]  /*2dbe0*/  IADD3 R0, R28, 0x1f0, RZ ;  /* 0x000001f01c007810 */ /* 0x000fe40007ffe0ff */
[----:B------:R-:W-:Y:S02]  /*2dbf0*/  LEA R16, P6, R10, R2, 0x1 ;  /* 0x000000020a107211 */ /* 0x000fe400078c08ff */
[----:B------:R-:W-:Y:S02]  /*2dc00*/  ISETP.LT.AND P5, PT, R0, c[0x0][0x17c], !P0 ;  /* 0x00005f0000007a0c */ /* 0x000fe400047a1270 */
[----:B------:R-:W-:Y:S02]  /*2dc10*/  IADD3 R4, R10, c[0x0][0x198], RZ ;  /* 0x000066000a047a10 */ /* 0x000fe40007ffe0ff */
[----:B------:R-:W-:-:S02]  /*2dc20*/  IADD3 R0, R28, 0x1f1, RZ ;  /* 0x000001f11c007810 */ /* 0x000fc40007ffe0ff */
[-C--:B------:R-:W-:Y:S02]  /*2dc30*/  LEA.HI.X.SX32 R17, R10, R3.reuse, 0x1, P6 ;  /* 0x000000030a117211 */ /* 0x080fe400030f0eff */
[----:B------:R-:W-:Y:S02]  /*2dc40*/  LEA R20, P6, R4, R2, 0x1 ;  /* 0x0000000204147211 */ /* 0x000fe400078c08ff */
[----:B------:R-:W-:Y:S02]  /*2dc50*/  ISETP.LT.AND P4, PT, R0, c[0x0][0x17c], !P0 ;  /* 0x00005f0000007a0c */ /* 0x000fe40004781270 */
[----:B------:R-:W-:Y:S02]  /*2dc60*/  IADD3 R5, R4, c[0x0][0x198], RZ ;  /* 0x0000660004057a10 */ /* 0x000fe40007ffe0ff */
[----:B------:R-:W-:Y:S02]  /*2dc70*/  IADD3 R0, R28, 0x1f2, RZ ;  /* 0x000001f21c007810 */ /* 0x000fe40007ffe0ff */
[----:B------:R-:W-:-:S02]  /*2dc80*/  LEA.HI.X.SX32 R21, R4, R3, 0x1, P6 ;  /* 0x0000000304157211 */ /* 0x000fc400030f0eff */
[CC--:B------:R-:W-:Y:S02]  /*2dc90*/  LEA R8, P6, R5.reuse, R2.reuse, 0x1 ;  /* 0x0000000205087211 */ /* 0x0c0fe400078c08ff */
[----:B------:R-:W-:Y:S02]  /*2dca0*/  ISETP.LT.AND P3, PT, R0, c[0x0][0x17c], !P0 ;  /* 0x00005f0000007a0c */ /* 0x000fe40004761270 */
[C---:B------:R-:W-:Y:S02]  /*2dcb0*/  IADD3 R4, R5.reuse, c[0x0][0x198], RZ ;  /* 0x0000660005047a10 */ /* 0x040fe40007ffe0ff */
[----:B------:R-:W-:Y:S02]  /*2dcc0*/  IADD3 R0, R28, 0x1f3, RZ ;  /* 0x000001f31c007810 */ /* 0x000fe40007ffe0ff */
[----:B------:R-:W-:Y:S02]  /*2dcd0*/  LEA.HI.X.SX32 R9, R5, R3, 0x1, P6 ;  /* 0x0000000305097211 */ /* 0x000fe400030f0eff */
[----:B------:R-:W-:-:S02]  /*2dce0*/  LEA R12, P6, R4, R2, 0x1 ;  /* 0x00000002040c7211 */ /* 0x000fc400078c08ff */
[----:B------:R-:W-:Y:S02]  /*2dcf0*/  ISETP.LT.AND P2, PT, R0, c[0x0][0x17c], !P0 ;  /* 0x00005f0000007a0c */ /* 0x000fe40004741270 */
[----:B------:R-:W-:Y:S02]  /*2dd00*/  IADD3 R5, R4, c[0x0][0x198], RZ ;  /* 0x0000660004057a10 */ /* 0x000fe40007ffe0ff */
[----:B------:R-:W-:Y:S02]  /*2dd10*/  IADD3 R0, R28, 0x1f4, RZ ;  /* 0x000001f41c007810 */ /* 0x000fe40007ffe0ff */
[----:B----4-:R-:W-:Y:S02]  /*2dd20*/  PRMT R10, R25, 0x7632, R10 ;  /* 0x00007632190a7816 */ /* 0x010fe4000000000a */
[----:B------:R-:W-:Y:S01]  /*2dd30*/  LEA.HI.X.SX32 R13, R4, R3, 0x1, P6 ;  /* 0x00000003040d7211 */ /* 0x000fe200030f0eff */
[----:B------:R0:W-:Y:S01]  /*2dd40*/  @P1 STG.E.U16 [R16.64], R6 ;  /* 0x0000000610001986 */ /* 0x0001e2000c101504 */
[----:B------:R-:W-:-:S02]  /*2dd50*/  LEA R4, P6, R5, R2, 0x1 ;  /* 0x0000000205047211 */ /* 0x000fc400078c08ff */
[----:B------:R-:W-:Y:S01]  /*2dd60*/  ISETP.LT.AND P1, PT, R0, c[0x0][0x17c], !P0 ;  /* 0x00005f0000007a0c */ /* 0x000fe20004721270 */
[----:B------:R-:W-:Y:S01]  /*2dd70*/  @P5 STG.E.U16 [R20.64], R25 ;  /* 0x0000001914005986 */ /* 0x000fe2000c101504 */
[----:B------:R-:W-:-:S03]  /*2dd80*/  IADD3 R0, R28, 0x1f5, RZ ;  /* 0x000001f51c007810 */ /* 0x000fc60007ffe0ff */
[----:B------:R1:W-:Y:S01]  /*2dd90*/  @P4 STG.E.U16 [R8.64], R10 ;  /* 0x0000000a08004986 */ /* 0x0003e2000c101504 */
[C---:B0-----:R-:W-:Y:S02]  /*2dda0*/  IADD3 R6, R5.reuse, c[0x0][0x198], RZ ;  /* 0x0000660005067a10 */ /* 0x041fe40007ffe0ff */
[----:B------:R-:W-:Y:S02]  /*2ddb0*/  LEA.HI.X.SX32 R5, R5, R3, 0x1, P6 ;  /* 0x0000000305057211 */ /* 0x000fe400030f0eff */
[----:B------:R-:W-:Y:S02]  /*2ddc0*/  ISETP.LT.AND P5, PT, R0, c[0x0][0x17c], !P0 ;  /* 0x00005f0000007a0c */ /* 0x000fe400047a1270 */
[C---:B-1----:R-:W-:Y:S02]  /*2ddd0*/  LEA R8, P6, R6.reuse, R2, 0x1 ;  /* 0x0000000206087211 */ /* 0x042fe400078c08ff */
[----:B------:R-:W-:Y:S02]  /*2dde0*/  IADD3 R10, R6, c[0x0][0x198], RZ ;  /* 0x00006600060a7a10 */ /* 0x000fe40007ffe0ff */
[----:B------:R-:W-:-:S04]  /*2ddf0*/  IADD3 R0, R28, 0x1f6, RZ ;  /* 0x000001f61c007810 */ /* 0x000fc80007ffe0ff */
[----:B------:R-:W-:Y:S02]  /*2de00*/  ISETP.LT.AND P4, PT, R0, c[0x0][0x17c], !P0 ;  /* 0x00005f0000007a0c */ /* 0x000fe40004781270 */
[----:B------:R-:W-:Y:S02]  /*2de10*/  IADD3 R0, R28, 0x1f7, RZ ;  /* 0x000001f71c007810 */ /* 0x000fe40007ffe0ff */
[----:B--2---:R-:W-:Y:S01]  /*2de20*/  PRMT R9, R24, 0x7632, R9 ;  /* 0x0000763218097816 */ /* 0x004fe20000000009 */
[----:B------:R-:W-:Y:S04]  /*2de30*/  @P3 STG.E.U16 [R12.64], R24 ;  /* 0x000000180c003986 */ /* 0x000fe8000c101504 */
[----:B------:R0:W-:Y:S01]  /*2de40*/  @P2 STG.E.U16 [R4.64], R9 ;  /* 0x0000000904002986 */ /* 0x0001e2000c101504 */
[----:B------:R-:W-:-:S02]  /*2de50*/  ISETP.LT.AND P3, PT, R0, c[0x0][0x17c], !P0 ;  /* 0x00005f0000007a0c */ /* 0x000fc40004761270 */
[-C--:B0-----:R-:W-:Y:S02]  /*2de60*/  LEA.HI.X.SX32 R9, R6, R3.reuse, 0x1, P6 ;  /* 0x0000000306097211 */ /* 0x081fe400030f0eff */
[CC--:B------:R-:W-:Y:S02]  /*2de70*/  LEA R16, P6, R10.reuse, R2.reuse, 0x1 ;  /* 0x000000020a107211 */ /* 0x0c0fe400078c08ff */
[C---:B------:R-:W-:Y:S02]  /*2de80*/  IADD3 R6, R10.reuse, c[0x0][0x198], RZ ;  /* 0x000066000a067a10 */ /* 0x040fe40007ffe0ff */
[----:B------:R-:W-:Y:S02]  /*2de90*/  LEA.HI.X.SX32 R17, R10, R3, 0x1, P6 ;  /* 0x000000030a117211 */ /* 0x000fe400030f0eff */
[C---:B------:R-:W-:Y:S02]  /*2dea0*/  LEA R4, P6, R6.reuse, R2, 0x1 ;  /* 0x0000000206047211 */ /* 0x040fe400078c08ff */
[----:B------:R-:W-:-:S02]  /*2deb0*/  IADD3 R10, R6, c[0x0][0x198], RZ ;  /* 0x00006600060a7a10 */ /* 0x000fc40007ffe0ff */
[----:B---3--:R-:W-:Y:S01]  /*2dec0*/  PRMT R5, R29, 0x7632, R5 ;  /* 0x000076321d057816 */ /* 0x008fe20000000005 */
[----:B------:R-:W-:Y:S04]  /*2ded0*/  @P1 STG.E.U16 [R8.64], R29 ;  /* 0x0000001d08001986 */ /* 0x000fe8000c101504 */
[----:B------:R0:W-:Y:S01]  /*2dee0*/  @P5 STG.E.U16 [R16.64], R5 ;  /* 0x0000000510005986 */ /* 0x0001e2000c101504 */
[----:B------:R-:W-:Y:S02]  /*2def0*/  IADD3 R0, R28, 0x1f8, RZ ;  /* 0x000001f81c007810 */ /* 0x000fe40007ffe0ff */
[----:B0-----:R-:W-:Y:S02]  /*2df00*/  LEA.HI.X.SX32 R5, R6, R3, 0x1, P6 ;  /* 0x0000000306057211 */ /* 0x001fe400030f0eff */
[----:B------:R-:W-:-:S02]  /*2df10*/  LEA R12, P6, R10, R2, 0x1 ;  /* 0x000000020a0c7211 */ /* 0x000fc400078c08ff */
[C---:B------:R-:W-:Y:S02]  /*2df20*/  IADD3 R6, R10.reuse, c[0x0][0x198], RZ ;  /* 0x000066000a067a10 */ /* 0x040fe40007ffe0ff */
[----:B------:R-:W-:Y:S02]  /*2df30*/  PRMT R9, R27, 0x7632, R9 ;  /* 0x000076321b097816 */ /* 0x000fe40000000009 */
[----:B------:R-:W-:Y:S02]  /*2df40*/  LEA.HI.X.SX32 R13, R10, R3, 0x1, P6 ;  /* 0x000000030a0d7211 */ /* 0x000fe400030f0eff */
[----:B------:R-:W-:Y:S01]  /*2df50*/  LEA R8, P6, R6, R2, 0x1 ;  /* 0x0000000206087211 */ /* 0x000fe200078c08ff */
[----:B------:R-:W-:Y:S01]  /*2df60*/  @P4 STG.E.U16 [R4.64], R27 ;  /* 0x0000001b04004986 */ /* 0x000fe2000c101504 */
[----:B------:R-:W-:Y:S02]  /*2df70*/  ISETP.LT.AND P2, PT, R0, c[0x0][0x17c], !P0 ;  /* 0x00005f0000007a0c */ /* 0x000fe40004741270 */
[----:B------:R-:W-:Y:S01]  /*2df80*/  IADD3 R10, R6, c[0x0][0x198], RZ ;  /* 0x00006600060a7a10 */ /* 0x000fe20007ffe0ff */
[----:B------:R0:W-:Y:S01]  /*2df90*/  @P3 STG.E.U16 [R12.64], R9 ;  /* 0x000000090c003986 */ /* 0x0001e2000c101504 */
[----:B------:R-:W-:-:S04]  /*2dfa0*/  IADD3 R0, R28, 0x1f9, RZ ;  /* 0x000001f91c007810 */ /* 0x000fc80007ffe0ff */
[----:B------:R-:W-:Y:S02]  /*2dfb0*/  ISETP.LT.AND P1, PT, R0, c[0x0][0x17c], !P0 ;  /* 0x00005f0000007a0c */ /* 0x000fe40004721270 */
[----:B------:R-:W-:Y:S02]  /*2dfc0*/  IADD3 R0, R28, 0x1fa, RZ ;  /* 0x000001fa1c007810 */ /* 0x000fe40007ffe0ff */
[-C--:B0-----:R-:W-:Y:S02]  /*2dfd0*/  LEA.HI.X.SX32 R9, R6, R3.reuse, 0x1, P6 ;  /* 0x0000000306097211 */ /* 0x081fe400030f0eff */
[C---:B------:R-:W-:Y:S02]  /*2dfe0*/  LEA R20, P6, R10.reuse, R2, 0x1 ;  /* 0x000000020a147211 */ /* 0x040fe400078c08ff */
[C---:B------:R-:W-:Y:S02]  /*2dff0*/  IADD3 R6, R10.reuse, c[0x0][0x198], RZ ;  /* 0x000066000a067a10 */ /* 0x040fe40007ffe0ff */
[----:B------:R-:W-:-:S02]  /*2e000*/  LEA.HI.X.SX32 R21, R10, R3, 0x1, P6 ;  /* 0x000000030a157211 */ /* 0x000fc400030f0eff */
[----:B------:R-:W-:Y:S02]  /*2e010*/  IADD3 R10, R6, c[0x0][0x198], RZ ;  /* 0x00006600060a7a10 */ /* 0x000fe40007ffe0ff */
[----:B------:R-:W-:Y:S02]  /*2e020*/  ISETP.LT.AND P5, PT, R0, c[0x0][0x17c], !P0 ;  /* 0x00005f0000007a0c */ /* 0x000fe400047a1270 */
[----:B------:R-:W-:Y:S02]  /*2e030*/  IADD3 R0, R28, 0x1fb, RZ ;  /* 0x000001fb1c007810 */ /* 0x000fe40007ffe0ff */
[----:B------:R-:W-:Y:S02]  /*2e040*/  IADD3 R14, R10, c[0x0][0x198], RZ ;  /* 0x000066000a0e7a10 */ /* 0x000fe40007ffe0ff */
[----:B------:R-:W-:Y:S02]  /*2e050*/  PRMT R5, R7, 0x7632, R5 ;  /* 0x0000763207057816 */ /* 0x000fe40000000005 */
[----:B------:R-:W-:-:S02]  /*2e060*/  ISETP.LT.AND P4, PT, R0, c[0x0][0x17c], !P0 ;  /* 0x00005f0000007a0c */ /* 0x000fc40004781270 */
[----:B------:R-:W-:Y:S01]  /*2e070*/  IADD3 R0, R28, 0x1fc, RZ ;  /* 0x000001fc1c007810 */ /* 0x000fe20007ffe0ff */
[----:B------:R0:W-:Y:S01]  /*2e080*/  @P2 STG.E.U16 [R8.64], R7 ;  /* 0x0000000708002986 */ /* 0x0001e2000c101504 */
[----:B------:R-:W-:Y:S02]  /*2e090*/  IADD3 R18, R14, c[0x0][0x198], RZ ;  /* 0x000066000e127a10 */ /* 0x000fe40007ffe0ff */
[----:B------:R-:W-:Y:S01]  /*2e0a0*/  ISETP.LT.AND P3, PT, R0, c[0x0][0x17c], !P0 ;  /* 0x00005f0000007a0c */ /* 0x000fe20004761270 */
[----:B------:R1:W-:Y:S01]  /*2e0b0*/  @P1 STG.E.U16 [R20.64], R5 ;  /* 0x0000000514001986 */ /* 0x0003e2000c101504 */
[----:B------:R-:W-:Y:S02]  /*2e0c0*/  LEA R12, P1, R10, R2, 0x1 ;  /* 0x000000020a0c7211 */ /* 0x000fe400078208ff */
[----:B------:R-:W-:Y:S02]  /*2e0d0*/  IADD3 R0, R28, 0x1fd, RZ ;  /* 0x000001fd1c007810 */ /* 0x000fe40007ffe0ff */
[----:B------:R-:W-:-:S02]  /*2e0e0*/  IADD3 R22, R18, c[0x0][0x198], RZ ;  /* 0x0000660012167a10 */ /* 0x000fc40007ffe0ff */
[-C--:B------:R-:W-:Y:S02]  /*2e0f0*/  LEA R4, P6, R6, R2.reuse, 0x1 ;  /* 0x0000000206047211 */ /* 0x080fe400078c08ff */
[-C--:B------:R-:W-:Y:S02]  /*2e100*/  LEA.HI.X.SX32 R13, R10, R3.reuse, 0x1, P1 ;  /* 0x000000030a0d7211 */ /* 0x080fe400008f0eff */
[----:B------:R-:W-:Y:S02]  /*2e110*/  ISETP.LT.AND P2, PT, R0, c[0x0][0x17c], !P0 ;  /* 0x00005f0000007a0c */ /* 0x000fe40004741270 */
[----:B0-----:R-:W-:Y:S02]  /*2e120*/  LEA R8, P1, R22, R2, 0x1 ;  /* 0x0000000216087211 */ /* 0x001fe400078208ff */
[----:B------:R-:W-:Y:S02]  /*2e130*/  IADD3 R0, R28, 0x1fe, RZ ;  /* 0x000001fe1c007810 */ /* 0x000fe40007ffe0ff */
[----:B-1----:R-:W-:-:S02]  /*2e140*/  LEA.HI.X.SX32 R5, R6, R3, 0x1, P6 ;  /* 0x0000000306057211 */ /* 0x002fc400030f0eff */
[----:B------:R-:W-:Y:S02]  /*2e150*/  IADD3 R28, R28, 0x1ff, RZ ;  /* 0x000001ff1c1c7810 */ /* 0x000fe40007ffe0ff */
[----:B------:R-:W-:Y:S02]  /*2e160*/  LEA R16, P6, R14, R2, 0x1 ;  /* 0x000000020e107211 */ /* 0x000fe400078c08ff */
[-C--:B------:R-:W-:Y:S02]  /*2e170*/  LEA.HI.X.SX32 R9, R22, R3.reuse, 0x1, P1 ;  /* 0x0000000316097211 */ /* 0x080fe400008f0eff */
[----:B------:R-:W-:Y:S02]  /*2e180*/  ISETP.LT.AND P1, PT, R0, c[0x0][0x17c], !P0 ;  /* 0x00005f0000007a0c */ /* 0x000fe40004721270 */
[----:B------:R-:W-:Y:S02]  /*2e190*/  ISETP.LT.AND P0, PT, R28, c[0x0][0x17c], !P0 ;  /* 0x00005f001c007a0c */ /* 0x000fe40004701270 */
[----:B------:R-:W-:-:S02]  /*2e1a0*/  LEA.HI.X.SX32 R17, R14, R3, 0x1, P6 ;  /* 0x000000030e117211 */ /* 0x000fc400030f0eff */
[C---:B------:R-:W-:Y:S01]  /*2e1b0*/  LEA R6, P6, R18.reuse, R2, 0x1 ;  /* 0x0000000212067211 */ /* 0x040fe200078c08ff */
[----:B------:R0:W-:Y:S01]  /*2e1c0*/  @P5 STG.E.U16 [R4.64], R11 ;  /* 0x0000000b04005986 */ /* 0x0001e2000c101504 */
[----:B------:R-:W-:Y:S02]  /*2e1d0*/  PRMT R0, R11, 0x7632, R0 ;  /* 0x000076320b007816 */ /* 0x000fe40000000000 */
[----:B------:R-:W-:Y:S02]  /*2e1e0*/  LEA.HI.X.SX32 R7, R18, R3, 0x1, P6 ;  /* 0x0000000312077211 */ /* 0x000fe400030f0eff */
[----:B------:R-:W-:Y:S01]  /*2e1f0*/  IADD3 R10, R22, c[0x0][0x198], RZ ;  /* 0x00006600160a7a10 */ /* 0x000fe20007ffe0ff */
[----:B------:R1:W-:Y:S01]  /*2e200*/  @P4 STG.E.U16 [R12.64], R0 ;  /* 0x000000000c004986 */ /* 0x0003e2000c101504 */
[----:B0-----:R-:W-:-:S03]  /*2e210*/  PRMT R5, R15, 0x7632, R5 ;  /* 0x000076320f057816 */ /* 0x001fc60000000005 */
[----:B------:R1:W-:Y:S01]  /*2e220*/  @P3 STG.E.U16 [R16.64], R15 ;  /* 0x0000000f10003986 */ /* 0x0003e2000c101504 */
[----:B------:R-:W-:-:S03]  /*2e230*/  LEA R2, P6, R10, R2, 0x1 ;  /* 0x000000020a027211 */ /* 0x000fc600078c08ff */
[----:B------:R1:W-:Y:S01]  /*2e240*/  @P2 STG.E.U16 [R6.64], R5 ;  /* 0x0000000506002986 */ /* 0x0003e2000c101504 */
[----:B------:R-:W-:-:S03]  /*2e250*/  LEA.HI.X.SX32 R3, R10, R3, 0x1, P6 ;  /* 0x000000030a037211 */ /* 0x000fc600030f0eff */
[----:B------:R1:W-:Y:S01]  /*2e260*/  @P1 STG.E.U16 [R8.64], R19 ;  /* 0x0000001308001986 */ /* 0x0003e2000c101504 */
[----:B------:R-:W-:Y:S05]  /*2e270*/  @!P0 EXIT ;  /* 0x000000000000894d */ /* 0x000fea0003800000 */
[----:B-1----:R-:W-:-:S05]  /*2e280*/  PRMT R19, R19, 0x7632, R19 ;  /* 0x0000763213137816 */ /* 0x002fca0000000013 */
[----:B------:R-:W-:Y:S01]  /*2e290*/  STG.E.U16 [R2.64], R19 ;  /* 0x0000001302007986 */ /* 0x000fe2000c101504 */
[----:B------:R-:W-:Y:S05]  /*2e2a0*/  EXIT ;  /* 0x000000000000794d */ /* 0x000fea0003800000 */
.L_x_4:
[----:B------:R-:W-:-:S00]  /*2e2b0*/  BRA `(.L_x_4) ;  /* 0xfffffff000007947 */ /* 0x000fc0000383ffff */
[----:B------:R-:W-:-:S00]  /*2e2c0*/  NOP ;  /* 0x0000000000007918 */ /* 0x000fc00000000000 */
        /* <DEDUP_REMOVED lines=11> */
.L_x_5:


//--------------------- .nv.shared.matmul_kernel  --------------------------
	.section	.nv.shared.matmul_kernel,"aw",@nobits
	.sectionflags	@""
	.align	16
